def matmul_kernel(
    a_ptr,
    b_ptr,
    c_ptr,
    M,
    N,
    K,
    stride_am,
    stride_ak,
    stride_bk,
    stride_bn,
    stride_cm,
    stride_cn,
    BLOCK_M: tl.constexpr,
    BLOCK_N: tl.constexpr,
    BLOCK_K: tl.constexpr,
    GROUP_M: tl.constexpr,
):
    pid = tl.program_id(axis=0)
    num_pid_m = tl.cdiv(M, BLOCK_M)
    num_pid_n = tl.cdiv(N, BLOCK_N)
    num_pid_in_group = GROUP_M * num_pid_n
    group_id = pid // num_pid_in_group
    first_pid_m = group_id * GROUP_M
    group_size_m = min(num_pid_m - first_pid_m, GROUP_M)
    pid_m = first_pid_m + ((pid % num_pid_in_group) % group_size_m)
    pid_n = (pid % num_pid_in_group) // group_size_m

    offs_am = (pid_m * BLOCK_M + tl.arange(0, BLOCK_M)) % M
    offs_bn = (pid_n * BLOCK_N + tl.arange(0, BLOCK_N)) % N
    offs_k = tl.arange(0, BLOCK_K)
    a_ptrs = a_ptr + offs_am[:, None] * stride_am + offs_k[None, :] * stride_ak
    b_ptrs = b_ptr + offs_k[:, None] * stride_bk + offs_bn[None, :] * stride_bn

    acc = tl.zeros((BLOCK_M, BLOCK_N), dtype=tl.float32)
    for kk in range(0, tl.cdiv(K, BLOCK_K)):
        a = tl.load(a_ptrs, mask=offs_k[None, :] < K - kk * BLOCK_K, other=0.0)
        b = tl.load(b_ptrs, mask=offs_k[:, None] < K - kk * BLOCK_K, other=0.0)
        acc = tl.dot(a, b, acc)
        a_ptrs += BLOCK_K * stride_ak
        b_ptrs += BLOCK_K * stride_bk

    c = acc.to(c_ptr.dtype.element_ty)
    offs_cm = pid_m * BLOCK_M + tl.arange(0, BLOCK_M)
    offs_cn = pid_n * BLOCK_N + tl.arange(0, BLOCK_N)
    c_ptrs = c_ptr + offs_cm[:, None] * stride_cm + offs_cn[None, :] * stride_cn
    mask = (offs_cm[:, None] < M) & (offs_cn[None, :] < N)
    tl.store(c_ptrs, c, mask=mask)

# config = {"BLOCK_K": 128, "BLOCK_M": 256, "BLOCK_N": 128, "GROUP_M": 8, "arch": "sm_90", "dtype": "fp32", "num_ctas": 1, "num_stages": 3, "num_warps": 2}
# arch = sm_90


// ===== COMPILED SASS (sm_90a) =====

	.target	sm_90a

	.elftype	@"ET_EXEC"


//--------------------- .note.nv.tkinfo           --------------------------
	.section	.note.nv.tkinfo,"",@"SHT_NOTE"
	.sectionflags	@"SHF_NOTE_NV_TKINFO"
	.tkinfo
        /*0018*/ 	.word	0x00000002
        /*0030*/ 	.string	""
        /*0030*/ 	.string	"ptxas"
        /*0030*/ 	.string	"Cuda compilation tools, release 13.0, V13.0.88"
        /*0030*/ 	.string	"Build cuda_13.0.r13.0/compiler.36424714_0"
        /*0030*/ 	.string	"-v  -suppress-debug-info  -lineinfo  -arch sm_90a "



//--------------------- .note.nv.cuinfo           --------------------------
	.section	.note.nv.cuinfo,"",@"SHT_NOTE"
	.sectionflags	@"SHF_NOTE_NV_CUINFO"
        /*0018*/ 	.short	0x0002
        /*001a*/ 	.short	0x005a
        /*001c*/ 	.short	0x0082
	.zero		2


//--------------------- .nv.info                  --------------------------
	.section	.nv.info,"",@"SHT_CUDA_INFO"
	.align	4


	//----- nvinfo : EIATTR_REGCOUNT
	.align		4
        /*0000*/ 	.byte	0x04, 0x2f
        /*0002*/ 	.short	(.L_1 - .L_0)
	.align		4
.L_0:
        /*0004*/ 	.word	index@(matmul_kernel)
        /*0008*/ 	.word	0x000000ff


	//----- nvinfo : EIATTR_FRAME_SIZE
	.align		4
.L_1:
        /*000c*/ 	.byte	0x04, 0x11
        /*000e*/ 	.short	(.L_3 - .L_2)
	.align		4
.L_2:
        /*0010*/ 	.word	index@(matmul_kernel)
        /*0014*/ 	.word	0x000045f8


	//----- nvinfo : EIATTR_MIN_STACK_SIZE
	.align		4
.L_3:
        /*0018*/ 	.byte	0x04, 0x12
        /*001a*/ 	.short	(.L_5 - .L_4)
	.align		4
.L_4:
        /*001c*/ 	.word	index@(matmul_kernel)
        /*0020*/ 	.word	0x000045f8
.L_5:


//--------------------- .nv.compat                --------------------------
	.section	.nv.compat,"",@"SHT_CUDA_COMPAT_INFO"
	.align	4
        /*0000*/ 	.byte	0x02, 0x09, 0x01, 0x00, 0x02, 0x02, 0x01, 0x00, 0x02, 0x05, 0x05, 0x00, 0x03, 0x07, 0x01, 0x01
        /*0010*/ 	.byte	0x02, 0x03, 0x00, 0x00, 0x02, 0x06, 0x01, 0x00, 0x04, 0x0b, 0x08, 0x00, 0x00, 0x00, 0x00, 0x00
        /*0020*/ 	.byte	0x00, 0x00, 0x00, 0x00


//--------------------- .nv.info.matmul_kernel    --------------------------
	.section	.nv.info.matmul_kernel,"",@"SHT_CUDA_INFO"
	.sectionflags	@""
	.align	4


	//----- nvinfo : EIATTR_CUDA_API_VERSION
	.align		4
        /*0000*/ 	.byte	0x04, 0x37
        /*0002*/ 	.short	(.L_7 - .L_6)
.L_6:
        /*0004*/ 	.word	0x00000082


	//----- nvinfo : EIATTR_KPARAM_INFO
	.align		4
.L_7:
        /*0008*/ 	.byte	0x04, 0x17
        /*000a*/ 	.short	(.L_9 - .L_8)
.L_8:
        /*000c*/ 	.word	0x00000000
        /*0010*/ 	.short	0x000d
        /*0012*/ 	.short	0x0048
        /*0014*/ 	.byte	0x00, 0xf4, 0x21, 0x00


	//----- nvinfo : EIATTR_KPARAM_INFO
	.align		4
.L_9:
        /*0018*/ 	.byte	0x04, 0x17
        /*001a*/ 	.short	(.L_11 - .L_10)
.L_10:
        /*001c*/ 	.word	0x00000000
        /*0020*/ 	.short	0x000c
        /*0022*/ 	.short	0x0040
        /*0024*/ 	.byte	0x00, 0xf4, 0x21, 0x00


	//----- nvinfo : EIATTR_KPARAM_INFO
	.align		4
.L_11:
        /*0028*/ 	.byte	0x04, 0x17
        /*002a*/ 	.short	(.L_13 - .L_12)
.L_12:
        /*002c*/ 	.word	0x00000000
        /*0030*/ 	.short	0x000b
        /*0032*/ 	.short	0x0038
        /*0034*/ 	.byte	0x00, 0xf0, 0x11, 0x00


	//----- nvinfo : EIATTR_KPARAM_INFO
	.align		4
.L_13:
        /*0038*/ 	.byte	0x04, 0x17
        /*003a*/ 	.short	(.L_15 - .L_14)
.L_14:
        /*003c*/ 	.word	0x00000000
        /*0040*/ 	.short	0x000a
        /*0042*/ 	.short	0x0034
        /*0044*/ 	.byte	0x00, 0xf0, 0x11, 0x00


	//----- nvinfo : EIATTR_KPARAM_INFO
	.align		4
.L_15:
        /*0048*/ 	.byte	0x04, 0x17
        /*004a*/ 	.short	(.L_17 - .L_16)
.L_16:
        /*004c*/ 	.word	0x00000000
        /*0050*/ 	.short	0x0009
        /*0052*/ 	.short	0x0030
        /*0054*/ 	.byte	0x00, 0xf0, 0x11, 0x00


	//----- nvinfo : EIATTR_KPARAM_INFO
	.align		4
.L_17:
        /*0058*/ 	.byte	0x04, 0x17
        /*005a*/ 	.short	(.L_19 - .L_18)
.L_18:
        /*005c*/ 	.word	0x00000000
        /*0060*/ 	.short	0x0008
        /*0062*/ 	.short	0x002c
        /*0064*/ 	.byte	0x00, 0xf0, 0x11, 0x00


	//----- nvinfo : EIATTR_KPARAM_INFO
	.align		4
.L_19:
        /*0068*/ 	.byte	0x04, 0x17
        /*006a*/ 	.short	(.L_21 - .L_20)
.L_20:
        /*006c*/ 	.word	0x00000000
        /*0070*/ 	.short	0x0007
        /*0072*/ 	.short	0x0028
        /*0074*/ 	.byte	0x00, 0xf0, 0x11, 0x00


	//----- nvinfo : EIATTR_KPARAM_INFO
	.align		4
.L_21:
        /*0078*/ 	.byte	0x04, 0x17
        /*007a*/ 	.short	(.L_23 - .L_22)
.L_22:
        /*007c*/ 	.word	0x00000000
        /*0080*/ 	.short	0x0006
        /*0082*/ 	.short	0x0024
        /*0084*/ 	.byte	0x00, 0xf0, 0x11, 0x00


	//----- nvinfo : EIATTR_KPARAM_INFO
	.align		4
.L_23:
        /*0088*/ 	.byte	0x04, 0x17
        /*008a*/ 	.short	(.L_25 - .L_24)
.L_24:
        /*008c*/ 	.word	0x00000000
        /*0090*/ 	.short	0x0005
        /*0092*/ 	.short	0x0020
        /*0094*/ 	.byte	0x00, 0xf0, 0x11, 0x00


	//----- nvinfo : EIATTR_KPARAM_INFO
	.align		4
.L_25:
        /*0098*/ 	.byte	0x04, 0x17
        /*009a*/ 	.short	(.L_27 - .L_26)
.L_26:
        /*009c*/ 	.word	0x00000000
        /*00a0*/ 	.short	0x0004
        /*00a2*/ 	.short	0x001c
        /*00a4*/ 	.byte	0x00, 0xf0, 0x11, 0x00


	//----- nvinfo : EIATTR_KPARAM_INFO
	.align		4
.L_27:
        /*00a8*/ 	.byte	0x04, 0x17
        /*00aa*/ 	.short	(.L_29 - .L_28)
.L_28:
        /*00ac*/ 	.word	0x00000000
        /*00b0*/ 	.short	0x0003
        /*00b2*/ 	.short	0x0018
        /*00b4*/ 	.byte	0x00, 0xf0, 0x11, 0x00


	//----- nvinfo : EIATTR_KPARAM_INFO
	.align		4
.L_29:
        /*00b8*/ 	.byte	0x04, 0x17
        /*00ba*/ 	.short	(.L_31 - .L_30)
.L_30:
        /*00bc*/ 	.word	0x00000000
        /*00c0*/ 	.short	0x0002
        /*00c2*/ 	.short	0x0010
        /*00c4*/ 	.byte	0x00, 0xf4, 0x21, 0x00


	//----- nvinfo : EIATTR_KPARAM_INFO
	.align		4
.L_31:
        /*00c8*/ 	.byte	0x04, 0x17
        /*00ca*/ 	.short	(.L_33 - .L_32)
.L_32:
        /*00cc*/ 	.word	0x00000000
        /*00d0*/ 	.short	0x0001
        /*00d2*/ 	.short	0x0008
        /*00d4*/ 	.byte	0x00, 0xf4, 0x21, 0x00


	//----- nvinfo : EIATTR_KPARAM_INFO
	.align		4
.L_33:
        /*00d8*/ 	.byte	0x04, 0x17
        /*00da*/ 	.short	(.L_35 - .L_34)
.L_34:
        /*00dc*/ 	.word	0x00000000
        /*00e0*/ 	.short	0x0000
        /*00e2*/ 	.short	0x0000
        /*00e4*/ 	.byte	0x00, 0xf4, 0x21, 0x00


	//----- nvinfo : EIATTR_SPARSE_MMA_MASK
	.align		4
.L_35:
        /*00e8*/ 	.byte	0x03, 0x50
        /*00ea*/ 	.short	0x0000


	//----- nvinfo : EIATTR_MAXREG_COUNT
	.align		4
        /*00ec*/ 	.byte	0x03, 0x1b
        /*00ee*/ 	.short	0x00ff


	//----- nvinfo : EIATTR_NUM_BARRIERS
	.align		4
        /*00f0*/ 	.byte	0x02, 0x4c
        /*00f2*/ 	.byte	0x01
	.zero		1


	//----- nvinfo : EIATTR_ANNOTATIONS
	.align		4
        /*00f4*/ 	.byte	0x04, 0x55
        /*00f6*/ 	.short	(.L_37 - .L_36)


	//   ....[0]....
.L_36:
        /*00f8*/ 	.word	0x00000001
        /*00fc*/ 	.byte	0xa0, 0x0a, 0x00, 0x00, 0x01, 0x00, 0x00, 0x00, 0x60, 0x0b, 0x00, 0x00, 0x01, 0x00, 0x00, 0x00
        /* <DEDUP_REMOVED lines=1379> */
        /*573c*/ 	.byte	0xa0, 0x0e, 0x02, 0x00


	//----- nvinfo : EIATTR_MERCURY_ISA_VERSION
	.align		4
.L_37:
        /*5740*/ 	.byte	0x03, 0x5f
        /*5742*/ 	.short	0x0101


	//----- nvinfo : EIATTR_EXIT_INSTR_OFFSETS
	.align		4
        /*5744*/ 	.byte	0x04, 0x1c
        /*5746*/ 	.short	(.L_39 - .L_38)


	//   ....[0]....
.L_38:
        /*5748*/ 	.word	0x000966a0


	//   ....[1]....
        /*574c*/ 	.word	0x000966c0


	//----- nvinfo : EIATTR_REQNTID
	.align		4
.L_39:
        /*5750*/ 	.byte	0x04, 0x10
        /*5752*/ 	.short	(.L_41 - .L_40)
.L_40:
        /*5754*/ 	.word	0x00000040
        /*5758*/ 	.word	0x00000001
        /*575c*/ 	.word	0x00000001


	//----- nvinfo : EIATTR_CBANK_PARAM_SIZE
	.align		4
.L_41:
        /*5760*/ 	.byte	0x03, 0x19
        /*5762*/ 	.short	0x0050


	//----- nvinfo : EIATTR_PARAM_CBANK
	.align		4
        /*5764*/ 	.byte	0x04, 0x0a
        /*5766*/ 	.short	(.L_43 - .L_42)
	.align		4
.L_42:
        /*5768*/ 	.word	index@(.nv.constant0.matmul_kernel)
        /*576c*/ 	.short	0x0210
        /*576e*/ 	.short	0x0050


	//----- nvinfo : EIATTR_SW_WAR
	.align		4
.L_43:
        /*5770*/ 	.byte	0x04, 0x36
        /*5772*/ 	.short	(.L_45 - .L_44)
.L_44:
        /*5774*/ 	.word	0x00000008
.L_45:


//--------------------- .nv.callgraph             --------------------------
	.section	.nv.callgraph,"",@"SHT_CUDA_CALLGRAPH"
	.align	4
	.sectionentsize	8
	.align		4
        /*0000*/ 	.word	0x00000000
	.align		4
        /*0004*/ 	.word	0xffffffff
	.align		4
        /*0008*/ 	.word	0x00000000
	.align		4
        /*000c*/ 	.word	0xfffffffe
	.align		4
        /*0010*/ 	.word	0x00000000
	.align		4
        /*0014*/ 	.word	0xfffffffd
	.align		4
        /*0018*/ 	.word	0x00000000
	.align		4
        /*001c*/ 	.word	0xfffffffc


//--------------------- .text.matmul_kernel       --------------------------
	.section	.text.matmul_kernel,"ax",@progbits
	.align	128
        .global         matmul_kernel
        .type           matmul_kernel,@function
        .size           matmul_kernel,(.L_x_3 - matmul_kernel)
        .other          matmul_kernel,@"STO_CUDA_ENTRY STV_DEFAULT"
matmul_kernel:
.text.matmul_kernel:
[----:B------:R-:W1:Y:S08]  /*0000*/  LDC R1, c[0x0][0x28] ;  /* 0x00000a00ff017b82 */ /* 0x000e700000000800 */
[----:B------:R-:W2:Y:S01]  /*0010*/  LDC.64 R2, c[0x0][0x228] ;  /* 0x00008a00ff027b82 */ /* 0x000ea20000000a00 */
[----:B------:R-:W3:Y:S01]  /*0020*/  S2R R9, SR_CTAID.X ;  /* 0x0000000000097919 */ /* 0x000ee20000002500 */
[----:B------:R-:W-:Y:S01]  /*0030*/  ULDC UR8, c[0x0][0x230] ;  /* 0x00008c0000087ab9 */ /* 0x000fe20000000800 */
[----:B------:R-:W-:Y:S01]  /*0040*/  ULDC UR5, c[0x0][0x230] ;  /* 0x00008c0000057ab9 */ /* 0x000fe20000000800 */
[----:B------:R-:W-:Y:S01]  /*0050*/  UIADD3 UR8, UR8, 0x7f, URZ ;  /* 0x0000007f08087890 */ /* 0x000fe2000fffe03f */
[----:B------:R-:W4:Y:S01]  /*0060*/  S2R R16, SR_TID.X ;  /* 0x0000000000107919 */ /* 0x000f220000002100 */
[----:B-1----:R-:W-:Y:S01]  /*0070*/  VIADD R1, R1, 0xffffba08 ;  /* 0xffffba0801017836 */ /* 0x002fe20000000000 */
[----:B------:R-:W-:Y:S01]  /*0080*/  ULDC.64 UR6, c[0x0][0x218] ;  /* 0x0000860000067ab9 */ /* 0x000fe20000000a00 */
[----:B------:R-:W-:Y:S01]  /*0090*/  UISETP.GT.AND UP0, UPT, UR8, 0x7f, UPT ;  /* 0x0000007f0800788c */ /* 0x000fe2000bf04270 */
[----:B------:R-:W1:Y:S01]  /*00a0*/  LDC.64 R192, c[0x0][0x238] ;  /* 0x00008e00ffc07b82 */ /* 0x000e620000000a00 */
[----:B------:R-:W-:Y:S01]  /*00b0*/  ULDC UR19, c[0x0][0x240] ;  /* 0x0000900000137ab9 */ /* 0x000fe20000000800 */
[----:B------:R-:W-:Y:S01]  /*00c0*/  ULDC UR11, c[0x0][0x240] ;  /* 0x00009000000b7ab9 */ /* 0x000fe20000000800 */
[----:B------:R-:W-:Y:S01]  /*00d0*/  USEL UR4, URZ, 0x4, !UP0 ;  /* 0x000000043f047887 */ /* 0x000fe2000c000000 */
[----:B------:R-:W-:Y:S01]  /*00e0*/  ULDC UR58, c[0x0][0x240] ;  /* 0x00009000003a7ab9 */ /* 0x000fe20000000800 */
        /* <DEDUP_REMOVED lines=9> */
[----:B--2---:R-:W-:Y:S01]  /*0180*/  VIADD R0, R3, 0x7f ;  /* 0x0000007f03007836 */ /* 0x004fe20000000000 */
[----:B------:R-:W-:Y:S01]  /*0190*/  IABS R13, R2 ;  /* 0x00000002000d7213 */ /* 0x000fe20000000000 */
[----:B------:R-:W-:Y:S01]  /*01a0*/  ULDC UR37, c[0x0][0x240] ;  /* 0x0000900000257ab9 */ /* 0x000fe20000000800 */
[----:B------:R-:W-:Y:S01]  /*01b0*/  ULDC UR29, c[0x0][0x240] ;  /* 0x00009000001d7ab9 */ /* 0x000fe20000000800 */
[----:B------:R-:W-:Y:S01]  /*01c0*/  ULDC UR21, c[0x0][0x240] ;  /* 0x0000900000157ab9 */ /* 0x000fe20000000800 */
[----:B------:R-:W-:Y:S01]  /*01d0*/  SHF.R.S32.HI R5, RZ, 0x1f, R0 ;  /* 0x0000001fff057819 */ /* 0x000fe20000011400 */
[----:B------:R-:W-:Y:S01]  /*01e0*/  ULDC UR13, c[0x0][0x240] ;  /* 0x00009000000d7ab9 */ /* 0x000fe20000000800 */
[----:B------:R-:W-:Y:S01]  /*01f0*/  ULDC UR18, c[0x0][0x240] ;  /* 0x0000900000127ab9 */ /* 0x000fe20000000800 */
[----:B------:R-:W-:Y:S01]  /*0200*/  ULDC UR17, c[0x0][0x240] ;  /* 0x0000900000117ab9 */ /* 0x000fe20000000800 */
[----:B------:R-:W-:Y:S01]  /*0210*/  LEA.HI R5, R5, R0, RZ, 0x7 ;  /* 0x0000000005057211 */ /* 0x000fe200078f38ff */
[----:B------:R-:W-:Y:S01]  /*0220*/  ULDC UR16, c[0x0][0x240] ;  /* 0x0000900000107ab9 */ /* 0x000fe20000000800 */
[----:B---3--:R-:W-:Y:S01]  /*0230*/  IABS R10, R9 ;  /* 0x00000009000a7213 */ /* 0x008fe20000000000 */
[----:B------:R-:W-:Y:S01]  /*0240*/  ULDC UR15, c[0x0][0x240] ;  /* 0x00009000000f7ab9 */ /* 0x000fe20000000800 */
[----:B------:R-:W-:Y:S01]  /*0250*/  SHF.R.S32.HI R5, RZ, 0x7, R5 ;  /* 0x00000007ff057819 */ /* 0x000fe20000011405 */
[----:B------:R-:W-:Y:S01]  /*0260*/  ULDC UR14, c[0x0][0x240] ;  /* 0x00009000000e7ab9 */ /* 0x000fe20000000800 */
[----:B----4-:R-:W-:Y:S01]  /*0270*/  LOP3.LUT R201, R16, 0x3f, RZ, 0xc0, !PT ;  /* 0x0000003f10c97812 */ /* 0x010fe200078ec0ff */
[----:B------:R-:W-:Y:S01]  /*0280*/  ULDC UR10, c[0x0][0x240] ;  /* 0x00009000000a7ab9 */ /* 0x000fe20000000800 */
[----:B------:R-:W-:Y:S01]  /*0290*/  SHF.L.U32 R6, R5, 0x3, RZ ;  /* 0x0000000305067819 */ /* 0x000fe200000006ff */
[----:B------:R-:W-:Y:S01]  /*02a0*/  ULDC UR9, c[0x0][0x240] ;  /* 0x0000900000097ab9 */ /* 0x000fe20000000800 */
[C---:B------:R-:W-:Y:S01]  /*02b0*/  LOP3.LUT R200, R201.reuse, 0x40, RZ, 0xfc, !PT ;  /* 0x00000040c9c87812 */ /* 0x040fe200078efcff */
[C---:B-1----:R-:W-:Y:S01]  /*02c0*/  IMAD R193, R201.reuse, R193, RZ ;  /* 0x000000c1c9c17224 */ /* 0x042fe200078e02ff */
[-C--:B------:R-:W-:Y:S01]  /*02d0*/  IABS R7, R6.reuse ;  /* 0x0000000600077213 */ /* 0x080fe20000000000 */
[----:B------:R-:W-:Y:S01]  /*02e0*/  ULDC UR57, c[0x0][0x240] ;  /* 0x0000900000397ab9 */ /* 0x000fe20000000800 */
[----:B------:R-:W-:Y:S01]  /*02f0*/  IABS R12, R6 ;  /* 0x00000006000c7213 */ /* 0x000fe20000000000 */
[----:B------:R-:W-:Y:S01]  /*0300*/  ULDC UR56, c[0x0][0x240] ;  /* 0x0000900000387ab9 */ /* 0x000fe20000000800 */
[----:B------:R-:W1:Y:S01]  /*0310*/  I2F.RP R0, R7 ;  /* 0x0000000700007306 */ /* 0x000e620000209400 */
        /* <DEDUP_REMOVED lines=14> */
[----:B-1----:R-:W1:Y:S01]  /*0400*/  MUFU.RCP R0, R0 ;  /* 0x0000000000007308 */ /* 0x002e620000001000 */
        /* <DEDUP_REMOVED lines=14> */
[----:B------:R-:W-:Y:S01]  /*04f0*/  IMAD.SHL.U32 R247, R201, 0x4, RZ ;  /* 0x00000004c9f77824 */ /* 0x000fe200078e00ff */
[----:B------:R-:W2:Y:S01]  /*0500*/  LDC R153, c[0x0][0x230] ;  /* 0x00008c00ff997b82 */ /* 0x000ea20000000800 */
[----:B-1----:R-:W-:Y:S01]  /*0510*/  VIADD R4, R0, 0xffffffe ;  /* 0x0ffffffe00047836 */ /* 0x002fe20000000000 */
[----:B------:R-:W-:Y:S01]  /*0520*/  UISETP.GT.AND UP0, UPT, UR8, 0xff, UPT ;  /* 0x000000ff0800788c */ /* 0x000fe2000bf04270 */
[----:B------:R-:W-:-:S02]  /*0530*/  IMAD.MOV R0, RZ, RZ, -R12 ;  /* 0x000000ffff007224 */ /* 0x000fc400078e0a0c */
[----:B------:R1:W3:Y:S01]  /*0540*/  F2I.FTZ.U32.TRUNC.NTZ R5, R4 ;  /* 0x0000000400057305 */ /* 0x0002e2000021f000 */
[----:B------:R-:W-:Y:S02]  /*0550*/  IMAD R185, R192, 0x6f, RZ ;  /* 0x0000006fc0b97824 */ /* 0x000fe400078e02ff */
[----:B------:R-:W4:Y:S01]  /*0560*/  LDC R161, c[0x0][0x230] ;  /* 0x00008c00ffa17b82 */ /* 0x000f220000000800 */
[----:B-1----:R-:W-:-:S07]  /*0570*/  IMAD.MOV.U32 R4, RZ, RZ, RZ ;  /* 0x000000ffff047224 */ /* 0x002fce00078e00ff */
[----:B------:R-:W1:Y:S01]  /*0580*/  LDC R169, c[0x0][0x230] ;  /* 0x00008c00ffa97b82 */ /* 0x000e620000000800 */
[----:B---3--:R-:W-:-:S04]  /*0590*/  IMAD.MOV R8, RZ, RZ, -R5 ;  /* 0x000000ffff087224 */ /* 0x008fc800078e0a05 */
[----:B------:R-:W-:Y:S01]  /*05a0*/  IMAD R11, R8, R7, RZ ;  /* 0x00000007080b7224 */ /* 0x000fe200078e02ff */
[----:B------:R-:W-:-:S03]  /*05b0*/  MOV R8, R10 ;  /* 0x0000000a00087202 */ /* 0x000fc60000000f00 */
[----:B------:R-:W-:-:S06]  /*05c0*/  IMAD.HI.U32 R5, R5, R11, R4 ;  /* 0x0000000b05057227 */ /* 0x000fcc00078e0004 */
[----:B------:R-:W-:-:S04]  /*05d0*/  IMAD.HI.U32 R5, R5, R8, RZ ;  /* 0x0000000805057227 */ /* 0x000fc800078e00ff */
[----:B------:R-:W-:-:S05]  /*05e0*/  IMAD R0, R5, R0, R8 ;  /* 0x0000000005007224 */ /* 0x000fca00078e0208 */
[----:B------:R-:W-:-:S13]  /*05f0*/  ISETP.GT.U32.AND P1, PT, R7, R0, PT ;  /* 0x000000000700720c */ /* 0x000fda0003f24070 */
[-C--:B------:R-:W-:Y:S01]  /*0600*/  @!P1 IADD3 R0, R0, -R7.reuse, RZ ;  /* 0x8000000700009210 */ /* 0x080fe20007ffe0ff */
[----:B------:R-:W-:Y:S01]  /*0610*/  @!P1 VIADD R5, R5, 0x1 ;  /* 0x0000000105059836 */ /* 0x000fe20000000000 */
[----:B------:R-:W-:Y:S02]  /*0620*/  ISETP.NE.AND P1, PT, R6, RZ, PT ;  /* 0x000000ff0600720c */ /* 0x000fe40003f25270 */
[----:B------:R-:W-:Y:S02]  /*0630*/  ISETP.GE.U32.AND P0, PT, R0, R7, PT ;  /* 0x000000070000720c */ /* 0x000fe40003f06070 */
[----:B------:R-:W-:Y:S02]  /*0640*/  LOP3.LUT R0, R9, R6, RZ, 0x3c, !PT ;  /* 0x0000000609007212 */ /* 0x000fe400078e3cff */
[----:B------:R-:W-:Y:S02]  /*0650*/  IABS R7, R3 ;  /* 0x0000000300077213 */ /* 0x000fe40000000000 */
[----:B------:R-:W-:Y:S01]  /*0660*/  ISETP.GE.AND P2, PT, R0, RZ, PT ;  /* 0x000000ff0000720c */ /* 0x000fe20003f46270 */
[----:B------:R-:W-:Y:S01]  /*0670*/  VIADD R0, R2, 0xff ;  /* 0x000000ff02007836 */ /* 0x000fe20000000000 */
[----:B------:R-:W3:Y:S05]  /*0680*/  I2F.RP R10, R7 ;  /* 0x00000007000a7306 */ /* 0x000eea0000209400 */
[----:B------:R-:W-:-:S05]  /*0690*/  @P0 VIADD R5, R5, 0x1 ;  /* 0x0000000105050836 */ /* 0x000fca0000000000 */
[----:B------:R-:W-:Y:S02]  /*06a0*/  MOV R4, R5 ;  /* 0x0000000500047202 */ /* 0x000fe40000000f00 */
[----:B------:R-:W-:-:S03]  /*06b0*/  SHF.R.S32.HI R5, RZ, 0x1f, R0 ;  /* 0x0000001fff057819 */ /* 0x000fc60000011400 */
[----:B------:R-:W-:Y:S01]  /*06c0*/  @!P2 IMAD.MOV R4, RZ, RZ, -R4 ;  /* 0x000000ffff04a224 */ /* 0x000fe200078e0a04 */
[----:B------:R-:W-:Y:S01]  /*06d0*/  @!P1 LOP3.LUT R4, RZ, R6, RZ, 0x33, !PT ;  /* 0x00000006ff049212 */ /* 0x000fe200078e33ff */
[----:B---3--:R-:W-:Y:S01]  /*06e0*/  MUFU.RCP R10, R10 ;  /* 0x0000000a000a7308 */ /* 0x008fe20000001000 */
[----:B------:R-:W-:Y:S02]  /*06f0*/  LEA.HI R5, R5, R0, RZ, 0x8 ;  /* 0x0000000005057211 */ /* 0x000fe400078f40ff */
[----:B------:R-:W-:Y:S01]  /*0700*/  SHF.L.U32 R12, R4, 0x3, RZ ;  /* 0x00000003040c7819 */ /* 0x000fe200000006ff */
[----:B------:R-:W-:-:S03]  /*0710*/  IMAD.MOV R4, RZ, RZ, -R4 ;  /* 0x000000ffff047224 */ /* 0x000fc600078e0a04 */
[----:B------:R-:W-:Y:S01]  /*0720*/  LEA.HI.SX32 R5, R5, -R12, 0x18 ;  /* 0x8000000c05057211 */ /* 0x000fe200078fc2ff */
[----:B------:R-:W-:Y:S02]  /*0730*/  IMAD R14, R6, R4, R9 ;  /* 0x00000004060e7224 */ /* 0x000fe400078e0209 */
[----:B------:R-:W-:Y:S01]  /*0740*/  IMAD.MOV.U32 R4, RZ, RZ, RZ ;  /* 0x000000ffff047224 */ /* 0x000fe200078e00ff */
[----:B------:R-:W-:-:S04]  /*0750*/  VIMNMX R15, R5, 0x8, PT ;  /* 0x00000008050f7848 */ /* 0x000fc80003fe0100 */
[-C--:B------:R-:W-:Y:S02]  /*0760*/  IABS R11, R15.reuse ;  /* 0x0000000f000b7213 */ /* 0x080fe40000000000 */
[----:B------:R-:W-:Y:S02]  /*0770*/  IABS R6, R15 ;  /* 0x0000000f00067213 */ /* 0x000fe40000000000 */
[----:B------:R-:W3:Y:S08]  /*0780*/  I2F.RP R0, R11 ;  /* 0x0000000b00007306 */ /* 0x000ef00000209400 */
[----:B---3--:R-:W3:Y:S02]  /*0790*/  MUFU.RCP R0, R0 ;  /* 0x0000000000007308 */ /* 0x008ee40000001000 */
[----:B---3--:R-:W-:Y:S01]  /*07a0*/  VIADD R5, R0, 0xffffffe ;  /* 0x0ffffffe00057836 */ /* 0x008fe20000000000 */
[----:B------:R-:W-:-:S05]  /*07b0*/  IABS R0, R14 ;  /* 0x0000000e00007213 */ /* 0x000fca0000000000 */
[----:B------:R-:W3:Y:S02]  /*07c0*/  F2I.FTZ.U32.TRUNC.NTZ R5, R5 ;  /* 0x0000000500057305 */ /* 0x000ee4000021f000 */
[----:B---3--:R-:W-:-:S05]  /*07d0*/  IADD3 R8, RZ, -R5, RZ ;  /* 0x80000005ff087210 */ /* 0x008fca0007ffe0ff */
[----:B------:R-:W-:Y:S02]  /*07e0*/  IMAD R9, R8, R11, RZ ;  /* 0x0000000b08097224 */ /* 0x000fe400078e02ff */
[----:B------:R-:W-:Y:S02]  /*07f0*/  VIADD R8, R10, 0xffffffe ;  /* 0x0ffffffe0a087836 */ /* 0x000fe40000000000 */
[----:B------:R-:W-:Y:S02]  /*0800*/  IMAD.HI.U32 R4, R5, R9, R4 ;  /* 0x0000000905047227 */ /* 0x000fe400078e0004 */
[----:B------:R-:W3:Y:S02]  /*0810*/  F2I.FTZ.U32.TRUNC.NTZ R9, R8 ;  /* 0x0000000800097305 */ /* 0x000ee4000021f000 */
[----:B------:R-:W-:Y:S01]  /*0820*/  IMAD.MOV.U32 R5, RZ, RZ, R0 ;  /* 0x000000ffff057224 */ /* 0x000fe200078e0000 */
[----:B------:R-:W-:-:S03]  /*0830*/  IADD3 R0, RZ, -R6, RZ ;  /* 0x80000006ff007210 */ /* 0x000fc60007ffe0ff */
[----:B------:R-:W-:Y:S02]  /*0840*/  IMAD.HI.U32 R4, R4, R5, RZ ;  /* 0x0000000504047227 */ /* 0x000fe400078e00ff */
[----:B------:R-:W2:Y:S02]  /*0850*/  I2F.RP R6, R13 ;  /* 0x0000000d00067306 */ /* 0x000ea40000209400 */
[----:B------:R-:W-:-:S05]  /*0860*/  IMAD R0, R4, R0, R5 ;  /* 0x0000000004007224 */ /* 0x000fca00078e0205 */
[----:B------:R-:W-:Y:S01]  /*0870*/  ISETP.GT.U32.AND P1, PT, R11, R0, PT ;  /* 0x000000000b00720c */ /* 0x000fe20003f24070 */
[----:B---3--:R-:W-:Y:S01]  /*0880*/  IMAD.MOV R8, RZ, RZ, -R9 ;  /* 0x000000ffff087224 */ /* 0x008fe200078e0a09 */
[----:B--2---:R-:W2:Y:S11]  /*0890*/  MUFU.RCP R6, R6 ;  /* 0x0000000600067308 */ /* 0x004eb60000001000 */
[----:B------:R-:W-:-:S02]  /*08a0*/  @!P1 IMAD.IADD R0, R0, 0x1, -R11 ;  /* 0x0000000100009824 */ /* 0x000fc400078e0a0b */
[----:B------:R-:W-:Y:S01]  /*08b0*/  @!P1 VIADD R4, R4, 0x1 ;  /* 0x0000000104049836 */ /* 0x000fe20000000000 */
[----:B------:R-:W-:Y:S02]  /*08c0*/  ISETP.NE.AND P1, PT, R15, RZ, PT ;  /* 0x000000ff0f00720c */ /* 0x000fe40003f25270 */
[----:B------:R-:W-:Y:S02]  /*08d0*/  ISETP.GE.U32.AND P0, PT, R0, R11, PT ;  /* 0x0000000b0000720c */ /* 0x000fe40003f06070 */
[----:B------:R-:W-:-:S04]  /*08e0*/  LOP3.LUT R0, R14, R15, RZ, 0x3c, !PT ;  /* 0x0000000f0e007212 */ /* 0x000fc800078e3cff */
[----:B------:R-:W-:Y:S02]  /*08f0*/  ISETP.GE.AND P2, PT, R0, RZ, PT ;  /* 0x000000ff0000720c */ /* 0x000fe40003f46270 */
[----:B--2---:R-:W-:-:S05]  /*0900*/  IADD3 R5, R6, 0xffffffe, RZ ;  /* 0x0ffffffe06057810 */ /* 0x004fca0007ffe0ff */
[----:B------:R-:W-:Y:S01]  /*0910*/  @P0 VIADD R4, R4, 0x1 ;  /* 0x0000000104040836 */ /* 0x000fe20000000000 */
[----:B------:R-:W2:Y:S05]  /*0920*/  F2I.FTZ.U32.TRUNC.NTZ R5, R5 ;  /* 0x0000000500057305 */ /* 0x000eaa000021f000 */
[----:B------:R-:W-:Y:S02]  /*0930*/  @!P2 IADD3 R4, -R4, RZ, RZ ;  /* 0x000000ff0404a210 */ /* 0x000fe40007ffe1ff */
[----:B------:R-:W-:-:S04]  /*0940*/  @!P1 LOP3.LUT R4, RZ, R15, RZ, 0x33, !PT ;  /* 0x0000000fff049212 */ /* 0x000fc800078e33ff */
[C---:B------:R-:W-:Y:S01]  /*0950*/  IADD3 R0, -R4.reuse, RZ, RZ ;  /* 0x000000ff04007210 */ /* 0x040fe20007ffe1ff */
[----:B------:R-:W-:Y:S01]  /*0960*/  IMAD.SHL.U32 R252, R4, 0x80, RZ ;  /* 0x0000008004fc7824 */ /* 0x000fe200078e00ff */
[----:B------:R-:W-:Y:S01]  /*0970*/  MOV R4, RZ ;  /* 0x000000ff00047202 */ /* 0x000fe20000000f00 */
[--C-:B--2---:R-:W-:Y:S02]  /*0980*/  IMAD.MOV R6, RZ, RZ, -R5.reuse ;  /* 0x000000ffff067224 */ /* 0x104fe400078e0a05 */
[----:B------:R-:W-:Y:S01]  /*0990*/  IMAD R0, R15, R0, R14 ;  /* 0x000000000f007224 */ /* 0x000fe200078e020e */
[----:B------:R-:W-:Y:S01]  /*09a0*/  IADD3 R18, R252, 0x6, RZ ;  /* 0x00000006fc127810 */ /* 0x000fe20007ffe0ff */
[----:B------:R-:W-:Y:S01]  /*09b0*/  IMAD R11, R6, R13, RZ ;  /* 0x0000000d060b7224 */ /* 0x000fe200078e02ff */
[----:B------:R-:W-:Y:S01]  /*09c0*/  IADD3 R20, R252, 0x65, RZ ;  /* 0x00000065fc147810 */ /* 0x000fe20007ffe0ff */
[----:B------:R-:W-:Y:S01]  /*09d0*/  IMAD R15, R8, R7, RZ ;  /* 0x00000007080f7224 */ /* 0x000fe200078e02ff */
[----:B------:R-:W-:Y:S01]  /*09e0*/  IABS R34, R18 ;  /* 0x0000001200227213 */ /* 0x000fe20000000000 */
[----:B------:R-:W-:Y:S01]  /*09f0*/  IMAD.IADD R0, R12, 0x1, R0 ;  /* 0x000000010c007824 */ /* 0x000fe200078e0200 */
[----:B------:R-:W-:Y:S01]  /*0a00*/  IABS R136, R252 ;  /* 0x000000fc00887213 */ /* 0x000fe20000000000 */
[----:B------:R-:W-:Y:S01]  /*0a10*/  IMAD.MOV.U32 R8, RZ, RZ, RZ ;  /* 0x000000ffff087224 */ /* 0x000fe200078e00ff */
[C---:B------:R-:W-:Y:S01]  /*0a20*/  IADD3 R29, R252.reuse, 0x79, RZ ;  /* 0x00000079fc1d7810 */ /* 0x040fe20007ffe0ff */
[C---:B------:R-:W-:Y:S01]  /*0a30*/  VIADD R6, R252.reuse, 0x7f ;  /* 0x0000007ffc067836 */ /* 0x040fe20000000000 */
[----:B------:R-:W-:Y:S01]  /*0a40*/  PRMT R47, R201, 0x6540, R0 ;  /* 0x00006540c92f7816 */ /* 0x000fe20000000000 */
[----:B------:R-:W-:Y:S01]  /*0a50*/  IMAD.HI.U32 R5, R5, R11, R4 ;  /* 0x0000000b05057227 */ /* 0x000fe200078e0004 */
[----:B------:R-:W-:-:S02]  /*0a60*/  IADD3 R4, R252, 0x1, RZ ;  /* 0x00000001fc047810 */ /* 0x000fc40007ffe0ff */
[----:B------:R-:W-:Y:S01]  /*0a70*/  IABS R12, R6 ;  /* 0x00000006000c7213 */ /* 0x000fe20000000000 */
[----:B------:R-:W-:Y:S01]  /*0a80*/  IMAD.HI.U32 R9, R9, R15, R8 ;  /* 0x0000000f09097227 */ /* 0x000fe200078e0008 */
[----:B------:R-:W-:Y:S01]  /*0a90*/  IABS R120, R4 ;  /* 0x0000000400787213 */ /* 0x000fe20000000000 */
[----:B------:R-:W-:Y:S01]  /*0aa0*/  STL [R1+0x12b0], R47 ;  /* 0x0012b02f01007387 */ /* 0x000fe20000100800 */
[----:B------:R-:W-:Y:S01]  /*0ab0*/  ISETP.GE.AND P3, PT, R6, RZ, PT ;  /* 0x000000ff0600720c */ /* 0x000fe20003f66270 */
[----:B------:R-:W-:Y:S01]  /*0ac0*/  IMAD.SHL.U32 R0, R0, 0x100, RZ ;  /* 0x0000010000007824 */ /* 0x000fe200078e00ff */
[----:B------:R-:W-:Y:S01]  /*0ad0*/  IABS R8, R47 ;  /* 0x0000002f00087213 */ /* 0x000fe20000000000 */
[C---:B------:R-:W-:Y:S01]  /*0ae0*/  IMAD.HI.U32 R6, R9.reuse, R12, RZ ;  /* 0x0000000c09067227 */ /* 0x040fe200078e00ff */
[----:B------:R-:W-:Y:S02]  /*0af0*/  ISETP.GE.AND P2, PT, R4, RZ, PT ;  /* 0x000000ff0400720c */ /* 0x000fe40003f46270 */
[----:B------:R-:W-:Y:S01]  /*0b00*/  LOP3.LUT R139, R0, 0x40, R201, 0xfe, !PT ;  /* 0x00000040008b7812 */ /* 0x000fe200078efec9 */
[----:B------:R-:W-:Y:S01]  /*0b10*/  IMAD.HI.U32 R4, R9, R120, RZ ;  /* 0x0000007809047227 */ /* 0x000fe200078e00ff */
[----:B------:R-:W-:-:S02]  /*0b20*/  LOP3.LUT R137, R47, 0x80, RZ, 0xfc, !PT ;  /* 0x000000802f897812 */ /* 0x000fc400078efcff */
[----:B------:R-:W-:Y:S01]  /*0b30*/  IABS R10, R139 ;  /* 0x0000008b000a7213 */ /* 0x000fe20000000000 */
[----:B------:R-:W-:Y:S01]  /*0b40*/  IMAD.HI.U32 R0, R5, R8, RZ ;  /* 0x0000000805007227 */ /* 0x000fe200078e00ff */
[----:B------:R-:W-:Y:S01]  /*0b50*/  LOP3.LUT R89, R47, 0xc0, RZ, 0xfc, !PT ;  /* 0x000000c02f597812 */ /* 0x000fe200078efcff */
[----:B------:R-:W-:Y:S01]  /*0b60*/  STL [R1+0x12b4], R139 ;  /* 0x0012b48b01007387 */ /* 0x000fe20000100800 */
[----:B------:R-:W-:Y:S01]  /*0b70*/  IABS R14, R137 ;  /* 0x00000089000e7213 */ /* 0x000fe20000000000 */
[----:B------:R-:W-:Y:S01]  /*0b80*/  IMAD.MOV R11, RZ, RZ, -R6 ;  /* 0x000000ffff0b7224 */ /* 0x000fe200078e0a06 */
[----:B------:R-:W-:Y:S01]  /*0b90*/  IADD3 R6, -R4, RZ, RZ ;  /* 0x000000ff04067210 */ /* 0x000fe20007ffe1ff */
[----:B------:R-:W-:Y:S01]  /*0ba0*/  IMAD.MOV R4, RZ, RZ, -R0 ;  /* 0x000000ffff047224 */ /* 0x000fe200078e0a00 */
[----:B------:R-:W-:Y:S01]  /*0bb0*/  IABS R142, R29 ;  /* 0x0000001d008e7213 */ /* 0x000fe20000000000 */
[----:B------:R-:W-:Y:S01]  /*0bc0*/  IMAD R12, R7, R11, R12 ;  /* 0x0000000b070c7224 */ /* 0x000fe200078e020c */
[----:B------:R-:W-:Y:S01]  /*0bd0*/  IADD3 R45, R252, 0x7e, RZ ;  /* 0x0000007efc2d7810 */ /* 0x000fe20007ffe0ff */
[----:B------:R-:W-:Y:S01]  /*0be0*/  IMAD.HI.U32 R0, R5, R10, RZ ;  /* 0x0000000a05007227 */ /* 0x000fe200078e00ff */
[----:B------:R-:W-:Y:S02]  /*0bf0*/  STL [R1+0x12bc], R137 ;  /* 0x0012bc8901007387 */ /* 0x000fe40000100800 */
[C---:B------:R-:W-:Y:S01]  /*0c00*/  ISETP.GT.U32.AND P0, PT, R7.reuse, R12, PT ;  /* 0x0000000c0700720c */ /* 0x040fe20003f04070 */
[----:B------:R-:W-:Y:S01]  /*0c10*/  IMAD R120, R7, R6, R120 ;  /* 0x0000000607787224 */ /* 0x000fe200078e0278 */
[----:B------:R-:W-:Y:S01]  /*0c20*/  IADD3 R0, -R0, RZ, RZ ;  /* 0x000000ff00007210 */ /* 0x000fe20007ffe1ff */
[----:B------:R-:W-:Y:S01]  /*0c30*/  IMAD R4, R13, R4, R8 ;  /* 0x000000040d047224 */ /* 0x000fe200078e0208 */
[----:B------:R-:W-:Y:S01]  /*0c40*/  STL [R1+0x12b8], R89 ;  /* 0x0012b85901007387 */ /* 0x000fe20000100800 */
[----:B------:R-:W-:-:S03]  /*0c50*/  IMAD.HI.U32 R6, R5, R14, RZ ;  /* 0x0000000e05067227 */ /* 0x000fc600078e00ff */
[C---:B------:R-:W-:Y:S01]  /*0c60*/  ISETP.GT.U32.AND P4, PT, R13.reuse, R4, PT ;  /* 0x000000040d00720c */ /* 0x040fe20003f84070 */
[C---:B------:R-:W-:Y:S01]  /*0c70*/  IMAD R0, R13.reuse, R0, R10 ;  /* 0x000000000d007224 */ /* 0x040fe200078e020a */
[----:B------:R-:W-:Y:S01]  /*0c80*/  IABS R10, R89 ;  /* 0x00000059000a7213 */ /* 0x000fe20000000000 */
[----:B------:R-:W-:Y:S01]  /*0c90*/  VIADD R15, R252, 0x2 ;  /* 0x00000002fc0f7836 */ /* 0x000fe20000000000 */
[----:B------:R2:W-:Y:S01]  /*0ca0*/  STL [R1+0x2c38], R252 ;  /* 0x002c38fc01007387 */ /* 0x0005e20000100800 */
[----:B------:R-:W-:Y:S01]  /*0cb0*/  @!P0 IMAD.IADD R12, R12, 0x1, -R7 ;  /* 0x000000010c0c8824 */ /* 0x000fe200078e0a07 */
[----:B------:R-:W-:Y:S01]  /*0cc0*/  ISETP.GT.U32.AND P0, PT, R13, R0, PT ;  /* 0x000000000d00720c */ /* 0x000fe20003f04070 */
[----:B------:R-:W-:Y:S01]  /*0cd0*/  IMAD.HI.U32 R5, R5, R10, RZ ;  /* 0x0000000a05057227 */ /* 0x000fe200078e00ff */
[----:B------:R-:W-:Y:S02]  /*0ce0*/  IABS R30, R15 ;  /* 0x0000000f001e7213 */ /* 0x000fe40000000000 */
[----:B------:R-:W-:Y:S01]  /*0cf0*/  ISETP.GT.U32.AND P5, PT, R7, R12, PT ;  /* 0x0000000c0700720c */ /* 0x000fe20003fa4070 */
[----:B------:R-:W-:Y:S01]  /*0d00*/  IMAD.MOV R6, RZ, RZ, -R6 ;  /* 0x000000ffff067224 */ /* 0x000fe200078e0a06 */
[----:B------:R-:W-:Y:S01]  /*0d10*/  IADD3 R5, -R5, RZ, RZ ;  /* 0x000000ff05057210 */ /* 0x000fe20007ffe1ff */
[----:B------:R-:W-:-:S04]  /*0d20*/  IMAD.HI.U32 R8, R9, R30, RZ ;  /* 0x0000001e09087227 */ /* 0x000fc800078e00ff */
[C---:B------:R-:W-:Y:S01]  /*0d30*/  IMAD R6, R13.reuse, R6, R14 ;  /* 0x000000060d067224 */ /* 0x040fe200078e020e */
[C---:B------:R-:W-:Y:S01]  /*0d40*/  IADD3 R14, R252.reuse, 0x4, RZ ;  /* 0x00000004fc0e7810 */ /* 0x040fe20007ffe0ff */
[C---:B------:R-:W-:Y:S02]  /*0d50*/  IMAD R5, R13.reuse, R5, R10 ;  /* 0x000000050d057224 */ /* 0x040fe400078e020a */
[----:B------:R-:W-:Y:S01]  /*0d60*/  VIADD R16, R252, 0x3 ;  /* 0x00000003fc107836 */ /* 0x000fe20000000000 */
[C---:B------:R-:W-:Y:S01]  /*0d70*/  ISETP.GT.U32.AND P1, PT, R13.reuse, R6, PT ;  /* 0x000000060d00720c */ /* 0x040fe20003f24070 */
[----:B------:R-:W-:Y:S01]  /*0d80*/  @!P4 IMAD.IADD R4, R4, 0x1, -R13 ;  /* 0x000000010404c824 */ /* 0x000fe200078e0a0d */
[----:B------:R-:W-:Y:S01]  /*0d90*/  ISETP.GT.U32.AND P6, PT, R13, R5, PT ;  /* 0x000000050d00720c */ /* 0x000fe20003fc4070 */
[----:B------:R-:W-:Y:S01]  /*0da0*/  IMAD.MOV R11, RZ, RZ, -R8 ;  /* 0x000000ffff0b7224 */ /* 0x000fe200078e0a08 */
[----:B------:R-:W-:Y:S01]  /*0db0*/  IABS R118, R16 ;  /* 0x0000001000767213 */ /* 0x000fe20000000000 */
[----:B------:R-:W-:Y:S01]  /*0dc0*/  VIADD R17, R252, 0x5 ;  /* 0x00000005fc117836 */ /* 0x000fe20000000000 */
[----:B------:R-:W-:Y:S01]  /*0dd0*/  @!P5 IADD3 R12, R12, -R7, RZ ;  /* 0x800000070c0cd210 */ /* 0x000fe20007ffe0ff */
[----:B------:R-:W-:Y:S01]  /*0de0*/  IMAD R30, R7, R11, R30 ;  /* 0x0000000b071e7224 */ /* 0x000fe200078e021e */
[----:B------:R-:W-:Y:S01]  /*0df0*/  ISETP.GT.U32.AND P5, PT, R13, R4, PT ;  /* 0x000000040d00720c */ /* 0x000fe20003fa4070 */
[----:B------:R-:W-:Y:S01]  /*0e00*/  IMAD.HI.U32 R8, R9, R118, RZ ;  /* 0x0000007609087227 */ /* 0x000fe200078e00ff */
[----:B------:R-:W-:-:S02]  /*0e10*/  ISETP.GT.U32.AND P4, PT, R7, R120, PT ;  /* 0x000000780700720c */ /* 0x000fc40003f84070 */
[----:B------:R-:W-:Y:S01]  /*0e20*/  IABS R32, R14 ;  /* 0x0000000e00207213 */ /* 0x000fe20000000000 */
[--C-:B------:R-:W-:Y:S01]  /*0e30*/  @!P1 IMAD.IADD R6, R6, 0x1, -R13.reuse ;  /* 0x0000000106069824 */ /* 0x100fe200078e0a0d */
[----:B------:R-:W-:Y:S01]  /*0e40*/  ISETP.GT.U32.AND P1, PT, R7, R30, PT ;  /* 0x0000001e0700720c */ /* 0x000fe20003f24070 */
[----:B------:R-:W-:Y:S01]  /*0e50*/  IMAD.MOV R8, RZ, RZ, -R8 ;  /* 0x000000ffff087224 */ /* 0x000fe200078e0a08 */
[----:B------:R-:W-:Y:S01]  /*0e60*/  @!P6 IADD3 R5, R5, -R13, RZ ;  /* 0x8000000d0505e210 */ /* 0x000fe20007ffe0ff */
[----:B------:R-:W-:Y:S01]  /*0e70*/  @!P0 IMAD.IADD R0, R0, 0x1, -R13 ;  /* 0x0000000100008824 */ /* 0x000fe200078e0a0d */
[----:B------:R-:W-:Y:S01]  /*0e80*/  ISETP.GT.U32.AND P6, PT, R13, R6, PT ;  /* 0x000000060d00720c */ /* 0x000fe20003fc4070 */
[----:B------:R-:W-:Y:S01]  /*0e90*/  IMAD R118, R7, R8, R118 ;  /* 0x0000000807767224 */ /* 0x000fe200078e0276 */
[----:B------:R-:W-:Y:S01]  /*0ea0*/  IABS R116, R17 ;  /* 0x0000001100747213 */ /* 0x000fe20000000000 */
[----:B------:R-:W-:Y:S01]  /*0eb0*/  IMAD.HI.U32 R8, R9, R32, RZ ;  /* 0x0000002009087227 */ /* 0x000fe200078e00ff */
[----:B------:R-:W-:-:S03]  /*0ec0*/  ISETP.GT.U32.AND P0, PT, R13, R0, PT ;  /* 0x000000000d00720c */ /* 0x000fc60003f04070 */
[----:B------:R-:W-:Y:S01]  /*0ed0*/  @!P5 IMAD.IADD R4, R4, 0x1, -R13 ;  /* 0x000000010404d824 */ /* 0x000fe200078e0a0d */
[----:B------:R-:W-:Y:S01]  /*0ee0*/  ISETP.GT.U32.AND P5, PT, R13, R5, PT ;  /* 0x000000050d00720c */ /* 0x000fe20003fa4070 */
[--C-:B------:R-:W-:Y:S02]  /*0ef0*/  @!P4 IMAD.IADD R120, R120, 0x1, -R7.reuse ;  /* 0x000000017878c824 */ /* 0x100fe400078e0a07 */
[----:B------:R-:W-:Y:S02]  /*0f00*/  IMAD.MOV R8, RZ, RZ, -R8 ;  /* 0x000000ffff087224 */ /* 0x000fe400078e0a08 */
[----:B------:R-:W-:Y:S01]  /*0f10*/  @!P1 IMAD.IADD R30, R30, 0x1, -R7 ;  /* 0x000000011e1e9824 */ /* 0x000fe200078e0a07 */
[C---:B------:R-:W-:Y:S01]  /*0f20*/  ISETP.GT.U32.AND P4, PT, R7.reuse, R120, PT ;  /* 0x000000780700720c */ /* 0x040fe20003f84070 */
[C---:B------:R-:W-:Y:S02]  /*0f30*/  IMAD R32, R7.reuse, R8, R32 ;  /* 0x0000000807207224 */ /* 0x040fe400078e0220 */
[----:B------:R-:W-:Y:S01]  /*0f40*/  @!P6 IMAD.IADD R6, R6, 0x1, -R13 ;  /* 0x000000010606e824 */ /* 0x000fe200078e0a0d */
[----:B------:R-:W-:Y:S01]  /*0f50*/  ISETP.GT.U32.AND P6, PT, R7, R30, PT ;  /* 0x0000001e0700720c */ /* 0x000fe20003fc4070 */
[----:B------:R-:W-:Y:S01]  /*0f60*/  IMAD.HI.U32 R8, R9, R116, RZ ;  /* 0x0000007409087227 */ /* 0x000fe200078e00ff */
[----:B------:R-:W-:-:S02]  /*0f70*/  ISETP.GT.U32.AND P1, PT, R7, R32, PT ;  /* 0x000000200700720c */ /* 0x000fc40003f24070 */
[-C--:B------:R-:W-:Y:S01]  /*0f80*/  @!P5 IADD3 R5, R5, -R13.reuse, RZ ;  /* 0x8000000d0505d210 */ /* 0x080fe20007ffe0ff */
[----:B------:R-:W-:Y:S01]  /*0f90*/  IMAD.HI.U32 R10, R9, R34, RZ ;  /* 0x00000022090a7227 */ /* 0x000fe200078e00ff */
[----:B------:R-:W-:Y:S02]  /*0fa0*/  ISETP.GE.AND P5, PT, R15, RZ, PT ;  /* 0x000000ff0f00720c */ /* 0x000fe40003fa6270 */
[----:B------:R-:W-:Y:S01]  /*0fb0*/  IADD3 R11, -R8, RZ, RZ ;  /* 0x000000ff080b7210 */ /* 0x000fe20007ffe1ff */
[--C-:B------:R-:W-:Y:S01]  /*0fc0*/  @!P4 IMAD.IADD R120, R120, 0x1, -R7.reuse ;  /* 0x000000017878c824 */ /* 0x100fe200078e0a07 */
[----:B------:R-:W-:Y:S01]  /*0fd0*/  @!P0 IADD3 R0, R0, -R13, RZ ;  /* 0x8000000d00008210 */ /* 0x000fe20007ffe0ff */
[----:B------:R-:W-:Y:S01]  /*0fe0*/  IMAD.MOV R10, RZ, RZ, -R10 ;  /* 0x000000ffff0a7224 */ /* 0x000fe200078e0a0a */
[C---:B------:R-:W-:Y:S01]  /*0ff0*/  ISETP.GT.U32.AND P0, PT, R7.reuse, R118, PT ;  /* 0x000000760700720c */ /* 0x040fe20003f04070 */
[C---:B------:R-:W-:Y:S01]  /*1000*/  IMAD R116, R7.reuse, R11, R116 ;  /* 0x0000000b07747224 */ /* 0x040fe200078e0274 */
[----:B------:R-:W-:Y:S01]  /*1010*/  @!P2 IADD3 R120, -R120, RZ, RZ ;  /* 0x000000ff7878a210 */ /* 0x000fe20007ffe1ff */
[--C-:B------:R-:W-:Y:S01]  /*1020*/  @!P6 IMAD.IADD R30, R30, 0x1, -R7.reuse ;  /* 0x000000011e1ee824 */ /* 0x100fe200078e0a07 */
[-C--:B------:R-:W-:Y:S01]  /*1030*/  @!P1 IADD3 R32, R32, -R7.reuse, RZ ;  /* 0x8000000720209210 */ /* 0x080fe20007ffe0ff */
[----:B------:R-:W-:Y:S01]  /*1040*/  IMAD.MOV.U32 R8, RZ, RZ, R12 ;  /* 0x000000ffff087224 */ /* 0x000fe200078e000c */
[C---:B------:R-:W-:Y:S01]  /*1050*/  ISETP.GT.U32.AND P2, PT, R7.reuse, R116, PT ;  /* 0x000000740700720c */ /* 0x040fe20003f44070 */
[C---:B------:R-:W-:Y:S01]  /*1060*/  IMAD R34, R7.reuse, R10, R34 ;  /* 0x0000000a07227224 */ /* 0x040fe200078e0222 */
[----:B------:R-:W-:Y:S01]  /*1070*/  @!P5 IADD3 R30, -R30, RZ, RZ ;  /* 0x000000ff1e1ed210 */ /* 0x000fe20007ffe1ff */
[----:B------:R-:W-:Y:S01]  /*1080*/  @!P3 IMAD.MOV R8, RZ, RZ, -R8 ;  /* 0x000000ffff08b224 */ /* 0x000fe200078e0a08 */
[C---:B------:R-:W-:Y:S01]  /*1090*/  ISETP.GT.U32.AND P3, PT, R7.reuse, R32, PT ;  /* 0x000000200700720c */ /* 0x040fe20003f64070 */
[----:B------:R-:W-:Y:S01]  /*10a0*/  VIADD R10, R252, 0x7 ;  /* 0x00000007fc0a7836 */ /* 0x000fe20000000000 */
[C---:B------:R-:W-:Y:S01]  /*10b0*/  ISETP.GT.U32.AND P5, PT, R7.reuse, R34, PT ;  /* 0x000000220700720c */ /* 0x040fe20003fa4070 */
[--C-:B------:R-:W-:Y:S01]  /*10c0*/  @!P0 IMAD.IADD R118, R118, 0x1, -R7.reuse ;  /* 0x0000000176768824 */ /* 0x100fe200078e0a07 */
[----:B------:R-:W-:Y:S01]  /*10d0*/  ISETP.GE.AND P4, PT, R16, RZ, PT ;  /* 0x000000ff1000720c */ /* 0x000fe20003f86270 */
[C---:B------:R-:W-:Y:S01]  /*10e0*/  VIADD R11, R252.reuse, 0x8 ;  /* 0x00000008fc0b7836 */ /* 0x040fe20000000000 */
[----:B------:R-:W-:Y:S01]  /*10f0*/  IABS R114, R10 ;  /* 0x0000000a00727213 */ /* 0x000fe20000000000 */
[C---:B------:R-:W-:Y:S01]  /*1100*/  VIADD R13, R252.reuse, 0xc ;  /* 0x0000000cfc0d7836 */ /* 0x040fe20000000000 */
[C---:B------:R-:W-:Y:S01]  /*1110*/  ISETP.GT.U32.AND P1, PT, R7.reuse, R118, PT ;  /* 0x000000760700720c */ /* 0x040fe20003f24070 */
[----:B------:R-:W-:Y:S01]  /*1120*/  VIADD R15, R252, 0xf ;  /* 0x0000000ffc0f7836 */ /* 0x000fe20000000000 */
[----:B------:R-:W-:Y:S01]  /*1130*/  @!P2 IADD3 R116, R116, -R7, RZ ;  /* 0x800000077474a210 */ /* 0x000fe20007ffe0ff */
[----:B------:R-:W-:Y:S01]  /*1140*/  VIADD R16, R252, 0x10 ;  /* 0x00000010fc107836 */ /* 0x000fe20000000000 */
[----:B------:R-:W-:Y:S01]  /*1150*/  IABS R36, R11 ;  /* 0x0000000b00247213 */ /* 0x000fe20000000000 */
[--C-:B------:R-:W-:Y:S01]  /*1160*/  @!P3 IMAD.IADD R32, R32, 0x1, -R7.reuse ;  /* 0x000000012020b824 */ /* 0x100fe200078e0a07 */
[----:B------:R-:W-:Y:S01]  /*1170*/  ISETP.GE.AND P3, PT, R10, RZ, PT ;  /* 0x000000ff0a00720c */ /* 0x000fe20003f66270 */
[----:B------:R-:W-:Y:S01]  /*1180*/  @!P5 IMAD.IADD R34, R34, 0x1, -R7 ;  /* 0x000000012222d824 */ /* 0x000fe200078e0a07 */
[----:B------:R-:W-:Y:S01]  /*1190*/  ISETP.GT.U32.AND P5, PT, R7, R116, PT ;  /* 0x000000740700720c */ /* 0x000fe20003fa4070 */
[----:B------:R-:W-:Y:S01]  /*11a0*/  IMAD.HI.U32 R10, R9, R114, RZ ;  /* 0x00000072090a7227 */ /* 0x000fe200078e00ff */
[----:B------:R-:W-:-:S02]  /*11b0*/  ISETP.GE.AND P6, PT, R17, RZ, PT ;  /* 0x000000ff1100720c */ /* 0x000fc40003fc6270 */
[----:B------:R-:W-:Y:S01]  /*11c0*/  ISETP.GE.AND P2, PT, R11, RZ, PT ;  /* 0x000000ff0b00720c */ /* 0x000fe20003f46270 */
[----:B------:R-:W-:Y:S01]  /*11d0*/  IMAD.MOV R10, RZ, RZ, -R10 ;  /* 0x000000ffff0a7224 */ /* 0x000fe200078e0a0a */
[----:B------:R-:W-:Y:S01]  /*11e0*/  ISETP.GE.AND P0, PT, R14, RZ, PT ;  /* 0x000000ff0e00720c */ /* 0x000fe20003f06270 */
[--C-:B------:R-:W-:Y:S01]  /*11f0*/  @!P1 IMAD.IADD R118, R118, 0x1, -R7.reuse ;  /* 0x0000000176769824 */ /* 0x100fe200078e0a07 */
[----:B------:R-:W-:Y:S01]  /*1200*/  IADD3 R12, R252, 0x9, RZ ;  /* 0x00000009fc0c7810 */ /* 0x000fe20007ffe0ff */
[----:B------:R-:W-:Y:S01]  /*1210*/  IMAD R114, R7, R10, R114 ;  /* 0x0000000a07727224 */ /* 0x000fe200078e0272 */
[----:B------:R-:W-:Y:S01]  /*1220*/  ISETP.GE.AND P1, PT, R18, RZ, PT ;  /* 0x000000ff1200720c */ /* 0x000fe20003f26270 */
[----:B------:R-:W-:Y:S01]  /*1230*/  IMAD.HI.U32 R11, R9, R36, RZ ;  /* 0x00000024090b7227 */ /* 0x000fe200078e00ff */
[----:B------:R-:W-:Y:S02]  /*1240*/  IABS R38, R12 ;  /* 0x0000000c00267213 */ /* 0x000fe40000000000 */
[----:B------:R-:W-:Y:S01]  /*1250*/  IABS R110, R13 ;  /* 0x0000000d006e7213 */ /* 0x000fe20000000000 */
[----:B------:R-:W-:Y:S01]  /*1260*/  @!P4 IMAD.MOV R118, RZ, RZ, -R118 ;  /* 0x000000ffff76c224 */ /* 0x000fe200078e0a76 */
[C---:B------:R-:W-:Y:S01]  /*1270*/  ISETP.GT.U32.AND P4, PT, R7.reuse, R34, PT ;  /* 0x000000220700720c */ /* 0x040fe20003f84070 */
[----:B------:R-:W-:Y:S01]  /*1280*/  @!P5 IMAD.IADD R116, R116, 0x1, -R7 ;  /* 0x000000017474d824 */ /* 0x000fe200078e0a07 */
[C---:B------:R-:W-:Y:S01]  /*1290*/  ISETP.GT.U32.AND P5, PT, R7.reuse, R114, PT ;  /* 0x000000720700720c */ /* 0x040fe20003fa4070 */
[----:B------:R-:W-:Y:S01]  /*12a0*/  IMAD.MOV R11, RZ, RZ, -R11 ;  /* 0x000000ffff0b7224 */ /* 0x000fe200078e0a0b */
[----:B------:R-:W-:Y:S01]  /*12b0*/  @!P0 IADD3 R32, -R32, RZ, RZ ;  /* 0x000000ff20208210 */ /* 0x000fe20007ffe1ff */
[----:B------:R-:W-:Y:S01]  /*12c0*/  VIADD R10, R252, 0xa ;  /* 0x0000000afc0a7836 */ /* 0x000fe20000000000 */
[----:B------:R-:W-:Y:S01]  /*12d0*/  ISETP.GE.AND P0, PT, R12, RZ, PT ;  /* 0x000000ff0c00720c */ /* 0x000fe20003f06270 */
[C---:B------:R-:W-:Y:S01]  /*12e0*/  IMAD R36, R7.reuse, R11, R36 ;  /* 0x0000000b07247224 */ /* 0x040fe200078e0224 */
[----:B------:R-:W-:Y:S01]  /*12f0*/  IABS R44, R15 ;  /* 0x0000000f002c7213 */ /* 0x000fe20000000000 */
[----:B------:R-:W-:Y:S01]  /*1300*/  @!P6 IMAD.MOV R116, RZ, RZ, -R116 ;  /* 0x000000ffff74e224 */ /* 0x000fe200078e0a74 */
[----:B------:R-:W-:Y:S01]  /*1310*/  IABS R112, R10 ;  /* 0x0000000a00707213 */ /* 0x000fe20000000000 */
[C---:B------:R-:W-:Y:S01]  /*1320*/  VIADD R12, R252.reuse, 0xb ;  /* 0x0000000bfc0c7836 */ /* 0x040fe20000000000 */
[----:B------:R-:W-:Y:S01]  /*1330*/  ISETP.GT.U32.AND P6, PT, R7, R36, PT ;  /* 0x000000240700720c */ /* 0x000fe20003fc4070 */
[----:B------:R-:W-:Y:S01]  /*1340*/  VIADD R14, R252, 0xe ;  /* 0x0000000efc0e7836 */ /* 0x000fe20000000000 */
[----:B------:R-:W-:Y:S01]  /*1350*/  @!P4 IADD3 R34, R34, -R7, RZ ;  /* 0x800000072222c210 */ /* 0x000fe20007ffe0ff */
[----:B------:R-:W-:Y:S01]  /*1360*/  @!P5 IMAD.IADD R114, R114, 0x1, -R7 ;  /* 0x000000017272d824 */ /* 0x000fe200078e0a07 */
[----:B------:R-:W-:Y:S01]  /*1370*/  ISETP.GE.AND P4, PT, R10, RZ, PT ;  /* 0x000000ff0a00720c */ /* 0x000fe20003f86270 */
[----:B------:R-:W-:Y:S01]  /*1380*/  IMAD.HI.U32 R10, R9, R38, RZ ;  /* 0x00000026090a7227 */ /* 0x000fe200078e00ff */
[----:B------:R-:W-:-:S02]  /*1390*/  IABS R40, R12 ;  /* 0x0000000c00287213 */ /* 0x000fc40000000000 */
[----:B------:R-:W-:Y:S01]  /*13a0*/  ISETP.GT.U32.AND P5, PT, R7, R114, PT ;  /* 0x000000720700720c */ /* 0x000fe20003fa4070 */
[----:B------:R-:W-:Y:S01]  /*13b0*/  VIADD R18, R252, 0x2e ;  /* 0x0000002efc127836 */ /* 0x000fe20000000000 */
[----:B------:R-:W-:Y:S01]  /*13c0*/  IADD3 R11, -R10, RZ, RZ ;  /* 0x000000ff0a0b7210 */ /* 0x000fe20007ffe1ff */
[----:B------:R-:W-:Y:S01]  /*13d0*/  IMAD.HI.U32 R10, R9, R112, RZ ;  /* 0x00000070090a7227 */ /* 0x000fe200078e00ff */
[----:B------:R-:W-:Y:S02]  /*13e0*/  @!P1 IADD3 R34, -R34, RZ, RZ ;  /* 0x000000ff22229210 */ /* 0x000fe40007ffe1ff */
[----:B------:R-:W-:Y:S01]  /*13f0*/  @!P6 IADD3 R36, R36, -R7, RZ ;  /* 0x800000072424e210 */ /* 0x000fe20007ffe0ff */
[----:B------:R-:W-:Y:S01]  /*1400*/  IMAD.MOV R10, RZ, RZ, -R10 ;  /* 0x000000ffff0a7224 */ /* 0x000fe200078e0a0a */
[----:B------:R-:W-:Y:S01]  /*1410*/  ISETP.GE.AND P1, PT, R12, RZ, PT ;  /* 0x000000ff0c00720c */ /* 0x000fe20003f26270 */
[C---:B------:R-:W-:Y:S01]  /*1420*/  IMAD R38, R7.reuse, R11, R38 ;  /* 0x0000000b07267224 */ /* 0x040fe200078e0226 */
[C---:B------:R-:W-:Y:S01]  /*1430*/  ISETP.GT.U32.AND P6, PT, R7.reuse, R36, PT ;  /* 0x000000240700720c */ /* 0x040fe20003fc4070 */
[----:B------:R-:W-:Y:S01]  /*1440*/  IMAD R112, R7, R10, R112 ;  /* 0x0000000a07707224 */ /* 0x000fe200078e0270 */
[----:B------:R-:W-:Y:S01]  /*1450*/  IABS R108, R14 ;  /* 0x0000000e006c7213 */ /* 0x000fe20000000000 */
[----:B------:R-:W-:Y:S01]  /*1460*/  IMAD.HI.U32 R10, R9, R40, RZ ;  /* 0x00000028090a7227 */ /* 0x000fe200078e00ff */
[----:B------:R-:W-:-:S02]  /*1470*/  IABS R134, R16 ;  /* 0x0000001000867213 */ /* 0x000fc40000000000 */
[----:B------:R-:W-:Y:S01]  /*1480*/  IABS R78, R18 ;  /* 0x00000012004e7213 */ /* 0x000fe20000000000 */
[----:B------:R-:W-:-:S04]  /*1490*/  IMAD.HI.U32 R11, R9, R110, RZ ;  /* 0x0000006e090b7227 */ /* 0x000fc800078e00ff */
[--C-:B------:R-:W-:Y:S01]  /*14a0*/  @!P5 IMAD.IADD R114, R114, 0x1, -R7.reuse ;  /* 0x000000017272d824 */ /* 0x100fe200078e0a07 */
[----:B------:R-:W-:Y:S01]  /*14b0*/  ISETP.GT.U32.AND P5, PT, R7, R38, PT ;  /* 0x000000260700720c */ /* 0x000fe20003fa4070 */
[----:B------:R-:W-:Y:S01]  /*14c0*/  IMAD.MOV R10, RZ, RZ, -R10 ;  /* 0x000000ffff0a7224 */ /* 0x000fe200078e0a0a */
[----:B------:R-:W-:Y:S01]  /*14d0*/  IADD3 R11, -R11, RZ, RZ ;  /* 0x000000ff0b0b7210 */ /* 0x000fe20007ffe1ff */
[----:B------:R-:W-:Y:S02]  /*14e0*/  VIADD R12, R252, 0xd ;  /* 0x0000000dfc0c7836 */ /* 0x000fe40000000000 */
[C---:B------:R-:W-:Y:S02]  /*14f0*/  IMAD R40, R7.reuse, R10, R40 ;  /* 0x0000000a07287224 */ /* 0x040fe400078e0228 */
[C---:B------:R-:W-:Y:S01]  /*1500*/  IMAD R110, R7.reuse, R11, R110 ;  /* 0x0000000b076e7224 */ /* 0x040fe200078e026e */
[----:B------:R-:W-:Y:S01]  /*1510*/  IABS R42, R12 ;  /* 0x0000000c002a7213 */ /* 0x000fe20000000000 */
[----:B------:R-:W-:Y:S01]  /*1520*/  @!P6 IMAD.IADD R36, R36, 0x1, -R7 ;  /* 0x000000012424e824 */ /* 0x000fe200078e0a07 */
[C---:B------:R-:W-:Y:S01]  /*1530*/  ISETP.GT.U32.AND P6, PT, R7.reuse, R40, PT ;  /* 0x000000280700720c */ /* 0x040fe20003fc4070 */
[----:B------:R-:W-:Y:S01]  /*1540*/  @!P3 IMAD.MOV R114, RZ, RZ, -R114 ;  /* 0x000000ffff72b224 */ /* 0x000fe200078e0a72 */
[----:B------:R-:W-:Y:S01]  /*1550*/  ISETP.GT.U32.AND P3, PT, R7, R112, PT ;  /* 0x000000700700720c */ /* 0x000fe20003f64070 */
[----:B------:R-:W-:Y:S01]  /*1560*/  IMAD.HI.U32 R10, R9, R42, RZ ;  /* 0x0000002a090a7227 */ /* 0x000fe200078e00ff */
[----:B------:R-:W-:-:S02]  /*1570*/  @!P5 IADD3 R38, R38, -R7, RZ ;  /* 0x800000072626d210 */ /* 0x000fc40007ffe0ff */
[----:B------:R-:W-:Y:S01]  /*1580*/  ISETP.GT.U32.AND P5, PT, R7, R110, PT ;  /* 0x0000006e0700720c */ /* 0x000fe20003fa4070 */
[----:B------:R-:W-:Y:S01]  /*1590*/  @!P2 IMAD.MOV R36, RZ, RZ, -R36 ;  /* 0x000000ffff24a224 */ /* 0x000fe200078e0a24 */
[----:B------:R-:W-:Y:S01]  /*15a0*/  IADD3 R10, -R10, RZ, RZ ;  /* 0x000000ff0a0a7210 */ /* 0x000fe20007ffe1ff */
[----:B------:R-:W-:-:S04]  /*15b0*/  IMAD.HI.U32 R11, R9, R134, RZ ;  /* 0x00000086090b7227 */ /* 0x000fc800078e00ff */
[----:B------:R-:W-:Y:S01]  /*15c0*/  @!P6 IADD3 R40, R40, -R7, RZ ;  /* 0x800000072828e210 */ /* 0x000fe20007ffe0ff */
[----:B------:R-:W-:Y:S02]  /*15d0*/  IMAD R42, R7, R10, R42 ;  /* 0x0000000a072a7224 */ /* 0x000fe400078e022a */
[----:B------:R-:W-:-:S04]  /*15e0*/  IMAD.HI.U32 R10, R9, R108, RZ ;  /* 0x0000006c090a7227 */ /* 0x000fc800078e00ff */
[--C-:B------:R-:W-:Y:S01]  /*15f0*/  @!P5 IMAD.IADD R110, R110, 0x1, -R7.reuse ;  /* 0x000000016e6ed824 */ /* 0x100fe200078e0a07 */
[C---:B------:R-:W-:Y:S01]  /*1600*/  ISETP.GT.U32.AND P5, PT, R7.reuse, R40, PT ;  /* 0x000000280700720c */ /* 0x040fe20003fa4070 */
[----:B------:R-:W-:Y:S01]  /*1610*/  @!P3 IMAD.IADD R112, R112, 0x1, -R7 ;  /* 0x000000017070b824 */ /* 0x000fe200078e0a07 */
[----:B------:R-:W-:Y:S01]  /*1620*/  IADD3 R10, -R10, RZ, RZ ;  /* 0x000000ff0a0a7210 */ /* 0x000fe20007ffe1ff */
[----:B------:R-:W-:Y:S01]  /*1630*/  IMAD.MOV R11, RZ, RZ, -R11 ;  /* 0x000000ffff0b7224 */ /* 0x000fe200078e0a0b */
[C---:B------:R-:W-:Y:S01]  /*1640*/  ISETP.GT.U32.AND P3, PT, R7.reuse, R38, PT ;  /* 0x000000260700720c */ /* 0x040fe20003f64070 */
[----:B------:R-:W-:Y:S01]  /*1650*/  VIADD R17, R252, 0x2d ;  /* 0x0000002dfc117836 */ /* 0x000fe20000000000 */
[C---:B------:R-:W-:Y:S01]  /*1660*/  ISETP.GT.U32.AND P6, PT, R7.reuse, R112, PT ;  /* 0x000000700700720c */ /* 0x040fe20003fc4070 */
[C---:B------:R-:W-:Y:S01]  /*1670*/  IMAD R108, R7.reuse, R10, R108 ;  /* 0x0000000a076c7224 */ /* 0x040fe200078e026c */
[----:B------:R-:W-:Y:S01]  /*1680*/  ISETP.GT.U32.AND P2, PT, R7, R110, PT ;  /* 0x0000006e0700720c */ /* 0x000fe20003f44070 */
[----:B------:R-:W-:Y:S01]  /*1690*/  IMAD.HI.U32 R10, R9, R44, RZ ;  /* 0x0000002c090a7227 */ /* 0x000fe200078e00ff */
[----:B------:R-:W-:-:S03]  /*16a0*/  IABS R74, R17 ;  /* 0x00000011004a7213 */ /* 0x000fc60000000000 */
[--C-:B------:R-:W-:Y:S01]  /*16b0*/  @!P5 IMAD.IADD R40, R40, 0x1, -R7.reuse ;  /* 0x000000012828d824 */ /* 0x100fe200078e0a07 */
[C---:B------:R-:W-:Y:S01]  /*16c0*/  ISETP.GT.U32.AND P5, PT, R7.reuse, R108, PT ;  /* 0x0000006c0700720c */ /* 0x040fe20003fa4070 */
[C---:B------:R-:W-:Y:S01]  /*16d0*/  IMAD R134, R7.reuse, R11, R134 ;  /* 0x0000000b07867224 */ /* 0x040fe200078e0286 */
[----:B------:R-:W-:Y:S01]  /*16e0*/  IADD3 R10, -R10, RZ, RZ ;  /* 0x000000ff0a0a7210 */ /* 0x000fe20007ffe1ff */
[--C-:B------:R-:W-:Y:S01]  /*16f0*/  @!P3 IMAD.IADD R38, R38, 0x1, -R7.reuse ;  /* 0x000000012626b824 */ /* 0x100fe200078e0a07 */
[----:B------:R-:W-:Y:S01]  /*1700*/  ISETP.GT.U32.AND P3, PT, R7, R42, PT ;  /* 0x0000002a0700720c */ /* 0x000fe20003f64070 */
[--C-:B------:R-:W-:Y:S01]  /*1710*/  @!P6 IMAD.IADD R112, R112, 0x1, -R7.reuse ;  /* 0x000000017070e824 */ /* 0x100fe200078e0a07 */
[----:B------:R-:W-:Y:S01]  /*1720*/  ISETP.GE.AND P6, PT, R13, RZ, PT ;  /* 0x000000ff0d00720c */ /* 0x000fe20003fc6270 */
[C---:B------:R-:W-:Y:S01]  /*1730*/  IMAD R44, R7.reuse, R10, R44 ;  /* 0x0000000a072c7224 */ /* 0x040fe200078e022c */
[----:B------:R-:W-:Y:S01]  /*1740*/  IADD3 R13, R252, 0x11, RZ ;  /* 0x00000011fc0d7810 */ /* 0x000fe20007ffe0ff */
[--C-:B------:R-:W-:Y:S01]  /*1750*/  @!P2 IMAD.IADD R110, R110, 0x1, -R7.reuse ;  /* 0x000000016e6ea824 */ /* 0x100fe200078e0a07 */
[----:B------:R-:W-:Y:S01]  /*1760*/  ISETP.GE.AND P2, PT, R12, RZ, PT ;  /* 0x000000ff0c00720c */ /* 0x000fe20003f46270 */
[----:B------:R-:W-:Y:S01]  /*1770*/  @!P0 IMAD.MOV R38, RZ, RZ, -R38 ;  /* 0x000000ffff268224 */ /* 0x000fe200078e0a26 */
[----:B------:R-:W-:Y:S01]  /*1780*/  IABS R106, R13 ;  /* 0x0000000d006a7213 */ /* 0x000fe20000000000 */
[----:B------:R-:W-:Y:S01]  /*1790*/  @!P5 IMAD.IADD R108, R108, 0x1, -R7 ;  /* 0x000000016c6cd824 */ /* 0x000fe200078e0a07 */
[----:B------:R-:W-:Y:S01]  /*17a0*/  IADD3 R12, R252, 0x12, RZ ;  /* 0x00000012fc0c7810 */ /* 0x000fe20007ffe0ff */
[----:B------:R-:W-:Y:S01]  /*17b0*/  @!P4 IMAD.MOV R112, RZ, RZ, -R112 ;  /* 0x000000ffff70c224 */ /* 0x000fe200078e0a70 */
[----:B------:R-:W-:Y:S01]  /*17c0*/  ISETP.GT.U32.AND P4, PT, R7, R44, PT ;  /* 0x0000002c0700720c */ /* 0x000fe20003f84070 */
[----:B------:R-:W-:Y:S01]  /*17d0*/  IMAD.HI.U32 R10, R9, R106, RZ ;  /* 0x0000006a090a7227 */ /* 0x000fe200078e00ff */
[----:B------:R-:W-:-:S02]  /*17e0*/  ISETP.GT.U32.AND P5, PT, R7, R108, PT ;  /* 0x0000006c0700720c */ /* 0x000fc40003fa4070 */
[----:B------:R-:W-:Y:S01]  /*17f0*/  @!P6 IADD3 R110, -R110, RZ, RZ ;  /* 0x000000ff6e6ee210 */ /* 0x000fe20007ffe1ff */
[--C-:B------:R-:W-:Y:S01]  /*1800*/  @!P3 IMAD.IADD R42, R42, 0x1, -R7.reuse ;  /* 0x000000012a2ab824 */ /* 0x100fe200078e0a07 */
[----:B------:R-:W-:Y:S01]  /*1810*/  IADD3 R10, -R10, RZ, RZ ;  /* 0x000000ff0a0a7210 */ /* 0x000fe20007ffe1ff */
[----:B------:R-:W-:Y:S01]  /*1820*/  @!P1 IMAD.MOV R40, RZ, RZ, -R40 ;  /* 0x000000ffff289224 */ /* 0x000fe200078e0a28 */
[----:B------:R-:W-:Y:S01]  /*1830*/  ISETP.GE.AND P3, PT, R14, RZ, PT ;  /* 0x000000ff0e00720c */ /* 0x000fe20003f66270 */
[----:B------:R-:W-:Y:S01]  /*1840*/  VIADD R14, R252, 0x13 ;  /* 0x00000013fc0e7836 */ /* 0x000fe20000000000 */
[C---:B------:R-:W-:Y:S01]  /*1850*/  ISETP.GT.U32.AND P0, PT, R7.reuse, R42, PT ;  /* 0x0000002a0700720c */ /* 0x040fe20003f04070 */
[C---:B------:R-:W-:Y:S01]  /*1860*/  IMAD R106, R7.reuse, R10, R106 ;  /* 0x0000000a076a7224 */ /* 0x040fe200078e026a */
[----:B------:R-:W-:Y:S01]  /*1870*/  IABS R46, R12 ;  /* 0x0000000c002e7213 */ /* 0x000fe20000000000 */
[----:B------:R-:W-:Y:S01]  /*1880*/  @!P4 IMAD.IADD R44, R44, 0x1, -R7 ;  /* 0x000000012c2cc824 */ /* 0x000fe200078e0a07 */
[----:B------:R-:W-:Y:S01]  /*1890*/  ISETP.GT.U32.AND P6, PT, R7, R134, PT ;  /* 0x000000860700720c */ /* 0x000fe20003fc4070 */
[----:B------:R-:W-:Y:S01]  /*18a0*/  VIADD R19, R252, 0x60 ;  /* 0x00000060fc137836 */ /* 0x000fe20000000000 */
[----:B------:R-:W-:Y:S01]  /*18b0*/  @!P5 IADD3 R108, R108, -R7, RZ ;  /* 0x800000076c6cd210 */ /* 0x000fe20007ffe0ff */
[----:B------:R-:W-:Y:S01]  /*18c0*/  IMAD.HI.U32 R10, R9, R46, RZ ;  /* 0x0000002e090a7227 */ /* 0x000fe200078e00ff */
[----:B------:R-:W-:-:S02]  /*18d0*/  ISETP.GT.U32.AND P5, PT, R7, R106, PT ;  /* 0x0000006a0700720c */ /* 0x000fc40003fa4070 */
[----:B------:R-:W-:Y:S01]  /*18e0*/  IABS R104, R14 ;  /* 0x0000000e00687213 */ /* 0x000fe20000000000 */
[----:B------:R-:W-:Y:S01]  /*18f0*/  IMAD.MOV R11, RZ, RZ, -R10 ;  /* 0x000000ffff0b7224 */ /* 0x000fe200078e0a0a */
[----:B------:R-:W-:Y:S01]  /*1900*/  ISETP.GE.AND P4, PT, R13, RZ, PT ;  /* 0x000000ff0d00720c */ /* 0x000fe20003f86270 */
[--C-:B------:R-:W-:Y:S01]  /*1910*/  @!P0 IMAD.IADD R42, R42, 0x1, -R7.reuse ;  /* 0x000000012a2a8824 */ /* 0x100fe200078e0a07 */
[----:B------:R-:W-:Y:S01]  /*1920*/  ISETP.GE.AND P1, PT, R15, RZ, PT ;  /* 0x000000ff0f00720c */ /* 0x000fe20003f26270 */
[----:B------:R-:W-:Y:S01]  /*1930*/  IMAD.HI.U32 R10, R9, R104, RZ ;  /* 0x00000068090a7227 */ /* 0x000fe200078e00ff */
[----:B------:R-:W-:Y:S02]  /*1940*/  IADD3 R15, R252, 0x15, RZ ;  /* 0x00000015fc0f7810 */ /* 0x000fe40007ffe0ff */
[----:B------:R-:W-:Y:S01]  /*1950*/  @!P6 IADD3 R134, R134, -R7, RZ ;  /* 0x800000078686e210 */ /* 0x000fe20007ffe0ff */
[----:B------:R-:W-:Y:S01]  /*1960*/  IMAD.MOV R10, RZ, RZ, -R10 ;  /* 0x000000ffff0a7224 */ /* 0x000fe200078e0a0a */
[C---:B------:R-:W-:Y:S01]  /*1970*/  ISETP.GT.U32.AND P6, PT, R7.reuse, R44, PT ;  /* 0x0000002c0700720c */ /* 0x040fe20003fc4070 */
[----:B------:R-:W-:Y:S01]  /*1980*/  @!P5 IMAD.IADD R106, R106, 0x1, -R7 ;  /* 0x000000016a6ad824 */ /* 0x000fe200078e0a07 */
[----:B------:R-:W-:Y:S01]  /*1990*/  IABS R102, R15 ;  /* 0x0000000f00667213 */ /* 0x000fe20000000000 */
[----:B------:R-:W-:Y:S01]  /*19a0*/  @!P2 IMAD.MOV R42, RZ, RZ, -R42 ;  /* 0x000000ffff2aa224 */ /* 0x000fe200078e0a2a */
[C---:B------:R-:W-:Y:S01]  /*19b0*/  ISETP.GT.U32.AND P2, PT, R7.reuse, R134, PT ;  /* 0x000000860700720c */ /* 0x040fe20003f44070 */
[----:B------:R-:W-:Y:S01]  /*19c0*/  VIADD R13, R252, 0x14 ;  /* 0x00000014fc0d7836 */ /* 0x000fe20000000000 */
[C---:B------:R-:W-:Y:S01]  /*19d0*/  ISETP.GT.U32.AND P5, PT, R7.reuse, R106, PT ;  /* 0x0000006a0700720c */ /* 0x040fe20003fa4070 */
[C---:B------:R-:W-:Y:S01]  /*19e0*/  IMAD R104, R7.reuse, R10, R104 ;  /* 0x0000000a07687224 */ /* 0x040fe200078e0268 */
[----:B------:R-:W-:Y:S01]  /*19f0*/  @!P3 IADD3 R108, -R108, RZ, RZ ;  /* 0x000000ff6c6cb210 */ /* 0x000fe20007ffe1ff */
[----:B------:R-:W-:Y:S01]  /*1a00*/  IMAD R46, R7, R11, R46 ;  /* 0x0000000b072e7224 */ /* 0x000fe200078e022e */
[----:B------:R-:W-:Y:S01]  /*1a10*/  IABS R48, R13 ;  /* 0x0000000d00307213 */ /* 0x000fe20000000000 */
[----:B------:R-:W-:Y:S01]  /*1a20*/  IMAD.HI.U32 R11, R9, R102, RZ ;  /* 0x00000066090b7227 */ /* 0x000fe200078e00ff */
[----:B------:R-:W-:-:S02]  /*1a30*/  ISETP.GE.AND P0, PT, R16, RZ, PT ;  /* 0x000000ff1000720c */ /* 0x000fc40003f06270 */
[-C--:B------:R-:W-:Y:S01]  /*1a40*/  @!P6 IADD3 R44, R44, -R7.reuse, RZ ;  /* 0x800000072c2ce210 */ /* 0x080fe20007ffe0ff */
[----:B------:R-:W-:Y:S01]  /*1a50*/  IMAD.HI.U32 R10, R9, R48, RZ ;  /* 0x00000030090a7227 */ /* 0x000fe200078e00ff */
[C---:B------:R-:W-:Y:S02]  /*1a60*/  ISETP.GT.U32.AND P6, PT, R7.reuse, R46, PT ;  /* 0x0000002e0700720c */ /* 0x040fe40003fc4070 */
[----:B------:R-:W-:Y:S01]  /*1a70*/  IADD3 R16, R252, 0x2c, RZ ;  /* 0x0000002cfc107810 */ /* 0x000fe20007ffe0ff */
[----:B------:R-:W-:Y:S01]  /*1a80*/  @!P2 IMAD.IADD R134, R134, 0x1, -R7 ;  /* 0x000000018686a824 */ /* 0x000fe200078e0a07 */
[----:B------:R-:W-:Y:S01]  /*1a90*/  @!P5 IADD3 R106, R106, -R7, RZ ;  /* 0x800000076a6ad210 */ /* 0x000fe20007ffe0ff */
[----:B------:R-:W-:Y:S01]  /*1aa0*/  IMAD.MOV R10, RZ, RZ, -R10 ;  /* 0x000000ffff0a7224 */ /* 0x000fe200078e0a0a */
[C---:B------:R-:W-:Y:S01]  /*1ab0*/  ISETP.GT.U32.AND P5, PT, R7.reuse, R104, PT ;  /* 0x000000680700720c */ /* 0x040fe20003fa4070 */
[----:B------:R-:W-:Y:S01]  /*1ac0*/  IMAD.MOV R11, RZ, RZ, -R11 ;  /* 0x000000ffff0b7224 */ /* 0x000fe200078e0a0b */
[----:B------:R-:W-:Y:S01]  /*1ad0*/  ISETP.GE.AND P2, PT, R12, RZ, PT ;  /* 0x000000ff0c00720c */ /* 0x000fe20003f46270 */
[----:B------:R-:W-:Y:S01]  /*1ae0*/  VIADD R12, R252, 0x16 ;  /* 0x00000016fc0c7836 */ /* 0x000fe20000000000 */
[----:B------:R-:W-:Y:S01]  /*1af0*/  @!P0 IADD3 R134, -R134, RZ, RZ ;  /* 0x000000ff86868210 */ /* 0x000fe20007ffe1ff */
[----:B------:R-:W-:Y:S01]  /*1b00*/  IMAD R48, R7, R10, R48 ;  /* 0x0000000a07307224 */ /* 0x000fe200078e0230 */
[----:B------:R-:W-:Y:S01]  /*1b10*/  ISETP.GE.AND P0, PT, R13, RZ, PT ;  /* 0x000000ff0d00720c */ /* 0x000fe20003f06270 */
[C---:B------:R-:W-:Y:S01]  /*1b20*/  IMAD R102, R7.reuse, R11, R102 ;  /* 0x0000000b07667224 */ /* 0x040fe200078e0266 */
[----:B------:R-:W-:Y:S01]  /*1b30*/  IABS R50, R12 ;  /* 0x0000000c00327213 */ /* 0x000fe20000000000 */
[----:B------:R-:W-:Y:S01]  /*1b40*/  @!P1 IMAD.MOV R44, RZ, RZ, -R44 ;  /* 0x000000ffff2c9224 */ /* 0x000fe200078e0a2c */
[C---:B------:R-:W-:Y:S01]  /*1b50*/  ISETP.GT.U32.AND P1, PT, R7.reuse, R48, PT ;  /* 0x000000300700720c */ /* 0x040fe20003f24070 */
[----:B------:R-:W-:Y:S01]  /*1b60*/  @!P4 IMAD.MOV R106, RZ, RZ, -R106 ;  /* 0x000000ffff6ac224 */ /* 0x000fe200078e0a6a */
[----:B------:R-:W-:Y:S01]  /*1b70*/  ISETP.GT.U32.AND P4, PT, R7, R102, PT ;  /* 0x000000660700720c */ /* 0x000fe20003f84070 */
[----:B------:R-:W-:Y:S01]  /*1b80*/  @!P5 IMAD.IADD R104, R104, 0x1, -R7 ;  /* 0x000000016868d824 */ /* 0x000fe200078e0a07 */
[----:B------:R-:W-:Y:S01]  /*1b90*/  @!P6 IADD3 R46, R46, -R7, RZ ;  /* 0x800000072e2ee210 */ /* 0x000fe20007ffe0ff */
[----:B------:R-:W-:Y:S01]  /*1ba0*/  IMAD.HI.U32 R10, R9, R50, RZ ;  /* 0x00000032090a7227 */ /* 0x000fe200078e00ff */
[----:B------:R-:W-:-:S02]  /*1bb0*/  ISETP.GE.AND P6, PT, R14, RZ, PT ;  /* 0x000000ff0e00720c */ /* 0x000fc40003fc6270 */
[C---:B------:R-:W-:Y:S01]  /*1bc0*/  ISETP.GT.U32.AND P3, PT, R7.reuse, R104, PT ;  /* 0x000000680700720c */ /* 0x040fe20003f64070 */
[----:B------:R-:W-:Y:S01]  /*1bd0*/  IMAD.MOV R10, RZ, RZ, -R10 ;  /* 0x000000ffff0a7224 */ /* 0x000fe200078e0a0a */
[C---:B------:R-:W-:Y:S01]  /*1be0*/  ISETP.GT.U32.AND P5, PT, R7.reuse, R46, PT ;  /* 0x0000002e0700720c */ /* 0x040fe20003fa4070 */
[C---:B------:R-:W-:Y:S01]  /*1bf0*/  VIADD R14, R252.reuse, 0x17 ;  /* 0x00000017fc0e7836 */ /* 0x040fe20000000000 */
[C---:B------:R-:W-:Y:S01]  /*1c00*/  IADD3 R11, R252.reuse, 0x18, RZ ;  /* 0x00000018fc0b7810 */ /* 0x040fe20007ffe0ff */
[C---:B------:R-:W-:Y:S01]  /*1c10*/  IMAD R50, R7.reuse, R10, R50 ;  /* 0x0000000a07327224 */ /* 0x040fe200078e0232 */
[----:B------:R-:W-:Y:S01]  /*1c20*/  IADD3 R13, R252, 0x1a, RZ ;  /* 0x0000001afc0d7810 */ /* 0x000fe20007ffe0ff */
[--C-:B------:R-:W-:Y:S01]  /*1c30*/  @!P1 IMAD.IADD R48, R48, 0x1, -R7.reuse ;  /* 0x0000000130309824 */ /* 0x100fe200078e0a07 */
[----:B------:R-:W-:Y:S01]  /*1c40*/  IABS R100, R14 ;  /* 0x0000000e00647213 */ /* 0x000fe20000000000 */
[--C-:B------:R-:W-:Y:S01]  /*1c50*/  @!P4 IMAD.IADD R102, R102, 0x1, -R7.reuse ;  /* 0x000000016666c824 */ /* 0x100fe200078e0a07 */
[----:B------:R-:W-:Y:S01]  /*1c60*/  IABS R52, R11 ;  /* 0x0000000b00347213 */ /* 0x000fe20000000000 */
[----:B------:R-:W-:Y:S01]  /*1c70*/  VIADD R21, R252, 0x73 ;  /* 0x00000073fc157836 */ /* 0x000fe20000000000 */
[C---:B------:R-:W-:Y:S01]  /*1c80*/  ISETP.GT.U32.AND P4, PT, R7.reuse, R48, PT ;  /* 0x000000300700720c */ /* 0x040fe20003f84070 */
[----:B------:R-:W-:Y:S01]  /*1c90*/  @!P3 IMAD.IADD R104, R104, 0x1, -R7 ;  /* 0x000000016868b824 */ /* 0x000fe200078e0a07 */
[----:B------:R-:W-:Y:S01]  /*1ca0*/  ISETP.GT.U32.AND P3, PT, R7, R50, PT ;  /* 0x000000320700720c */ /* 0x000fe20003f64070 */
[----:B------:R-:W-:Y:S01]  /*1cb0*/  IMAD.HI.U32 R10, R9, R100, RZ ;  /* 0x00000064090a7227 */ /* 0x000fe200078e00ff */
[----:B------:R-:W-:-:S02]  /*1cc0*/  ISETP.GE.AND P1, PT, R12, RZ, PT ;  /* 0x000000ff0c00720c */ /* 0x000fc40003f26270 */
[----:B------:R-:W-:Y:S01]  /*1cd0*/  IADD3 R12, R252, 0x19, RZ ;  /* 0x00000019fc0c7810 */ /* 0x000fe20007ffe0ff */
[----:B------:R-:W-:Y:S01]  /*1ce0*/  IMAD.MOV R10, RZ, RZ, -R10 ;  /* 0x000000ffff0a7224 */ /* 0x000fe200078e0a0a */
[----:B------:R-:W-:Y:S01]  /*1cf0*/  IABS R98, R13 ;  /* 0x0000000d00627213 */ /* 0x000fe20000000000 */
[--C-:B------:R-:W-:Y:S01]  /*1d00*/  @!P5 IMAD.IADD R46, R46, 0x1, -R7.reuse ;  /* 0x000000012e2ed824 */ /* 0x100fe200078e0a07 */
[----:B------:R-:W-:Y:S01]  /*1d10*/  IABS R54, R12 ;  /* 0x0000000c00367213 */ /* 0x000fe20000000000 */
[----:B------:R-:W-:Y:S01]  /*1d20*/  IMAD R100, R7, R10, R100 ;  /* 0x0000000a07647224 */ /* 0x000fe200078e0264 */
[----:B------:R-:W-:Y:S01]  /*1d30*/  ISETP.GE.AND P5, PT, R15, RZ, PT ;  /* 0x000000ff0f00720c */ /* 0x000fe20003fa6270 */
[----:B------:R-:W-:Y:S01]  /*1d40*/  IMAD.HI.U32 R10, R9, R52, RZ ;  /* 0x00000034090a7227 */ /* 0x000fe200078e00ff */
[----:B------:R-:W-:Y:S02]  /*1d50*/  @!P2 IADD3 R46, -R46, RZ, RZ ;  /* 0x000000ff2e2ea210 */ /* 0x000fe40007ffe1ff */
[C---:B------:R-:W-:Y:S01]  /*1d60*/  ISETP.GT.U32.AND P2, PT, R7.reuse, R102, PT ;  /* 0x000000660700720c */ /* 0x040fe20003f44070 */
[--C-:B------:R-:W-:Y:S01]  /*1d70*/  @!P3 IMAD.IADD R50, R50, 0x1, -R7.reuse ;  /* 0x000000013232b824 */ /* 0x100fe200078e0a07 */
[----:B------:R-:W-:Y:S01]  /*1d80*/  IADD3 R10, -R10, RZ, RZ ;  /* 0x000000ff0a0a7210 */ /* 0x000fe20007ffe1ff */
[----:B------:R-:W-:Y:S01]  /*1d90*/  @!P4 IMAD.IADD R48, R48, 0x1, -R7 ;  /* 0x000000013030c824 */ /* 0x000fe200078e0a07 */
[C---:B------:R-:W-:Y:S01]  /*1da0*/  ISETP.GT.U32.AND P4, PT, R7.reuse, R100, PT ;  /* 0x000000640700720c */ /* 0x040fe20003f84070 */
[----:B------:R-:W-:Y:S01]  /*1db0*/  @!P6 IMAD.MOV R104, RZ, RZ, -R104 ;  /* 0x000000ffff68e224 */ /* 0x000fe200078e0a68 */
[C---:B------:R-:W-:Y:S01]  /*1dc0*/  ISETP.GT.U32.AND P3, PT, R7.reuse, R50, PT ;  /* 0x000000320700720c */ /* 0x040fe20003f64070 */
[----:B------:R-:W-:Y:S01]  /*1dd0*/  IMAD R52, R7, R10, R52 ;  /* 0x0000000a07347224 */ /* 0x000fe200078e0234 */
[----:B------:R-:W-:Y:S01]  /*1de0*/  ISETP.GE.AND P6, PT, R14, RZ, PT ;  /* 0x000000ff0e00720c */ /* 0x000fe20003fc6270 */
[----:B------:R-:W-:Y:S01]  /*1df0*/  IMAD.HI.U32 R10, R9, R54, RZ ;  /* 0x00000036090a7227 */ /* 0x000fe200078e00ff */
[----:B------:R-:W-:-:S03]  /*1e00*/  IABS R80, R16 ;  /* 0x0000001000507213 */ /* 0x000fc60000000000 */
[----:B------:R-:W-:Y:S01]  /*1e10*/  VIADD R14, R252, 0x1b ;  /* 0x0000001bfc0e7836 */ /* 0x000fe20000000000 */
[----:B------:R-:W-:Y:S01]  /*1e20*/  IADD3 R10, -R10, RZ, RZ ;  /* 0x000000ff0a0a7210 */ /* 0x000fe20007ffe1ff */
[----:B------:R-:W-:Y:S02]  /*1e30*/  @!P0 IMAD.MOV R48, RZ, RZ, -R48 ;  /* 0x000000ffff308224 */ /* 0x000fe400078e0a30 */
[--C-:B------:R-:W-:Y:S01]  /*1e40*/  @!P4 IMAD.IADD R100, R100, 0x1, -R7.reuse ;  /* 0x000000016464c824 */ /* 0x100fe200078e0a07 */
[----:B------:R-:W-:Y:S01]  /*1e50*/  IABS R56, R14 ;  /* 0x0000000e00387213 */ /* 0x000fe20000000000 */
[--C-:B------:R-:W-:Y:S01]  /*1e60*/  @!P3 IMAD.IADD R50, R50, 0x1, -R7.reuse ;  /* 0x000000013232b824 */ /* 0x100fe200078e0a07 */
[C---:B------:R-:W-:Y:S01]  /*1e70*/  ISETP.GT.U32.AND P3, PT, R7.reuse, R52, PT ;  /* 0x000000340700720c */ /* 0x040fe20003f64070 */
[----:B------:R-:W-:Y:S01]  /*1e80*/  @!P2 IMAD.IADD R102, R102, 0x1, -R7 ;  /* 0x000000016666a824 */ /* 0x000fe200078e0a07 */
[C---:B------:R-:W-:Y:S01]  /*1e90*/  ISETP.GT.U32.AND P0, PT, R7.reuse, R100, PT ;  /* 0x000000640700720c */ /* 0x040fe20003f04070 */
[----:B------:R-:W-:Y:S01]  /*1ea0*/  IMAD R54, R7, R10, R54 ;  /* 0x0000000a07367224 */ /* 0x000fe200078e0236 */
[----:B------:R-:W-:Y:S01]  /*1eb0*/  ISETP.GE.AND P2, PT, R11, RZ, PT ;  /* 0x000000ff0b00720c */ /* 0x000fe20003f46270 */
[----:B------:R-:W-:Y:S01]  /*1ec0*/  IMAD.HI.U32 R11, R9, R56, RZ ;  /* 0x00000038090b7227 */ /* 0x000fe200078e00ff */
[----:B------:R-:W-:-:S02]  /*1ed0*/  ISETP.GE.AND P4, PT, R12, RZ, PT ;  /* 0x000000ff0c00720c */ /* 0x000fc40003f86270 */
[----:B------:R-:W-:Y:S01]  /*1ee0*/  IADD3 R12, R252, 0x1c, RZ ;  /* 0x0000001cfc0c7810 */ /* 0x000fe20007ffe0ff */
[----:B------:R-:W-:Y:S01]  /*1ef0*/  @!P5 IMAD.MOV R102, RZ, RZ, -R102 ;  /* 0x000000ffff66d224 */ /* 0x000fe200078e0a66 */
[----:B------:R-:W-:Y:S01]  /*1f00*/  ISETP.GT.U32.AND P5, PT, R7, R54, PT ;  /* 0x000000360700720c */ /* 0x000fe20003fa4070 */
[----:B------:R-:W-:Y:S01]  /*1f10*/  IMAD.MOV R11, RZ, RZ, -R11 ;  /* 0x000000ffff0b7224 */ /* 0x000fe200078e0a0b */
[----:B------:R-:W-:Y:S01]  /*1f20*/  IABS R96, R12 ;  /* 0x0000000c00607213 */ /* 0x000fe20000000000 */
[----:B------:R-:W-:Y:S01]  /*1f30*/  IMAD.HI.U32 R10, R9, R98, RZ ;  /* 0x00000062090a7227 */ /* 0x000fe200078e00ff */
[----:B------:R-:W-:-:S03]  /*1f40*/  @!P3 IADD3 R52, R52, -R7, RZ ;  /* 0x800000073434b210 */ /* 0x000fc60007ffe0ff */
[--C-:B------:R-:W-:Y:S01]  /*1f50*/  @!P0 IMAD.IADD R100, R100, 0x1, -R7.reuse ;  /* 0x0000000164648824 */ /* 0x100fe200078e0a07 */
[C---:B------:R-:W-:Y:S01]  /*1f60*/  ISETP.GT.U32.AND P3, PT, R7.reuse, R52, PT ;  /* 0x000000340700720c */ /* 0x040fe20003f64070 */
[C---:B------:R-:W-:Y:S01]  /*1f70*/  IMAD R56, R7.reuse, R11, R56 ;  /* 0x0000000b07387224 */ /* 0x040fe200078e0238 */
[----:B------:R-:W-:Y:S01]  /*1f80*/  IADD3 R10, -R10, RZ, RZ ;  /* 0x000000ff0a0a7210 */ /* 0x000fe20007ffe1ff */
[----:B------:R-:W-:Y:S01]  /*1f90*/  @!P6 IMAD.MOV R100, RZ, RZ, -R100 ;  /* 0x000000ffff64e224 */ /* 0x000fe200078e0a64 */
[----:B------:R-:W-:Y:S01]  /*1fa0*/  ISETP.GE.AND P0, PT, R14, RZ, PT ;  /* 0x000000ff0e00720c */ /* 0x000fe20003f06270 */
[----:B------:R-:W-:Y:S01]  /*1fb0*/  @!P1 IMAD.MOV R50, RZ, RZ, -R50 ;  /* 0x000000ffff329224 */ /* 0x000fe200078e0a32 */
[C---:B------:R-:W-:Y:S01]  /*1fc0*/  ISETP.GT.U32.AND P6, PT, R7.reuse, R56, PT ;  /* 0x000000380700720c */ /* 0x040fe20003fc4070 */
[----:B------:R-:W-:Y:S01]  /*1fd0*/  IMAD R98, R7, R10, R98 ;  /* 0x0000000a07627224 */ /* 0x000fe200078e0262 */
[----:B------:R-:W-:Y:S01]  /*1fe0*/  @!P5 IADD3 R54, R54, -R7, RZ ;  /* 0x800000073636d210 */ /* 0x000fe20007ffe0ff */
[C---:B------:R-:W-:Y:S01]  /*1ff0*/  VIADD R11, R252.reuse, 0x1d ;  /* 0x0000001dfc0b7836 */ /* 0x040fe20000000000 */
[----:B------:R-:W-:Y:S01]  /*2000*/  ISETP.GE.AND P1, PT, R13, RZ, PT ;  /* 0x000000ff0d00720c */ /* 0x000fe20003f26270 */
[----:B------:R-:W-:Y:S01]  /*2010*/  VIADD R13, R252, 0x1e ;  /* 0x0000001efc0d7836 */ /* 0x000fe20000000000 */
[C---:B------:R-:W-:Y:S01]  /*2020*/  ISETP.GT.U32.AND P5, PT, R7.reuse, R54, PT ;  /* 0x000000360700720c */ /* 0x040fe20003fa4070 */
[----:B------:R-:W-:Y:S01]  /*2030*/  @!P3 IMAD.IADD R52, R52, 0x1, -R7 ;  /* 0x000000013434b824 */ /* 0x000fe200078e0a07 */
[----:B------:R-:W-:Y:S01]  /*2040*/  ISETP.GT.U32.AND P3, PT, R7, R98, PT ;  /* 0x000000620700720c */ /* 0x000fe20003f64070 */
[----:B------:R-:W-:Y:S01]  /*2050*/  IMAD.HI.U32 R10, R9, R96, RZ ;  /* 0x00000060090a7227 */ /* 0x000fe200078e00ff */
[----:B------:R-:W-:-:S02]  /*2060*/  IABS R94, R13 ;  /* 0x0000000d005e7213 */ /* 0x000fc40000000000 */
[----:B------:R-:W-:Y:S01]  /*2070*/  IABS R58, R11 ;  /* 0x0000000b003a7213 */ /* 0x000fe20000000000 */
[----:B------:R-:W-:Y:S01]  /*2080*/  @!P6 IMAD.IADD R56, R56, 0x1, -R7 ;  /* 0x000000013838e824 */ /* 0x000fe200078e0a07 */
[----:B------:R-:W-:Y:S01]  /*2090*/  @!P2 IADD3 R52, -R52, RZ, RZ ;  /* 0x000000ff3434a210 */ /* 0x000fe20007ffe1ff */
[----:B------:R-:W-:Y:S01]  /*20a0*/  VIADD R15, R252, 0x22 ;  /* 0x00000022fc0f7836 */ /* 0x000fe20000000000 */
[----:B------:R-:W-:Y:S01]  /*20b0*/  ISETP.GE.AND P2, PT, R12, RZ, PT ;  /* 0x000000ff0c00720c */ /* 0x000fe20003f46270 */
[----:B------:R-:W-:Y:S01]  /*20c0*/  IMAD.MOV R12, RZ, RZ, -R10 ;  /* 0x000000ffff0c7224 */ /* 0x000fe200078e0a0a */
[----:B------:R-:W-:Y:S01]  /*20d0*/  ISETP.GT.U32.AND P6, PT, R7, R56, PT ;  /* 0x000000380700720c */ /* 0x000fe20003fc4070 */
[----:B------:R-:W-:Y:S01]  /*20e0*/  IMAD.HI.U32 R10, R9, R58, RZ ;  /* 0x0000003a090a7227 */ /* 0x000fe200078e00ff */
[----:B------:R-:W-:Y:S02]  /*20f0*/  @!P5 IADD3 R54, R54, -R7, RZ ;  /* 0x800000073636d210 */ /* 0x000fe40007ffe0ff */
[----:B------:R-:W-:Y:S01]  /*2100*/  ISETP.GE.AND P5, PT, R11, RZ, PT ;  /* 0x000000ff0b00720c */ /* 0x000fe20003fa6270 */
[----:B------:R-:W-:Y:S01]  /*2110*/  IMAD.HI.U32 R11, R9, R94, RZ ;  /* 0x0000005e090b7227 */ /* 0x000fe200078e00ff */
[----:B------:R-:W-:-:S03]  /*2120*/  IABS R62, R15 ;  /* 0x0000000f003e7213 */ /* 0x000fc60000000000 */
[--C-:B------:R-:W-:Y:S01]  /*2130*/  @!P3 IMAD.IADD R98, R98, 0x1, -R7.reuse ;  /* 0x000000016262b824 */ /* 0x100fe200078e0a07 */
[----:B------:R-:W-:Y:S01]  /*2140*/  IADD3 R11, -R11, RZ, RZ ;  /* 0x000000ff0b0b7210 */ /* 0x000fe20007ffe1ff */
[C---:B------:R-:W-:Y:S02]  /*2150*/  IMAD R96, R7.reuse, R12, R96 ;  /* 0x0000000c07607224 */ /* 0x040fe400078e0260 */
[----:B------:R-:W-:Y:S01]  /*2160*/  @!P6 IMAD.IADD R56, R56, 0x1, -R7 ;  /* 0x000000013838e824 */ /* 0x000fe200078e0a07 */
[C---:B------:R-:W-:Y:S01]  /*2170*/  ISETP.GT.U32.AND P3, PT, R7.reuse, R98, PT ;  /* 0x000000620700720c */ /* 0x040fe20003f64070 */
[C---:B------:R-:W-:Y:S02]  /*2180*/  IMAD R94, R7.reuse, R11, R94 ;  /* 0x0000000b075e7224 */ /* 0x040fe400078e025e */
[----:B------:R-:W-:Y:S02]  /*2190*/  @!P0 IMAD.MOV R56, RZ, RZ, -R56 ;  /* 0x000000ffff388224 */ /* 0x000fe400078e0a38 */
[----:B------:R-:W-:Y:S01]  /*21a0*/  @!P4 IMAD.MOV R54, RZ, RZ, -R54 ;  /* 0x000000ffff36c224 */ /* 0x000fe200078e0a36 */
[----:B------:R-:W-:Y:S01]  /*21b0*/  ISETP.GT.U32.AND P0, PT, R7, R94, PT ;  /* 0x0000005e0700720c */ /* 0x000fe20003f04070 */
[----:B------:R-:W-:Y:S01]  /*21c0*/  IMAD.MOV R10, RZ, RZ, -R10 ;  /* 0x000000ffff0a7224 */ /* 0x000fe200078e0a0a */
[----:B------:R-:W-:Y:S01]  /*21d0*/  ISETP.GE.AND P4, PT, R13, RZ, PT ;  /* 0x000000ff0d00720c */ /* 0x000fe20003f86270 */
[----:B------:R-:W-:-:S02]  /*21e0*/  VIADD R13, R252, 0x20 ;  /* 0x00000020fc0d7836 */ /* 0x000fc40000000000 */
[C---:B------:R-:W-:Y:S01]  /*21f0*/  IMAD R58, R7.reuse, R10, R58 ;  /* 0x0000000a073a7224 */ /* 0x040fe200078e023a */
[----:B------:R-:W-:Y:S01]  /*2200*/  IADD3 R10, R252, 0x1f, RZ ;  /* 0x0000001ffc0a7810 */ /* 0x000fe20007ffe0ff */
[--C-:B------:R-:W-:Y:S01]  /*2210*/  @!P3 IMAD.IADD R98, R98, 0x1, -R7.reuse ;  /* 0x000000016262b824 */ /* 0x100fe200078e0a07 */
[C---:B------:R-:W-:Y:S01]  /*2220*/  ISETP.GT.U32.AND P3, PT, R7.reuse, R96, PT ;  /* 0x000000600700720c */ /* 0x040fe20003f64070 */
[C---:B------:R-:W-:Y:S01]  /*2230*/  VIADD R14, R252.reuse, 0x21 ;  /* 0x00000021fc0e7836 */ /* 0x040fe20000000000 */
[----:B------:R-:W-:Y:S01]  /*2240*/  IABS R132, R13 ;  /* 0x0000000d00847213 */ /* 0x000fe20000000000 */
[----:B------:R-:W-:Y:S01]  /*2250*/  VIADD R25, R252, 0x77 ;  /* 0x00000077fc197836 */ /* 0x000fe20000000000 */
[----:B------:R-:W-:Y:S01]  /*2260*/  @!P1 IADD3 R98, -R98, RZ, RZ ;  /* 0x000000ff62629210 */ /* 0x000fe20007ffe1ff */
[----:B------:R-:W-:Y:S01]  /*2270*/  @!P0 IMAD.IADD R94, R94, 0x1, -R7 ;  /* 0x000000015e5e8824 */ /* 0x000fe200078e0a07 */
[----:B------:R-:W-:Y:S01]  /*2280*/  ISETP.GT.U32.AND P1, PT, R7, R58, PT ;  /* 0x0000003a0700720c */ /* 0x000fe20003f24070 */
[----:B------:R-:W-:Y:S01]  /*2290*/  IMAD.HI.U32 R11, R9, R132, RZ ;  /* 0x00000084090b7227 */ /* 0x000fe200078e00ff */
[----:B------:R-:W-:-:S02]  /*22a0*/  IABS R60, R10 ;  /* 0x0000000a003c7213 */ /* 0x000fc40000000000 */
[----:B------:R-:W-:Y:S01]  /*22b0*/  ISETP.GT.U32.AND P0, PT, R7, R94, PT ;  /* 0x0000005e0700720c */ /* 0x000fe20003f04070 */
[----:B------:R-:W-:Y:S01]  /*22c0*/  IMAD.MOV R11, RZ, RZ, -R11 ;  /* 0x000000ffff0b7224 */ /* 0x000fe200078e0a0b */
[----:B------:R-:W-:Y:S01]  /*22d0*/  ISETP.GE.AND P6, PT, R10, RZ, PT ;  /* 0x000000ff0a00720c */ /* 0x000fe20003fc6270 */
[----:B------:R-:W-:Y:S01]  /*22e0*/  IMAD.HI.U32 R10, R9, R60, RZ ;  /* 0x0000003c090a7227 */ /* 0x000fe200078e00ff */
[----:B------:R-:W-:Y:S02]  /*22f0*/  @!P3 IADD3 R96, R96, -R7, RZ ;  /* 0x800000076060b210 */ /* 0x000fe40007ffe0ff */
[----:B------:R-:W-:Y:S01]  /*2300*/  IABS R92, R14 ;  /* 0x0000000e005c7213 */ /* 0x000fe20000000000 */
[C---:B------:R-:W-:Y:S01]  /*2310*/  IMAD R132, R7.reuse, R11, R132 ;  /* 0x0000000b07847224 */ /* 0x040fe200078e0284 */
[----:B------:R-:W-:Y:S01]  /*2320*/  ISETP.GT.U32.AND P3, PT, R7, R96, PT ;  /* 0x000000600700720c */ /* 0x000fe20003f64070 */
[----:B------:R-:W-:Y:S01]  /*2330*/  IMAD.HI.U32 R11, R9, R62, RZ ;  /* 0x0000003e090b7227 */ /* 0x000fe200078e00ff */
[----:B------:R-:W-:-:S03]  /*2340*/  IADD3 R12, -R10, RZ, RZ ;  /* 0x000000ff0a0c7210 */ /* 0x000fc60007ffe1ff */
[--C-:B------:R-:W-:Y:S01]  /*2350*/  @!P1 IMAD.IADD R58, R58, 0x1, -R7.reuse ;  /* 0x000000013a3a9824 */ /* 0x100fe200078e0a07 */
[----:B------:R-:W-:Y:S01]  /*2360*/  IADD3 R11, -R11, RZ, RZ ;  /* 0x000000ff0b0b7210 */ /* 0x000fe20007ffe1ff */
[--C-:B------:R-:W-:Y:S02]  /*2370*/  @!P0 IMAD.IADD R94, R94, 0x1, -R7.reuse ;  /* 0x000000015e5e8824 */ /* 0x100fe400078e0a07 */
[----:B------:R-:W-:Y:S01]  /*2380*/  IMAD.HI.U32 R10, R9, R92, RZ ;  /* 0x0000005c090a7227 */ /* 0x000fe200078e00ff */
[C---:B------:R-:W-:Y:S02]  /*2390*/  ISETP.GT.U32.AND P1, PT, R7.reuse, R58, PT ;  /* 0x0000003a0700720c */ /* 0x040fe40003f24070 */
[----:B------:R-:W-:Y:S01]  /*23a0*/  @!P4 IADD3 R94, -R94, RZ, RZ ;  /* 0x000000ff5e5ec210 */ /* 0x000fe20007ffe1ff */
[----:B------:R-:W-:Y:S01]  /*23b0*/  IMAD R62, R7, R11, R62 ;  /* 0x0000000b073e7224 */ /* 0x000fe200078e023e */
[----:B------:R-:W-:Y:S01]  /*23c0*/  IADD3 R10, -R10, RZ, RZ ;  /* 0x000000ff0a0a7210 */ /* 0x000fe20007ffe1ff */
[--C-:B------:R-:W-:Y:S01]  /*23d0*/  @!P3 IMAD.IADD R96, R96, 0x1, -R7.reuse ;  /* 0x000000016060b824 */ /* 0x100fe200078e0a07 */
[----:B------:R-:W-:Y:S01]  /*23e0*/  ISETP.GE.AND P3, PT, R13, RZ, PT ;  /* 0x000000ff0d00720c */ /* 0x000fe20003f66270 */
[C---:B------:R-:W-:Y:S01]  /*23f0*/  IMAD R60, R7.reuse, R12, R60 ;  /* 0x0000000c073c7224 */ /* 0x040fe200078e023c */
[C---:B------:R-:W-:Y:S01]  /*2400*/  ISETP.GT.U32.AND P4, PT, R7.reuse, R62, PT ;  /* 0x0000003e0700720c */ /* 0x040fe20003f84070 */
[----:B------:R-:W-:Y:S01]  /*2410*/  @!P2 IMAD.MOV R96, RZ, RZ, -R96 ;  /* 0x000000ffff60a224 */ /* 0x000fe200078e0a60 */
[C---:B------:R-:W-:Y:S01]  /*2420*/  IADD3 R12, R252.reuse, 0x23, RZ ;  /* 0x00000023fc0c7810 */ /* 0x040fe20007ffe0ff */
[C---:B------:R-:W-:Y:S01]  /*2430*/  IMAD R92, R7.reuse, R10, R92 ;  /* 0x0000000a075c7224 */ /* 0x040fe200078e025c */
[C---:B------:R-:W-:Y:S01]  /*2440*/  ISETP.GT.U32.AND P2, PT, R7.reuse, R132, PT ;  /* 0x000000840700720c */ /* 0x040fe20003f44070 */
[----:B------:R-:W-:Y:S01]  /*2450*/  VIADD R13, R252, 0x24 ;  /* 0x00000024fc0d7836 */ /* 0x000fe20000000000 */
[----:B------:R-:W-:Y:S01]  /*2460*/  IABS R90, R12 ;  /* 0x0000000c005a7213 */ /* 0x000fe20000000000 */
[----:B------:R-:W-:Y:S01]  /*2470*/  @!P1 IMAD.IADD R58, R58, 0x1, -R7 ;  /* 0x000000013a3a9824 */ /* 0x000fe200078e0a07 */
[C---:B------:R-:W-:Y:S01]  /*2480*/  ISETP.GT.U32.AND P1, PT, R7.reuse, R60, PT ;  /* 0x0000003c0700720c */ /* 0x040fe20003f24070 */
[----:B------:R-:W-:Y:S01]  /*2490*/  VIADD R27, R252, 0x78 ;  /* 0x00000078fc1b7836 */ /* 0x000fe20000000000 */
[----:B------:R-:W-:Y:S01]  /*24a0*/  ISETP.GT.U32.AND P0, PT, R7, R92, PT ;  /* 0x0000005c0700720c */ /* 0x000fe20003f04070 */
[----:B------:R-:W-:Y:S01]  /*24b0*/  IMAD.HI.U32 R10, R9, R90, RZ ;  /* 0x0000005a090a7227 */ /* 0x000fe200078e00ff */
[----:B------:R-:W-:-:S02]  /*24c0*/  IABS R64, R13 ;  /* 0x0000000d00407213 */ /* 0x000fc40000000000 */
[----:B------:R-:W-:Y:S01]  /*24d0*/  IABS R144, R27 ;  /* 0x0000001b00907213 */ /* 0x000fe20000000000 */
[--C-:B------:R-:W-:Y:S02]  /*24e0*/  @!P4 IMAD.IADD R62, R62, 0x1, -R7.reuse ;  /* 0x000000013e3ec824 */ /* 0x100fe400078e0a07 */
[----:B------:R-:W-:Y:S02]  /*24f0*/  IMAD.MOV R10, RZ, RZ, -R10 ;  /* 0x000000ffff0a7224 */ /* 0x000fe400078e0a0a */
[----:B------:R-:W-:Y:S01]  /*2500*/  @!P2 IMAD.IADD R132, R132, 0x1, -R7 ;  /* 0x000000018484a824 */ /* 0x000fe200078e0a07 */
[C---:B------:R-:W-:Y:S01]  /*2510*/  ISETP.GT.U32.AND P4, PT, R7.reuse, R62, PT ;  /* 0x0000003e0700720c */ /* 0x040fe20003f84070 */
[----:B------:R-:W-:Y:S02]  /*2520*/  IMAD R90, R7, R10, R90 ;  /* 0x0000000a075a7224 */ /* 0x000fe400078e025a */
[----:B------:R-:W-:Y:S01]  /*2530*/  IMAD.HI.U32 R10, R9, R64, RZ ;  /* 0x00000040090a7227 */ /* 0x000fe200078e00ff */
[----:B------:R-:W-:-:S02]  /*2540*/  ISETP.GT.U32.AND P2, PT, R7, R132, PT ;  /* 0x000000840700720c */ /* 0x000fc40003f44070 */
[----:B------:R-:W-:Y:S01]  /*2550*/  @!P0 IADD3 R92, R92, -R7, RZ ;  /* 0x800000075c5c8210 */ /* 0x000fe20007ffe0ff */
[----:B------:R-:W-:Y:S02]  /*2560*/  IMAD.MOV R10, RZ, RZ, -R10 ;  /* 0x000000ffff0a7224 */ /* 0x000fe400078e0a0a */
[--C-:B------:R-:W-:Y:S01]  /*2570*/  @!P1 IMAD.IADD R60, R60, 0x1, -R7.reuse ;  /* 0x000000013c3c9824 */ /* 0x100fe200078e0a07 */
[C---:B------:R-:W-:Y:S01]  /*2580*/  ISETP.GT.U32.AND P0, PT, R7.reuse, R92, PT ;  /* 0x0000005c0700720c */ /* 0x040fe20003f04070 */
[----:B------:R-:W-:Y:S01]  /*2590*/  @!P5 IMAD.MOV R58, RZ, RZ, -R58 ;  /* 0x000000ffff3ad224 */ /* 0x000fe200078e0a3a */
[----:B------:R-:W-:Y:S01]  /*25a0*/  ISETP.GE.AND P5, PT, R14, RZ, PT ;  /* 0x000000ff0e00720c */ /* 0x000fe20003fa6270 */
[C---:B------:R-:W-:Y:S01]  /*25b0*/  IMAD R64, R7.reuse, R10, R64 ;  /* 0x0000000a07407224 */ /* 0x040fe200078e0240 */
[----:B------:R-:W-:Y:S01]  /*25c0*/  IADD3 R14, R252, 0x25, RZ ;  /* 0x00000025fc0e7810 */ /* 0x000fe20007ffe0ff */
[--C-:B------:R-:W-:Y:S01]  /*25d0*/  @!P4 IMAD.IADD R62, R62, 0x1, -R7.reuse ;  /* 0x000000013e3ec824 */ /* 0x100fe200078e0a07 */
[C---:B------:R-:W-:Y:S01]  /*25e0*/  ISETP.GT.U32.AND P1, PT, R7.reuse, R60, PT ;  /* 0x0000003c0700720c */ /* 0x040fe20003f24070 */
[--C-:B------:R-:W-:Y:S01]  /*25f0*/  @!P2 IMAD.IADD R132, R132, 0x1, -R7.reuse ;  /* 0x000000018484a824 */ /* 0x100fe200078e0a07 */
[C---:B------:R-:W-:Y:S01]  /*2600*/  ISETP.GT.U32.AND P4, PT, R7.reuse, R64, PT ;  /* 0x000000400700720c */ /* 0x040fe20003f84070 */
[----:B------:R-:W-:Y:S01]  /*2610*/  VIADD R37, R252, 0x7a ;  /* 0x0000007afc257836 */ /* 0x000fe20000000000 */
[----:B------:R-:W-:Y:S01]  /*2620*/  IABS R86, R14 ;  /* 0x0000000e00567213 */ /* 0x000fe20000000000 */
[----:B------:R-:W-:Y:S01]  /*2630*/  @!P3 IMAD.MOV R132, RZ, RZ, -R132 ;  /* 0x000000ffff84b224 */ /* 0x000fe200078e0a84 */
[----:B------:R-:W-:Y:S01]  /*2640*/  ISETP.GT.U32.AND P2, PT, R7, R90, PT ;  /* 0x0000005a0700720c */ /* 0x000fe20003f44070 */
[----:B------:R-:W-:Y:S01]  /*2650*/  @!P0 IMAD.IADD R92, R92, 0x1, -R7 ;  /* 0x000000015c5c8824 */ /* 0x000fe200078e0a07 */
[----:B------:R-:W-:Y:S01]  /*2660*/  IADD3 R10, R252, 0x26, RZ ;  /* 0x00000026fc0a7810 */ /* 0x000fe20007ffe0ff */
[----:B------:R-:W-:Y:S01]  /*2670*/  IMAD.HI.U32 R11, R9, R86, RZ ;  /* 0x00000056090b7227 */ /* 0x000fe200078e00ff */
[----:B------:R-:W-:-:S02]  /*2680*/  ISETP.GE.AND P3, PT, R13, RZ, PT ;  /* 0x000000ff0d00720c */ /* 0x000fc40003f66270 */
[----:B------:R-:W-:Y:S01]  /*2690*/  IABS R66, R10 ;  /* 0x0000000a00427213 */ /* 0x000fe20000000000 */
[--C-:B------:R-:W-:Y:S01]  /*26a0*/  @!P1 IMAD.IADD R60, R60, 0x1, -R7.reuse ;  /* 0x000000013c3c9824 */ /* 0x100fe200078e0a07 */
[----:B------:R-:W-:Y:S01]  /*26b0*/  IADD3 R11, -R11, RZ, RZ ;  /* 0x000000ff0b0b7210 */ /* 0x000fe20007ffe1ff */
[--C-:B------:R-:W-:Y:S01]  /*26c0*/  @!P4 IMAD.IADD R64, R64, 0x1, -R7.reuse ;  /* 0x000000014040c824 */ /* 0x100fe200078e0a07 */
[----:B------:R-:W-:Y:S01]  /*26d0*/  ISETP.GE.AND P1, PT, R15, RZ, PT ;  /* 0x000000ff0f00720c */ /* 0x000fe20003f26270 */
[----:B------:R-:W-:Y:S01]  /*26e0*/  VIADD R13, R252, 0x29 ;  /* 0x00000029fc0d7836 */ /* 0x000fe20000000000 */
[----:B------:R-:W-:Y:S01]  /*26f0*/  @!P5 IADD3 R92, -R92, RZ, RZ ;  /* 0x000000ff5c5cd210 */ /* 0x000fe20007ffe1ff */
[----:B------:R-:W-:Y:S01]  /*2700*/  @!P2 IMAD.IADD R90, R90, 0x1, -R7 ;  /* 0x000000015a5aa824 */ /* 0x000fe200078e0a07 */
[----:B------:R-:W-:Y:S01]  /*2710*/  ISETP.GE.AND P5, PT, R10, RZ, PT ;  /* 0x000000ff0a00720c */ /* 0x000fe20003fa6270 */
[C---:B------:R-:W-:Y:S01]  /*2720*/  IMAD R86, R7.reuse, R11, R86 ;  /* 0x0000000b07567224 */ /* 0x040fe200078e0256 */
[C---:B------:R-:W-:Y:S01]  /*2730*/  ISETP.GT.U32.AND P4, PT, R7.reuse, R64, PT ;  /* 0x000000400700720c */ /* 0x040fe20003f84070 */
[----:B------:R-:W-:Y:S01]  /*2740*/  VIADD R11, R252, 0x27 ;  /* 0x00000027fc0b7836 */ /* 0x000fe20000000000 */
[----:B------:R-:W-:Y:S01]  /*2750*/  ISETP.GT.U32.AND P2, PT, R7, R90, PT ;  /* 0x0000005a0700720c */ /* 0x000fe20003f44070 */
[----:B------:R-:W-:Y:S01]  /*2760*/  IMAD.HI.U32 R10, R9, R66, RZ ;  /* 0x00000042090a7227 */ /* 0x000fe200078e00ff */
[----:B------:R-:W-:-:S02]  /*2770*/  @!P6 IADD3 R60, -R60, RZ, RZ ;  /* 0x000000ff3c3ce210 */ /* 0x000fc40007ffe1ff */
[----:B------:R-:W-:Y:S01]  /*2780*/  IABS R84, R11 ;  /* 0x0000000b00547213 */ /* 0x000fe20000000000 */
[----:B------:R-:W-:Y:S01]  /*2790*/  @!P1 IMAD.MOV R62, RZ, RZ, -R62 ;  /* 0x000000ffff3e9224 */ /* 0x000fe200078e0a3e */
[----:B------:R-:W-:Y:S01]  /*27a0*/  IADD3 R10, -R10, RZ, RZ ;  /* 0x000000ff0a0a7210 */ /* 0x000fe20007ffe1ff */
[----:B------:R-:W-:Y:S01]  /*27b0*/  VIADD R15, R252, 0x2b ;  /* 0x0000002bfc0f7836 */ /* 0x000fe20000000000 */
[----:B------:R-:W-:Y:S01]  /*27c0*/  ISETP.GE.AND P6, PT, R12, RZ, PT ;  /* 0x000000ff0c00720c */ /* 0x000fe20003fc6270 */
[----:B------:R-:W-:Y:S01]  /*27d0*/  VIADD R39, R252, 0x7b ;  /* 0x0000007bfc277836 */ /* 0x000fe20000000000 */
[----:B------:R-:W-:Y:S01]  /*27e0*/  ISETP.GE.AND P1, PT, R11, RZ, PT ;  /* 0x000000ff0b00720c */ /* 0x000fe20003f26270 */
[----:B------:R-:W-:Y:S01]  /*27f0*/  IMAD.HI.U32 R11, R9, R84, RZ ;  /* 0x00000054090b7227 */ /* 0x000fe200078e00ff */
[----:B------:R-:W-:Y:S02]  /*2800*/  @!P4 IADD3 R64, R64, -R7, RZ ;  /* 0x800000074040c210 */ /* 0x000fe40007ffe0ff */
[----:B------:R-:W-:Y:S01]  /*2810*/  IADD3 R12, R252, 0x28, RZ ;  /* 0x00000028fc0c7810 */ /* 0x000fe20007ffe0ff */
[C---:B------:R-:W-:Y:S01]  /*2820*/  IMAD R66, R7.reuse, R10, R66 ;  /* 0x0000000a07427224 */ /* 0x040fe200078e0242 */
[----:B------:R-:W-:Y:S01]  /*2830*/  IABS R70, R13 ;  /* 0x0000000d00467213 */ /* 0x000fe20000000000 */
[----:B------:R-:W-:Y:S01]  /*2840*/  IMAD.MOV R11, RZ, RZ, -R11 ;  /* 0x000000ffff0b7224 */ /* 0x000fe200078e0a0b */
[----:B------:R-:W-:Y:S01]  /*2850*/  IABS R68, R12 ;  /* 0x0000000c00447213 */ /* 0x000fe20000000000 */
[----:B------:R-:W-:Y:S01]  /*2860*/  @!P2 IMAD.IADD R90, R90, 0x1, -R7 ;  /* 0x000000015a5aa824 */ /* 0x000fe200078e0a07 */
[C---:B------:R-:W-:Y:S01]  /*2870*/  ISETP.GT.U32.AND P4, PT, R7.reuse, R66, PT ;  /* 0x000000420700720c */ /* 0x040fe20003f84070 */
[C---:B------:R-:W-:Y:S01]  /*2880*/  IMAD R84, R7.reuse, R11, R84 ;  /* 0x0000000b07547224 */ /* 0x040fe200078e0254 */
[----:B------:R-:W-:Y:S01]  /*2890*/  ISETP.GT.U32.AND P2, PT, R7, R86, PT ;  /* 0x000000560700720c */ /* 0x000fe20003f44070 */
[----:B------:R-:W-:Y:S01]  /*28a0*/  IMAD.HI.U32 R10, R9, R68, RZ ;  /* 0x00000044090a7227 */ /* 0x000fe200078e00ff */
[----:B------:R-:W-:-:S02]  /*28b0*/  @!P6 IADD3 R90, -R90, RZ, RZ ;  /* 0x000000ff5a5ae210 */ /* 0x000fc40007ffe1ff */
[----:B------:R-:W-:Y:S01]  /*28c0*/  ISETP.GT.U32.AND P6, PT, R7, R84, PT ;  /* 0x000000540700720c */ /* 0x000fe20003fc4070 */
[----:B------:R-:W-:Y:S01]  /*28d0*/  IMAD.MOV R10, RZ, RZ, -R10 ;  /* 0x000000ffff0a7224 */ /* 0x000fe200078e0a0a */
[----:B------:R-:W-:Y:S01]  /*28e0*/  ISETP.GE.AND P0, PT, R14, RZ, PT ;  /* 0x000000ff0e00720c */ /* 0x000fe20003f06270 */
[----:B------:R-:W-:Y:S01]  /*28f0*/  IMAD.HI.U32 R11, R9, R70, RZ ;  /* 0x00000046090b7227 */ /* 0x000fe200078e00ff */
[----:B------:R-:W-:Y:S02]  /*2900*/  IADD3 R14, R252, 0x2a, RZ ;  /* 0x0000002afc0e7810 */ /* 0x000fe40007ffe0ff */
[----:B------:R-:W-:Y:S01]  /*2910*/  IABS R72, R15 ;  /* 0x0000000f00487213 */ /* 0x000fe20000000000 */
[--C-:B------:R-:W-:Y:S01]  /*2920*/  @!P4 IMAD.IADD R66, R66, 0x1, -R7.reuse ;  /* 0x000000014242c824 */ /* 0x100fe200078e0a07 */
[----:B------:R-:W-:Y:S01]  /*2930*/  IABS R82, R14 ;  /* 0x0000000e00527213 */ /* 0x000fe20000000000 */
[----:B------:R-:W-:Y:S01]  /*2940*/  @!P2 IMAD.IADD R86, R86, 0x1, -R7 ;  /* 0x000000015656a824 */ /* 0x000fe200078e0a07 */
[----:B------:R-:W-:Y:S01]  /*2950*/  IABS R138, R39 ;  /* 0x00000027008a7213 */ /* 0x000fe20000000000 */
[C---:B------:R-:W-:Y:S01]  /*2960*/  IMAD R68, R7.reuse, R10, R68 ;  /* 0x0000000a07447224 */ /* 0x040fe200078e0244 */
[----:B------:R-:W-:Y:S01]  /*2970*/  ISETP.GT.U32.AND P4, PT, R7, R66, PT ;  /* 0x000000420700720c */ /* 0x000fe20003f84070 */
[----:B------:R-:W-:Y:S01]  /*2980*/  IMAD.MOV R11, RZ, RZ, -R11 ;  /* 0x000000ffff0b7224 */ /* 0x000fe200078e0a0b */
[----:B------:R-:W-:Y:S01]  /*2990*/  @!P6 IADD3 R84, R84, -R7, RZ ;  /* 0x800000075454e210 */ /* 0x000fe20007ffe0ff */
[----:B------:R-:W-:Y:S01]  /*29a0*/  IMAD.HI.U32 R10, R9, R82, RZ ;  /* 0x00000052090a7227 */ /* 0x000fe200078e00ff */
[----:B------:R-:W-:-:S02]  /*29b0*/  ISETP.GT.U32.AND P2, PT, R7, R86, PT ;  /* 0x000000560700720c */ /* 0x000fc40003f44070 */
[C---:B------:R-:W-:Y:S01]  /*29c0*/  ISETP.GT.U32.AND P6, PT, R7.reuse, R84, PT ;  /* 0x000000540700720c */ /* 0x040fe20003fc4070 */
[C---:B------:R-:W-:Y:S02]  /*29d0*/  IMAD R70, R7.reuse, R11, R70 ;  /* 0x0000000b07467224 */ /* 0x040fe400078e0246 */
[----:B------:R-:W-:Y:S01]  /*29e0*/  @!P3 IMAD.MOV R64, RZ, RZ, -R64 ;  /* 0x000000ffff40b224 */ /* 0x000fe200078e0a40 */
[----:B------:R-:W-:Y:S01]  /*29f0*/  ISETP.GE.AND P3, PT, R12, RZ, PT ;  /* 0x000000ff0c00720c */ /* 0x000fe20003f66270 */
[----:B------:R-:W-:Y:S02]  /*2a00*/  IMAD.MOV R12, RZ, RZ, -R10 ;  /* 0x000000ffff0c7224 */ /* 0x000fe400078e0a0a */
[----:B------:R-:W-:Y:S01]  /*2a10*/  @!P4 IMAD.IADD R66, R66, 0x1, -R7 ;  /* 0x000000014242c824 */ /* 0x000fe200078e0a07 */
[----:B------:R-:W-:Y:S01]  /*2a20*/  ISETP.GT.U32.AND P4, PT, R7, R68, PT ;  /* 0x000000440700720c */ /* 0x000fe20003f84070 */
[----:B------:R-:W-:-:S03]  /*2a30*/  IMAD.HI.U32 R10, R9, R72, RZ ;  /* 0x00000048090a7227 */ /* 0x000fc600078e00ff */
[----:B------:R-:W-:Y:S01]  /*2a40*/  @!P5 IADD3 R66, -R66, RZ, RZ ;  /* 0x000000ff4242d210 */ /* 0x000fe20007ffe1ff */
[C---:B------:R-:W-:Y:S01]  /*2a50*/  IMAD R82, R7.reuse, R12, R82 ;  /* 0x0000000c07527224 */ /* 0x040fe200078e0252 */
[----:B------:R-:W-:Y:S01]  /*2a60*/  @!P6 IADD3 R84, R84, -R7, RZ ;  /* 0x800000075454e210 */ /* 0x000fe20007ffe0ff */
[----:B------:R-:W-:Y:S01]  /*2a70*/  @!P2 IMAD.IADD R86, R86, 0x1, -R7 ;  /* 0x000000015656a824 */ /* 0x000fe200078e0a07 */
[----:B------:R-:W-:Y:S01]  /*2a80*/  ISETP.GT.U32.AND P6, PT, R7, R70, PT ;  /* 0x000000460700720c */ /* 0x000fe20003fc4070 */
[----:B------:R-:W-:Y:S01]  /*2a90*/  IMAD.HI.U32 R11, R9, R80, RZ ;  /* 0x00000050090b7227 */ /* 0x000fe200078e00ff */
[----:B------:R-:W-:-:S03]  /*2aa0*/  ISETP.GE.AND P2, PT, R13, RZ, PT ;  /* 0x000000ff0d00720c */ /* 0x000fc60003f46270 */
[----:B------:R-:W-:Y:S01]  /*2ab0*/  IMAD.MOV R13, RZ, RZ, -R10 ;  /* 0x000000ffff0d7224 */ /* 0x000fe200078e0a0a */
[----:B------:R-:W-:Y:S01]  /*2ac0*/  @!P4 IADD3 R68, R68, -R7, RZ ;  /* 0x800000074444c210 */ /* 0x000fe20007ffe0ff */
[----:B------:R-:W-:Y:S01]  /*2ad0*/  IMAD.HI.U32 R10, R9, R78, RZ ;  /* 0x0000004e090a7227 */ /* 0x000fe200078e00ff */
[----:B------:R-:W-:-:S03]  /*2ae0*/  ISETP.GT.U32.AND P4, PT, R7, R82, PT ;  /* 0x000000520700720c */ /* 0x000fc60003f84070 */
[----:B------:R-:W-:Y:S02]  /*2af0*/  IMAD R72, R7, R13, R72 ;  /* 0x0000000d07487224 */ /* 0x000fe400078e0248 */
[-C--:B------:R-:W-:Y:S01]  /*2b00*/  @!P6 IADD3 R70, R70, -R7.reuse, RZ ;  /* 0x800000074646e210 */ /* 0x080fe20007ffe0ff */
[----:B------:R-:W-:Y:S02]  /*2b10*/  IMAD.HI.U32 R12, R9, R74, RZ ;  /* 0x0000004a090c7227 */ /* 0x000fe400078e00ff */
[C---:B------:R-:W-:Y:S02]  /*2b20*/  ISETP.GT.U32.AND P6, PT, R7.reuse, R72, PT ;  /* 0x000000480700720c */ /* 0x040fe40003fc4070 */
[----:B------:R-:W-:Y:S02]  /*2b30*/  IMAD.MOV R11, RZ, RZ, -R11 ;  /* 0x000000ffff0b7224 */ /* 0x000fe400078e0a0b */
[----:B------:R-:W-:Y:S01]  /*2b40*/  IMAD.MOV R10, RZ, RZ, -R10 ;  /* 0x000000ffff0a7224 */ /* 0x000fe200078e0a0a */
[----:B------:R-:W-:Y:S01]  /*2b50*/  @!P4 IADD3 R82, R82, -R7, RZ ;  /* 0x800000075252c210 */ /* 0x000fe20007ffe0ff */
[----:B------:R-:W-:Y:S01]  /*2b60*/  IMAD.MOV R12, RZ, RZ, -R12 ;  /* 0x000000ffff0c7224 */ /* 0x000fe200078e0a0c */
[C---:B------:R-:W-:Y:S01]  /*2b70*/  ISETP.GT.U32.AND P4, PT, R7.reuse, R70, PT ;  /* 0x000000460700720c */ /* 0x040fe20003f84070 */
[----:B------:R-:W-:Y:S01]  /*2b80*/  VIADD R13, R252, 0x30 ;  /* 0x00000030fc0d7836 */ /* 0x000fe20000000000 */
[C---:B------:R-:W-:Y:S01]  /*2b90*/  ISETP.GT.U32.AND P5, PT, R7.reuse, R82, PT ;  /* 0x000000520700720c */ /* 0x040fe20003fa4070 */
[----:B------:R-:W-:-:S02]  /*2ba0*/  IMAD R80, R7, R11, R80 ;  /* 0x0000000b07507224 */ /* 0x000fc400078e0250 */
[C---:B------:R-:W-:Y:S01]  /*2bb0*/  IMAD R78, R7.reuse, R10, R78 ;  /* 0x0000000a074e7224 */ /* 0x040fe200078e024e */
[----:B------:R-:W-:Y:S01]  /*2bc0*/  IABS R130, R13 ;  /* 0x0000000d00827213 */ /* 0x000fe20000000000 */
[--C-:B------:R-:W-:Y:S02]  /*2bd0*/  @!P6 IMAD.IADD R72, R72, 0x1, -R7.reuse ;  /* 0x000000014848e824 */ /* 0x100fe400078e0a07 */
[C---:B------:R-:W-:Y:S02]  /*2be0*/  IMAD R74, R7.reuse, R12, R74 ;  /* 0x0000000c074a7224 */ /* 0x040fe400078e024a */
[----:B------:R-:W-:Y:S01]  /*2bf0*/  VIADD R12, R252, 0x2f ;  /* 0x0000002ffc0c7836 */ /* 0x000fe20000000000 */
[C---:B------:R-:W-:Y:S01]  /*2c00*/  ISETP.GT.U32.AND P6, PT, R7.reuse, R72, PT ;  /* 0x000000480700720c */ /* 0x040fe20003fc4070 */
[----:B------:R-:W-:Y:S01]  /*2c10*/  @!P0 IMAD.MOV R86, RZ, RZ, -R86 ;  /* 0x000000ffff568224 */ /* 0x000fe200078e0a56 */
[C---:B------:R-:W-:Y:S01]  /*2c20*/  ISETP.GT.U32.AND P0, PT, R7.reuse, R68, PT ;  /* 0x000000440700720c */ /* 0x040fe20003f04070 */
[----:B------:R-:W-:Y:S01]  /*2c30*/  @!P1 IMAD.MOV R84, RZ, RZ, -R84 ;  /* 0x000000ffff549224 */ /* 0x000fe200078e0a54 */
[C---:B------:R-:W-:Y:S01]  /*2c40*/  ISETP.GT.U32.AND P1, PT, R7.reuse, R80, PT ;  /* 0x000000500700720c */ /* 0x040fe20003f24070 */
[----:B------:R-:W-:Y:S01]  /*2c50*/  @!P5 IMAD.IADD R82, R82, 0x1, -R7 ;  /* 0x000000015252d824 */ /* 0x000fe200078e0a07 */
[----:B------:R-:W-:Y:S01]  /*2c60*/  ISETP.GT.U32.AND P5, PT, R7, R78, PT ;  /* 0x0000004e0700720c */ /* 0x000fe20003fa4070 */
[----:B------:R-:W-:Y:S01]  /*2c70*/  IMAD.HI.U32 R11, R9, R130, RZ ;  /* 0x00000082090b7227 */ /* 0x000fe200078e00ff */
[----:B------:R-:W-:-:S02]  /*2c80*/  IABS R76, R12 ;  /* 0x0000000c004c7213 */ /* 0x000fc40000000000 */
[----:B------:R-:W-:Y:S01]  /*2c90*/  @!P4 IADD3 R70, R70, -R7, RZ ;  /* 0x800000074646c210 */ /* 0x000fe20007ffe0ff */
[----:B------:R-:W-:Y:S01]  /*2ca0*/  IMAD.MOV R11, RZ, RZ, -R11 ;  /* 0x000000ffff0b7224 */ /* 0x000fe200078e0a0b */
[----:B------:R-:W-:Y:S01]  /*2cb0*/  ISETP.GE.AND P4, PT, R14, RZ, PT ;  /* 0x000000ff0e00720c */ /* 0x000fe20003f86270 */
[----:B------:R-:W-:-:S04]  /*2cc0*/  IMAD.HI.U32 R10, R9, R76, RZ ;  /* 0x0000004c090a7227 */ /* 0x000fc800078e00ff */
[--C-:B------:R-:W-:Y:S01]  /*2cd0*/  @!P6 IMAD.IADD R72, R72, 0x1, -R7.reuse ;  /* 0x000000014848e824 */ /* 0x100fe200078e0a07 */
[----:B------:R-:W-:Y:S01]  /*2ce0*/  ISETP.GE.AND P6, PT, R15, RZ, PT ;  /* 0x000000ff0f00720c */ /* 0x000fe20003fc6270 */
[C---:B------:R-:W-:Y:S01]  /*2cf0*/  IMAD R130, R7.reuse, R11, R130 ;  /* 0x0000000b07827224 */ /* 0x040fe200078e0282 */
[----:B------:R-:W-:Y:S01]  /*2d00*/  IADD3 R10, -R10, RZ, RZ ;  /* 0x000000ff0a0a7210 */ /* 0x000fe20007ffe1ff */
[----:B------:R-:W-:Y:S02]  /*2d10*/  VIADD R11, R252, 0x31 ;  /* 0x00000031fc0b7836 */ /* 0x000fe40000000000 */
[--C-:B------:R-:W-:Y:S01]  /*2d20*/  @!P0 IMAD.IADD R68, R68, 0x1, -R7.reuse ;  /* 0x0000000144448824 */ /* 0x100fe200078e0a07 */
[C---:B------:R-:W-:Y:S01]  /*2d30*/  ISETP.GT.U32.AND P0, PT, R7.reuse, R74, PT ;  /* 0x0000004a0700720c */ /* 0x040fe20003f04070 */
[--C-:B------:R-:W-:Y:S01]  /*2d40*/  @!P1 IMAD.IADD R80, R80, 0x1, -R7.reuse ;  /* 0x0000000150509824 */ /* 0x100fe200078e0a07 */
[----:B------:R-:W-:Y:S01]  /*2d50*/  IABS R124, R11 ;  /* 0x0000000b007c7213 */ /* 0x000fe20000000000 */
[----:B------:R-:W-:Y:S01]  /*2d60*/  @!P5 IMAD.IADD R78, R78, 0x1, -R7 ;  /* 0x000000014e4ed824 */ /* 0x000fe200078e0a07 */
[----:B------:R-:W-:Y:S01]  /*2d70*/  @!P3 IADD3 R68, -R68, RZ, RZ ;  /* 0x000000ff4444b210 */ /* 0x000fe20007ffe1ff */
[C---:B------:R-:W-:Y:S01]  /*2d80*/  IMAD R76, R7.reuse, R10, R76 ;  /* 0x0000000a074c7224 */ /* 0x040fe200078e024c */
[C---:B------:R-:W-:Y:S01]  /*2d90*/  ISETP.GT.U32.AND P3, PT, R7.reuse, R80, PT ;  /* 0x000000500700720c */ /* 0x040fe20003f64070 */
[----:B------:R-:W-:Y:S01]  /*2da0*/  @!P6 IMAD.MOV R72, RZ, RZ, -R72 ;  /* 0x000000ffff48e224 */ /* 0x000fe200078e0a48 */
[----:B------:R-:W-:Y:S01]  /*2db0*/  ISETP.GT.U32.AND P5, PT, R7, R78, PT ;  /* 0x0000004e0700720c */ /* 0x000fe20003fa4070 */
[----:B------:R-:W-:Y:S01]  /*2dc0*/  IMAD.HI.U32 R10, R9, R124, RZ ;  /* 0x0000007c090a7227 */ /* 0x000fe200078e00ff */
[----:B------:R-:W-:-:S02]  /*2dd0*/  @!P4 IADD3 R82, -R82, RZ, RZ ;  /* 0x000000ff5252c210 */ /* 0x000fc40007ffe1ff */
[C---:B------:R-:W-:Y:S01]  /*2de0*/  ISETP.GT.U32.AND P4, PT, R7.reuse, R76, PT ;  /* 0x0000004c0700720c */ /* 0x040fe20003f84070 */
[----:B------:R-:W-:Y:S01]  /*2df0*/  VIADD R14, R252, 0x32 ;  /* 0x00000032fc0e7836 */ /* 0x000fe20000000000 */
[----:B------:R-:W-:Y:S01]  /*2e00*/  ISETP.GE.AND P6, PT, R18, RZ, PT ;  /* 0x000000ff1200720c */ /* 0x000fe20003fc6270 */
[----:B------:R-:W-:Y:S01]  /*2e10*/  @!P2 IMAD.MOV R70, RZ, RZ, -R70 ;  /* 0x000000ffff46a224 */ /* 0x000fe200078e0a46 */
[----:B------:R-:W-:Y:S01]  /*2e20*/  ISETP.GE.AND P1, PT, R16, RZ, PT ;  /* 0x000000ff1000720c */ /* 0x000fe20003f26270 */
[----:B------:R-:W-:Y:S01]  /*2e30*/  VIADD R15, R252, 0x39 ;  /* 0x00000039fc0f7836 */ /* 0x000fe20000000000 */
[----:B------:R-:W-:Y:S01]  /*2e40*/  IADD3 R10, -R10, RZ, RZ ;  /* 0x000000ff0a0a7210 */ /* 0x000fe20007ffe1ff */
[--C-:B------:R-:W-:Y:S01]  /*2e50*/  @!P3 IMAD.IADD R80, R80, 0x1, -R7.reuse ;  /* 0x000000015050b824 */ /* 0x100fe200078e0a07 */
[C---:B------:R-:W-:Y:S01]  /*2e60*/  ISETP.GT.U32.AND P3, PT, R7.reuse, R130, PT ;  /* 0x000000820700720c */ /* 0x040fe20003f64070 */
[--C-:B------:R-:W-:Y:S01]  /*2e70*/  @!P5 IMAD.IADD R78, R78, 0x1, -R7.reuse ;  /* 0x000000014e4ed824 */ /* 0x100fe200078e0a07 */
[----:B------:R-:W-:Y:S01]  /*2e80*/  @!P0 IADD3 R74, R74, -R7, RZ ;  /* 0x800000074a4a8210 */ /* 0x000fe20007ffe0ff */
[C---:B------:R-:W-:Y:S01]  /*2e90*/  IMAD R124, R7.reuse, R10, R124 ;  /* 0x0000000a077c7224 */ /* 0x040fe200078e027c */
[----:B------:R-:W-:Y:S01]  /*2ea0*/  IABS R126, R14 ;  /* 0x0000000e007e7213 */ /* 0x000fe20000000000 */
[--C-:B------:R-:W-:Y:S01]  /*2eb0*/  @!P4 IMAD.IADD R76, R76, 0x1, -R7.reuse ;  /* 0x000000014c4cc824 */ /* 0x100fe200078e0a07 */
[C---:B------:R-:W-:Y:S01]  /*2ec0*/  ISETP.GT.U32.AND P2, PT, R7.reuse, R74, PT ;  /* 0x0000004a0700720c */ /* 0x040fe20003f44070 */
[----:B------:R-:W-:Y:S01]  /*2ed0*/  @!P6 IMAD.MOV R78, RZ, RZ, -R78 ;  /* 0x000000ffff4ee224 */ /* 0x000fe200078e0a4e */
[C---:B------:R-:W-:Y:S01]  /*2ee0*/  ISETP.GT.U32.AND P6, PT, R7.reuse, R124, PT ;  /* 0x0000007c0700720c */ /* 0x040fe20003fc4070 */
[----:B------:R-:W-:Y:S01]  /*2ef0*/  @!P1 IMAD.MOV R80, RZ, RZ, -R80 ;  /* 0x000000ffff509224 */ /* 0x000fe200078e0a50 */
[----:B------:R-:W-:Y:S01]  /*2f00*/  ISETP.GT.U32.AND P1, PT, R7, R76, PT ;  /* 0x0000004c0700720c */ /* 0x000fe20003f24070 */
[----:B------:R-:W-:Y:S01]  /*2f10*/  VIADD R10, R252, 0x33 ;  /* 0x00000033fc0a7836 */ /* 0x000fe20000000000 */
[----:B------:R-:W-:Y:S01]  /*2f20*/  ISETP.GE.AND P4, PT, R11, RZ, PT ;  /* 0x000000ff0b00720c */ /* 0x000fe20003f86270 */
[----:B------:R-:W-:Y:S01]  /*2f30*/  @!P3 IMAD.IADD R130, R130, 0x1, -R7 ;  /* 0x000000018282b824 */ /* 0x000fe200078e0a07 */
[----:B------:R-:W-:Y:S01]  /*2f40*/  ISETP.GE.AND P5, PT, R13, RZ, PT ;  /* 0x000000ff0d00720c */ /* 0x000fe20003fa6270 */
[----:B------:R-:W-:Y:S01]  /*2f50*/  IMAD.HI.U32 R11, R9, R126, RZ ;  /* 0x0000007e090b7227 */ /* 0x000fe200078e00ff */
[----:B------:R-:W-:-:S02]  /*2f60*/  IABS R128, R10 ;  /* 0x0000000a00807213 */ /* 0x000fc40000000000 */
[----:B------:R-:W-:Y:S01]  /*2f70*/  ISETP.GT.U32.AND P3, PT, R7, R130, PT ;  /* 0x000000820700720c */ /* 0x000fe20003f64070 */
[----:B------:R-:W-:Y:S01]  /*2f80*/  VIADD R13, R252, 0x35 ;  /* 0x00000035fc0d7836 */ /* 0x000fe20000000000 */
[----:B------:R-:W-:Y:S01]  /*2f90*/  IADD3 R11, -R11, RZ, RZ ;  /* 0x000000ff0b0b7210 */ /* 0x000fe20007ffe1ff */
[----:B------:R-:W-:Y:S01]  /*2fa0*/  @!P6 IMAD.IADD R124, R124, 0x1, -R7 ;  /* 0x000000017c7ce824 */ /* 0x000fe200078e0a07 */
[-C--:B------:R-:W-:Y:S01]  /*2fb0*/  @!P2 IADD3 R74, R74, -R7.reuse, RZ ;  /* 0x800000074a4aa210 */ /* 0x080fe20007ffe0ff */
[----:B------:R-:W-:Y:S01]  /*2fc0*/  VIADD R16, R252, 0x43 ;  /* 0x00000043fc107836 */ /* 0x000fe20000000000 */
[----:B------:R-:W-:Y:S01]  /*2fd0*/  @!P1 IADD3 R76, R76, -R7, RZ ;  /* 0x800000074c4c9210 */ /* 0x000fe20007ffe0ff */
[----:B------:R-:W-:Y:S01]  /*2fe0*/  IMAD R126, R7, R11, R126 ;  /* 0x0000000b077e7224 */ /* 0x000fe200078e027e */
[----:B------:R-:W-:Y:S01]  /*2ff0*/  ISETP.GE.AND P1, PT, R10, RZ, PT ;  /* 0x000000ff0a00720c */ /* 0x000fe20003f26270 */
[----:B------:R-:W-:Y:S01]  /*3000*/  IMAD.HI.U32 R10, R9, R128, RZ ;  /* 0x00000080090a7227 */ /* 0x000fe200078e00ff */
[----:B------:R-:W-:-:S02]  /*3010*/  ISETP.GT.U32.AND P6, PT, R7, R124, PT ;  /* 0x0000007c0700720c */ /* 0x000fc40003fc4070 */
[----:B------:R-:W-:Y:S01]  /*3020*/  ISETP.GE.AND P2, PT, R12, RZ, PT ;  /* 0x000000ff0c00720c */ /* 0x000fe20003f46270 */
[----:B------:R-:W-:Y:S01]  /*3030*/  IMAD.MOV R10, RZ, RZ, -R10 ;  /* 0x000000ffff0a7224 */ /* 0x000fe200078e0a0a */
[----:B------:R-:W-:Y:S01]  /*3040*/  IABS R166, R13 ;  /* 0x0000000d00a67213 */ /* 0x000fe20000000000 */
[--C-:B------:R-:W-:Y:S01]  /*3050*/  @!P3 IMAD.IADD R130, R130, 0x1, -R7.reuse ;  /* 0x000000018282b824 */ /* 0x100fe200078e0a07 */
[C---:B------:R-:W-:Y:S01]  /*3060*/  ISETP.GT.U32.AND P3, PT, R7.reuse, R126, PT ;  /* 0x0000007e0700720c */ /* 0x040fe20003f64070 */
[----:B------:R-:W-:Y:S01]  /*3070*/  IMAD R128, R7, R10, R128 ;  /* 0x0000000a07807224 */ /* 0x000fe200078e0280 */
[----:B------:R-:W-:Y:S01]  /*3080*/  IADD3 R11, R252, 0x34, RZ ;  /* 0x00000034fc0b7810 */ /* 0x000fe20007ffe0ff */
[----:B------:R-:W-:Y:S01]  /*3090*/  IMAD.HI.U32 R12, R9, R166, RZ ;  /* 0x000000a6090c7227 */ /* 0x000fe200078e00ff */
[----:B------:R-:W-:Y:S02]  /*30a0*/  ISETP.GE.AND P0, PT, R17, RZ, PT ;  /* 0x000000ff1100720c */ /* 0x000fe40003f06270 */
[----:B------:R-:W-:Y:S01]  /*30b0*/  IABS R164, R11 ;  /* 0x0000000b00a47213 */ /* 0x000fe20000000000 */
[----:B------:R-:W-:Y:S01]  /*30c0*/  @!P6 IMAD.IADD R124, R124, 0x1, -R7 ;  /* 0x000000017c7ce824 */ /* 0x000fe200078e0a07 */
[----:B------:R-:W-:Y:S01]  /*30d0*/  ISETP.GT.U32.AND P6, PT, R7, R128, PT ;  /* 0x000000800700720c */ /* 0x000fe20003fc4070 */
[----:B------:R-:W-:Y:S01]  /*30e0*/  IMAD.MOV R12, RZ, RZ, -R12 ;  /* 0x000000ffff0c7224 */ /* 0x000fe200078e0a0c */
[----:B------:R-:W-:Y:S01]  /*30f0*/  @!P2 IADD3 R76, -R76, RZ, RZ ;  /* 0x000000ff4c4ca210 */ /* 0x000fe20007ffe1ff */
[----:B------:R-:W-:Y:S01]  /*3100*/  @!P4 IMAD.MOV R124, RZ, RZ, -R124 ;  /* 0x000000ffff7cc224 */ /* 0x000fe200078e0a7c */
[----:B------:R-:W-:Y:S01]  /*3110*/  ISETP.GE.AND P2, PT, R11, RZ, PT ;  /* 0x000000ff0b00720c */ /* 0x000fe20003f46270 */
[----:B------:R-:W-:Y:S01]  /*3120*/  IMAD.HI.U32 R11, R9, R164, RZ ;  /* 0x000000a4090b7227 */ /* 0x000fe200078e00ff */
[----:B------:R-:W-:-:S02]  /*3130*/  IABS R174, R15 ;  /* 0x0000000f00ae7213 */ /* 0x000fc40000000000 */
[----:B------:R-:W-:Y:S01]  /*3140*/  IABS R196, R16 ;  /* 0x0000001000c47213 */ /* 0x000fe20000000000 */
[----:B------:R-:W-:Y:S01]  /*3150*/  @!P3 IMAD.IADD R126, R126, 0x1, -R7 ;  /* 0x000000017e7eb824 */ /* 0x000fe200078e0a07 */
[----:B------:R-:W-:Y:S01]  /*3160*/  IADD3 R11, -R11, RZ, RZ ;  /* 0x000000ff0b0b7210 */ /* 0x000fe20007ffe1ff */
[C---:B------:R-:W-:Y:S01]  /*3170*/  IMAD R166, R7.reuse, R12, R166 ;  /* 0x0000000c07a67224 */ /* 0x040fe200078e02a6 */
[----:B------:R-:W-:Y:S01]  /*3180*/  IADD3 R17, R252, 0x59, RZ ;  /* 0x00000059fc117810 */ /* 0x000fe20007ffe0ff */
[----:B------:R-:W-:Y:S01]  /*3190*/  @!P0 IMAD.MOV R74, RZ, RZ, -R74 ;  /* 0x000000ffff4a8224 */ /* 0x000fe200078e0a4a */
[----:B------:R-:W-:Y:S01]  /*31a0*/  @!P6 IADD3 R128, R128, -R7, RZ ;  /* 0x800000078080e210 */ /* 0x000fe20007ffe0ff */
[C---:B------:R-:W-:Y:S01]  /*31b0*/  IMAD R164, R7.reuse, R11, R164 ;  /* 0x0000000b07a47224 */ /* 0x040fe200078e02a4 */
[C---:B------:R-:W-:Y:S01]  /*31c0*/  ISETP.GT.U32.AND P3, PT, R7.reuse, R126, PT ;  /* 0x0000007e0700720c */ /* 0x040fe20003f64070 */
[----:B------:R-:W-:Y:S01]  /*31d0*/  @!P5 IMAD.MOV R130, RZ, RZ, -R130 ;  /* 0x000000ffff82d224 */ /* 0x000fe200078e0a82 */
[----:B------:R-:W-:Y:S01]  /*31e0*/  ISETP.GT.U32.AND P6, PT, R7, R166, PT ;  /* 0x000000a60700720c */ /* 0x000fe20003fc4070 */
[----:B------:R-:W-:Y:S01]  /*31f0*/  IMAD.HI.U32 R12, R9, R174, RZ ;  /* 0x000000ae090c7227 */ /* 0x000fe200078e00ff */
[----:B------:R-:W-:-:S02]  /*3200*/  ISETP.GE.AND P0, PT, R14, RZ, PT ;  /* 0x000000ff0e00720c */ /* 0x000fc40003f06270 */
[C---:B------:R-:W-:Y:S01]  /*3210*/  IADD3 R11, R252.reuse, 0x36, RZ ;  /* 0x00000036fc0b7810 */ /* 0x040fe20007ffe0ff */
[----:B------:R-:W-:Y:S01]  /*3220*/  IMAD.MOV R12, RZ, RZ, -R12 ;  /* 0x000000ffff0c7224 */ /* 0x000fe200078e0a0c */
[C---:B------:R-:W-:Y:S01]  /*3230*/  IADD3 R14, R252.reuse, 0x38, RZ ;  /* 0x00000038fc0e7810 */ /* 0x040fe20007ffe0ff */
[----:B------:R-:W-:Y:S01]  /*3240*/  VIADD R18, R252, 0x5f ;  /* 0x0000005ffc127836 */ /* 0x000fe20000000000 */
[----:B------:R-:W-:Y:S01]  /*3250*/  IABS R168, R11 ;  /* 0x0000000b00a87213 */ /* 0x000fe20000000000 */
[C---:B------:R-:W-:Y:S01]  /*3260*/  IMAD R174, R7.reuse, R12, R174 ;  /* 0x0000000c07ae7224 */ /* 0x040fe200078e02ae */
[----:B------:R-:W-:Y:S01]  /*3270*/  IABS R172, R14 ;  /* 0x0000000e00ac7213 */ /* 0x000fe20000000000 */
[----:B------:R-:W-:Y:S01]  /*3280*/  @!P3 IMAD.IADD R126, R126, 0x1, -R7 ;  /* 0x000000017e7eb824 */ /* 0x000fe200078e0a07 */
[----:B------:R-:W-:Y:S01]  /*3290*/  ISETP.GT.U32.AND P4, PT, R7, R128, PT ;  /* 0x000000800700720c */ /* 0x000fe20003f84070 */
[----:B------:R-:W-:Y:S01]  /*32a0*/  IMAD.HI.U32 R10, R9, R168, RZ ;  /* 0x000000a8090a7227 */ /* 0x000fe200078e00ff */
[----:B------:R-:W-:-:S02]  /*32b0*/  @!P6 IADD3 R166, R166, -R7, RZ ;  /* 0x80000007a6a6e210 */ /* 0x000fc40007ffe0ff */
[----:B------:R-:W-:Y:S01]  /*32c0*/  ISETP.GE.AND P5, PT, R13, RZ, PT ;  /* 0x000000ff0d00720c */ /* 0x000fe20003fa6270 */
[----:B------:R-:W-:Y:S01]  /*32d0*/  @!P0 IMAD.MOV R126, RZ, RZ, -R126 ;  /* 0x000000ffff7e8224 */ /* 0x000fe200078e0a7e */
[----:B------:R-:W-:Y:S01]  /*32e0*/  ISETP.GT.U32.AND P6, PT, R7, R166, PT ;  /* 0x000000a60700720c */ /* 0x000fe20003fc4070 */
[----:B------:R-:W-:Y:S01]  /*32f0*/  VIADD R13, R252, 0x37 ;  /* 0x00000037fc0d7836 */ /* 0x000fe20000000000 */
[----:B------:R-:W-:Y:S01]  /*3300*/  ISETP.GE.AND P0, PT, R11, RZ, PT ;  /* 0x000000ff0b00720c */ /* 0x000fe20003f06270 */
[----:B------:R-:W-:Y:S01]  /*3310*/  IMAD.HI.U32 R11, R9, R172, RZ ;  /* 0x000000ac090b7227 */ /* 0x000fe200078e00ff */
[----:B------:R-:W-:Y:S02]  /*3320*/  IADD3 R10, -R10, RZ, RZ ;  /* 0x000000ff0a0a7210 */ /* 0x000fe40007ffe1ff */
[----:B------:R-:W-:Y:S01]  /*3330*/  IABS R170, R13 ;  /* 0x0000000d00aa7213 */ /* 0x000fe20000000000 */
[----:B------:R-:W-:Y:S01]  /*3340*/  IMAD.MOV R11, RZ, RZ, -R11 ;  /* 0x000000ffff0b7224 */ /* 0x000fe200078e0a0b */
[C---:B------:R-:W-:Y:S01]  /*3350*/  ISETP.GT.U32.AND P3, PT, R7.reuse, R164, PT ;  /* 0x000000a40700720c */ /* 0x040fe20003f64070 */
[C---:B------:R-:W-:Y:S01]  /*3360*/  IMAD R168, R7.reuse, R10, R168 ;  /* 0x0000000a07a87224 */ /* 0x040fe200078e02a8 */
[----:B------:R-:W-:Y:S01]  /*3370*/  IABS R242, R17 ;  /* 0x0000001100f27213 */ /* 0x000fe20000000000 */
[----:B------:R-:W-:-:S02]  /*3380*/  IMAD R172, R7, R11, R172 ;  /* 0x0000000b07ac7224 */ /* 0x000fc400078e02ac */
[--C-:B------:R-:W-:Y:S01]  /*3390*/  @!P4 IMAD.IADD R128, R128, 0x1, -R7.reuse ;  /* 0x000000018080c824 */ /* 0x100fe200078e0a07 */
[C---:B------:R-:W-:Y:S01]  /*33a0*/  ISETP.GT.U32.AND P4, PT, R7.reuse, R168, PT ;  /* 0x000000a80700720c */ /* 0x040fe20003f84070 */
[----:B------:R-:W-:Y:S01]  /*33b0*/  @!P6 IMAD.IADD R166, R166, 0x1, -R7 ;  /* 0x00000001a6a6e824 */ /* 0x000fe200078e0a07 */
[----:B------:R-:W-:Y:S01]  /*33c0*/  ISETP.GT.U32.AND P6, PT, R7, R172, PT ;  /* 0x000000ac0700720c */ /* 0x000fe20003fc4070 */
[----:B------:R-:W-:-:S04]  /*33d0*/  IMAD.HI.U32 R10, R9, R170, RZ ;  /* 0x000000aa090a7227 */ /* 0x000fc800078e00ff */
[C---:B------:R-:W-:Y:S02]  /*33e0*/  VIADD R11, R252.reuse, 0x3a ;  /* 0x0000003afc0b7836 */ /* 0x040fe40000000000 */
[----:B------:R-:W-:Y:S01]  /*33f0*/  @!P5 IMAD.MOV R166, RZ, RZ, -R166 ;  /* 0x000000ffffa6d224 */ /* 0x000fe200078e0aa6 */
[C---:B------:R-:W-:Y:S01]  /*3400*/  ISETP.GT.U32.AND P5, PT, R7.reuse, R174, PT ;  /* 0x000000ae0700720c */ /* 0x040fe20003fa4070 */
[----:B------:R-:W-:Y:S01]  /*3410*/  IMAD.MOV R10, RZ, RZ, -R10 ;  /* 0x000000ffff0a7224 */ /* 0x000fe200078e0a0a */
[----:B------:R-:W-:Y:S01]  /*3420*/  IABS R176, R11 ;  /* 0x0000000b00b07213 */ /* 0x000fe20000000000 */
[----:B------:R-:W-:Y:S01]  /*3430*/  VIADD R12, R252, 0x3b ;  /* 0x0000003bfc0c7836 */ /* 0x000fe20000000000 */
[-C--:B------:R-:W-:Y:S01]  /*3440*/  @!P4 IADD3 R168, R168, -R7.reuse, RZ ;  /* 0x80000007a8a8c210 */ /* 0x080fe20007ffe0ff */
[----:B------:R-:W-:Y:S01]  /*3450*/  IMAD R170, R7, R10, R170 ;  /* 0x0000000a07aa7224 */ /* 0x000fe200078e02aa */
[----:B------:R-:W-:Y:S01]  /*3460*/  @!P6 IADD3 R172, R172, -R7, RZ ;  /* 0x80000007acace210 */ /* 0x000fe20007ffe0ff */
[----:B------:R-:W-:Y:S01]  /*3470*/  IMAD.HI.U32 R10, R9, R176, RZ ;  /* 0x000000b0090a7227 */ /* 0x000fe200078e00ff */
[----:B------:R-:W-:-:S02]  /*3480*/  IABS R178, R12 ;  /* 0x0000000c00b27213 */ /* 0x000fc40000000000 */
[C---:B------:R-:W-:Y:S01]  /*3490*/  ISETP.GT.U32.AND P4, PT, R7.reuse, R168, PT ;  /* 0x000000a80700720c */ /* 0x040fe20003f84070 */
[--C-:B------:R-:W-:Y:S02]  /*34a0*/  @!P3 IMAD.IADD R164, R164, 0x1, -R7.reuse ;  /* 0x00000001a4a4b824 */ /* 0x100fe400078e0a07 */
[----:B------:R-:W-:Y:S01]  /*34b0*/  @!P1 IMAD.MOV R128, RZ, RZ, -R128 ;  /* 0x000000ffff809224 */ /* 0x000fe200078e0a80 */
[C---:B------:R-:W-:Y:S01]  /*34c0*/  ISETP.GT.U32.AND P1, PT, R7.reuse, R170, PT ;  /* 0x000000aa0700720c */ /* 0x040fe20003f24070 */
[----:B------:R-:W-:Y:S01]  /*34d0*/  IMAD.MOV R10, RZ, RZ, -R10 ;  /* 0x000000ffff0a7224 */ /* 0x000fe200078e0a0a */
[C---:B------:R-:W-:Y:S01]  /*34e0*/  ISETP.GT.U32.AND P3, PT, R7.reuse, R164, PT ;  /* 0x000000a40700720c */ /* 0x040fe20003f64070 */
[----:B------:R-:W-:Y:S01]  /*34f0*/  @!P5 IMAD.IADD R174, R174, 0x1, -R7 ;  /* 0x00000001aeaed824 */ /* 0x000fe200078e0a07 */
[C---:B------:R-:W-:Y:S01]  /*3500*/  ISETP.GT.U32.AND P5, PT, R7.reuse, R172, PT ;  /* 0x000000ac0700720c */ /* 0x040fe20003fa4070 */
[----:B------:R-:W-:Y:S02]  /*3510*/  IMAD R176, R7, R10, R176 ;  /* 0x0000000a07b07224 */ /* 0x000fe400078e02b0 */
[----:B------:R-:W-:-:S02]  /*3520*/  IMAD.HI.U32 R10, R9, R178, RZ ;  /* 0x000000b2090a7227 */ /* 0x000fc400078e00ff */
[-C--:B------:R-:W-:Y:S02]  /*3530*/  @!P4 IADD3 R168, R168, -R7.reuse, RZ ;  /* 0x80000007a8a8c210 */ /* 0x080fe40007ffe0ff */
[----:B------:R-:W-:Y:S01]  /*3540*/  IMAD.MOV R10, RZ, RZ, -R10 ;  /* 0x000000ffff0a7224 */ /* 0x000fe200078e0a0a */
[----:B------:R-:W-:Y:S01]  /*3550*/  ISETP.GE.AND P4, PT, R15, RZ, PT ;  /* 0x000000ff0f00720c */ /* 0x000fe20003f86270 */
[--C-:B------:R-:W-:Y:S01]  /*3560*/  @!P1 IMAD.IADD R170, R170, 0x1, -R7.reuse ;  /* 0x00000001aaaa9824 */ /* 0x100fe200078e0a07 */
[----:B------:R-:W-:Y:S01]  /*3570*/  IADD3 R15, R252, 0x3e, RZ ;  /* 0x0000003efc0f7810 */ /* 0x000fe20007ffe0ff */
[C---:B------:R-:W-:Y:S01]  /*3580*/  IMAD R178, R7.reuse, R10, R178 ;  /* 0x0000000a07b27224 */ /* 0x040fe200078e02b2 */
[----:B------:R-:W-:Y:S01]  /*3590*/  @!P3 IADD3 R164, R164, -R7, RZ ;  /* 0x80000007a4a4b210 */ /* 0x000fe20007ffe0ff */
[----:B------:R-:W-:Y:S01]  /*35a0*/  @!P5 IMAD.IADD R172, R172, 0x1, -R7 ;  /* 0x00000001acacd824 */ /* 0x000fe200078e0a07 */
[C---:B------:R-:W-:Y:S01]  /*35b0*/  ISETP.GT.U32.AND P6, PT, R7.reuse, R170, PT ;  /* 0x000000aa0700720c */ /* 0x040fe20003fc4070 */
[----:B------:R-:W-:Y:S01]  /*35c0*/  @!P0 IMAD.MOV R168, RZ, RZ, -R168 ;  /* 0x000000ffffa88224 */ /* 0x000fe200078e0aa8 */
[C---:B------:R-:W-:Y:S01]  /*35d0*/  ISETP.GT.U32.AND P5, PT, R7.reuse, R178, PT ;  /* 0x000000b20700720c */ /* 0x040fe20003fa4070 */
[----:B------:R-:W-:Y:S01]  /*35e0*/  VIADD R41, R252, 0x7c ;  /* 0x0000007cfc297836 */ /* 0x000fe20000000000 */
[----:B------:R-:W-:Y:S01]  /*35f0*/  @!P2 IADD3 R164, -R164, RZ, RZ ;  /* 0x000000ffa4a4a210 */ /* 0x000fe20007ffe1ff */
[----:B------:R-:W-:Y:S01]  /*3600*/  VIADD R43, R252, 0x7d ;  /* 0x0000007dfc2b7836 */ /* 0x000fe20000000000 */
[----:B------:R-:W-:-:S02]  /*3610*/  ISETP.GT.U32.AND P0, PT, R7, R174, PT ;  /* 0x000000ae0700720c */ /* 0x000fc40003f04070 */
[----:B------:R-:W-:Y:S01]  /*3620*/  ISETP.GE.AND P2, PT, R14, RZ, PT ;  /* 0x000000ff0e00720c */ /* 0x000fe20003f46270 */
[C---:B------:R-:W-:Y:S01]  /*3630*/  VIADD R14, R252.reuse, 0x3d ;  /* 0x0000003dfc0e7836 */ /* 0x040fe20000000000 */
[----:B------:R-:W-:Y:S02]  /*3640*/  ISETP.GE.AND P3, PT, R13, RZ, PT ;  /* 0x000000ff0d00720c */ /* 0x000fe40003f66270 */
[----:B------:R-:W-:Y:S01]  /*3650*/  IADD3 R13, R252, 0x3c, RZ ;  /* 0x0000003cfc0d7810 */ /* 0x000fe20007ffe0ff */
[--C-:B------:R-:W-:Y:S01]  /*3660*/  @!P6 IMAD.IADD R170, R170, 0x1, -R7.reuse ;  /* 0x00000001aaaae824 */ /* 0x100fe200078e0a07 */
[----:B------:R-:W-:Y:S01]  /*3670*/  IABS R182, R14 ;  /* 0x0000000e00b67213 */ /* 0x000fe20000000000 */
[----:B------:R-:W-:Y:S01]  /*3680*/  @!P5 IMAD.IADD R178, R178, 0x1, -R7 ;  /* 0x00000001b2b2d824 */ /* 0x000fe200078e0a07 */
[----:B------:R-:W-:Y:S02]  /*3690*/  IABS R184, R15 ;  /* 0x0000000f00b87213 */ /* 0x000fe40000000000 */
[----:B------:R-:W-:Y:S01]  /*36a0*/  ISETP.GE.AND P1, PT, R11, RZ, PT ;  /* 0x000000ff0b00720c */ /* 0x000fe20003f26270 */
[----:B------:R-:W-:Y:S01]  /*36b0*/  IMAD.HI.U32 R11, R9, R182, RZ ;  /* 0x000000b6090b7227 */ /* 0x000fe200078e00ff */
[----:B------:R-:W-:-:S02]  /*36c0*/  ISETP.GT.U32.AND P6, PT, R7, R176, PT ;  /* 0x000000b00700720c */ /* 0x000fc40003fc4070 */
[----:B------:R-:W-:Y:S01]  /*36d0*/  IABS R180, R13 ;  /* 0x0000000d00b47213 */ /* 0x000fe20000000000 */
[----:B------:R-:W-:Y:S01]  /*36e0*/  @!P3 IMAD.MOV R170, RZ, RZ, -R170 ;  /* 0x000000ffffaab224 */ /* 0x000fe200078e0aaa */
[----:B------:R-:W-:Y:S01]  /*36f0*/  @!P0 IADD3 R174, R174, -R7, RZ ;  /* 0x80000007aeae8210 */ /* 0x000fe20007ffe0ff */
[----:B------:R-:W-:Y:S01]  /*3700*/  @!P2 IMAD.MOV R172, RZ, RZ, -R172 ;  /* 0x000000ffffaca224 */ /* 0x000fe200078e0aac */
[----:B------:R-:W-:Y:S01]  /*3710*/  ISETP.GE.AND P0, PT, R12, RZ, PT ;  /* 0x000000ff0c00720c */ /* 0x000fe20003f06270 */
[----:B------:R-:W-:Y:S01]  /*3720*/  IMAD.HI.U32 R12, R9, R184, RZ ;  /* 0x000000b8090c7227 */ /* 0x000fe200078e00ff */
[----:B------:R-:W-:Y:S02]  /*3730*/  ISETP.GT.U32.AND P5, PT, R7, R178, PT ;  /* 0x000000b20700720c */ /* 0x000fe40003fa4070 */
[----:B------:R-:W-:Y:S01]  /*3740*/  IADD3 R11, -R11, RZ, RZ ;  /* 0x000000ff0b0b7210 */ /* 0x000fe20007ffe1ff */
[----:B------:R-:W-:Y:S01]  /*3750*/  IMAD.HI.U32 R10, R9, R180, RZ ;  /* 0x000000b4090a7227 */ /* 0x000fe200078e00ff */
[----:B------:R-:W-:-:S02]  /*3760*/  IADD3 R12, -R12, RZ, RZ ;  /* 0x000000ff0c0c7210 */ /* 0x000fc40007ffe1ff */
[----:B------:R-:W-:Y:S01]  /*3770*/  @!P4 IADD3 R174, -R174, RZ, RZ ;  /* 0x000000ffaeaec210 */ /* 0x000fe20007ffe1ff */
[----:B------:R-:W-:Y:S01]  /*3780*/  IMAD.MOV R10, RZ, RZ, -R10 ;  /* 0x000000ffff0a7224 */ /* 0x000fe200078e0a0a */
[----:B------:R-:W-:Y:S01]  /*3790*/  IABS R140, R41 ;  /* 0x00000029008c7213 */ /* 0x000fe20000000000 */
[----:B------:R-:W-:Y:S02]  /*37a0*/  IMAD R182, R7, R11, R182 ;  /* 0x0000000b07b67224 */ /* 0x000fe400078e02b6 */
[----:B------:R-:W-:Y:S01]  /*37b0*/  @!P6 IMAD.IADD R176, R176, 0x1, -R7 ;  /* 0x00000001b0b0e824 */ /* 0x000fe200078e0a07 */
[----:B------:R-:W-:Y:S01]  /*37c0*/  ISETP.GE.AND P6, PT, R13, RZ, PT ;  /* 0x000000ff0d00720c */ /* 0x000fe20003fc6270 */
[C---:B------:R-:W-:Y:S01]  /*37d0*/  IMAD R184, R7.reuse, R12, R184 ;  /* 0x0000000c07b87224 */ /* 0x040fe200078e02b8 */
[C---:B------:R-:W-:Y:S01]  /*37e0*/  ISETP.GT.U32.AND P4, PT, R7.reuse, R182, PT ;  /* 0x000000b60700720c */ /* 0x040fe20003f84070 */
[C---:B------:R-:W-:Y:S01]  /*37f0*/  IMAD R180, R7.reuse, R10, R180 ;  /* 0x0000000a07b47224 */ /* 0x040fe200078e02b4 */
[C---:B------:R-:W-:Y:S01]  /*3800*/  ISETP.GT.U32.AND P3, PT, R7.reuse, R176, PT ;  /* 0x000000b00700720c */ /* 0x040fe20003f64070 */
[----:B------:R-:W-:Y:S01]  /*3810*/  VIADD R12, R252, 0x3f ;  /* 0x0000003ffc0c7836 */ /* 0x000fe20000000000 */
[----:B------:R-:W-:Y:S01]  /*3820*/  @!P5 IADD3 R178, R178, -R7, RZ ;  /* 0x80000007b2b2d210 */ /* 0x000fe20007ffe0ff */
[----:B------:R-:W-:Y:S01]  /*3830*/  VIADD R13, R252, 0x40 ;  /* 0x00000040fc0d7836 */ /* 0x000fe20000000000 */
[----:B------:R-:W-:-:S02]  /*3840*/  ISETP.GT.U32.AND P5, PT, R7, R184, PT ;  /* 0x000000b80700720c */ /* 0x000fc40003fa4070 */
[----:B------:R-:W-:Y:S01]  /*3850*/  ISETP.GT.U32.AND P2, PT, R7, R180, PT ;  /* 0x000000b40700720c */ /* 0x000fe20003f44070 */
[----:B------:R-:W-:Y:S01]  /*3860*/  @!P0 IMAD.MOV R178, RZ, RZ, -R178 ;  /* 0x000000ffffb28224 */ /* 0x000fe200078e0ab2 */
[----:B------:R-:W-:Y:S02]  /*3870*/  IABS R186, R12 ;  /* 0x0000000c00ba7213 */ /* 0x000fe40000000000 */
[----:B------:R-:W-:Y:S02]  /*3880*/  IABS R188, R13 ;  /* 0x0000000d00bc7213 */ /* 0x000fe40000000000 */
[----:B------:R-:W-:Y:S01]  /*3890*/  @!P4 IADD3 R182, R182, -R7, RZ ;  /* 0x80000007b6b6c210 */ /* 0x000fe20007ffe0ff */
[----:B------:R-:W-:-:S04]  /*38a0*/  IMAD.HI.U32 R10, R9, R186, RZ ;  /* 0x000000ba090a7227 */ /* 0x000fc800078e00ff */
[--C-:B------:R-:W-:Y:S01]  /*38b0*/  @!P3 IMAD.IADD R176, R176, 0x1, -R7.reuse ;  /* 0x00000001b0b0b824 */ /* 0x100fe200078e0a07 */
[----:B------:R-:W-:Y:S01]  /*38c0*/  ISETP.GE.AND P3, PT, R14, RZ, PT ;  /* 0x000000ff0e00720c */ /* 0x000fe20003f66270 */
[--C-:B------:R-:W-:Y:S01]  /*38d0*/  @!P5 IMAD.IADD R184, R184, 0x1, -R7.reuse ;  /* 0x00000001b8b8d824 */ /* 0x100fe200078e0a07 */
[----:B------:R-:W-:Y:S01]  /*38e0*/  ISETP.GT.U32.AND P5, PT, R7, R182, PT ;  /* 0x000000b60700720c */ /* 0x000fe20003fa4070 */
[----:B------:R-:W-:Y:S01]  /*38f0*/  @!P2 IMAD.IADD R180, R180, 0x1, -R7 ;  /* 0x00000001b4b4a824 */ /* 0x000fe200078e0a07 */
[----:B------:R-:W-:Y:S01]  /*3900*/  ISETP.GE.AND P2, PT, R15, RZ, PT ;  /* 0x000000ff0f00720c */ /* 0x000fe20003f46270 */
[----:B------:R-:W-:Y:S01]  /*3910*/  VIADD R14, R252, 0x41 ;  /* 0x00000041fc0e7836 */ /* 0x000fe20000000000 */
[----:B------:R-:W-:Y:S01]  /*3920*/  @!P1 IADD3 R176, -R176, RZ, RZ ;  /* 0x000000ffb0b09210 */ /* 0x000fe20007ffe1ff */
[----:B------:R-:W-:Y:S01]  /*3930*/  IMAD.MOV R11, RZ, RZ, -R10 ;  /* 0x000000ffff0b7224 */ /* 0x000fe200078e0a0a */
[----:B------:R-:W-:Y:S01]  /*3940*/  ISETP.GT.U32.AND P4, PT, R7, R180, PT ;  /* 0x000000b40700720c */ /* 0x000fe20003f84070 */
[----:B------:R-:W-:Y:S01]  /*3950*/  IMAD.HI.U32 R10, R9, R188, RZ ;  /* 0x000000bc090a7227 */ /* 0x000fe200078e00ff */
[----:B------:R-:W-:-:S02]  /*3960*/  IABS R190, R14 ;  /* 0x0000000e00be7213 */ /* 0x000fc40000000000 */
[C---:B------:R-:W-:Y:S01]  /*3970*/  ISETP.GT.U32.AND P1, PT, R7.reuse, R184, PT ;  /* 0x000000b80700720c */ /* 0x040fe20003f24070 */
[----:B------:R-:W-:Y:S02]  /*3980*/  IMAD.MOV R10, RZ, RZ, -R10 ;  /* 0x000000ffff0a7224 */ /* 0x000fe400078e0a0a */
[C---:B------:R-:W-:Y:S02]  /*3990*/  IMAD R186, R7.reuse, R11, R186 ;  /* 0x0000000b07ba7224 */ /* 0x040fe400078e02ba */
[----:B------:R-:W-:Y:S02]  /*39a0*/  IMAD R188, R7, R10, R188 ;  /* 0x0000000a07bc7224 */ /* 0x000fe400078e02bc */
[----:B------:R-:W-:Y:S02]  /*39b0*/  IMAD.HI.U32 R10, R9, R190, RZ ;  /* 0x000000be090a7227 */ /* 0x000fe400078e00ff */
[----:B------:R-:W-:Y:S02]  /*39c0*/  @!P4 IADD3 R180, R180, -R7, RZ ;  /* 0x80000007b4b4c210 */ /* 0x000fe40007ffe0ff */
[----:B------:R-:W-:Y:S01]  /*39d0*/  @!P5 IMAD.IADD R182, R182, 0x1, -R7 ;  /* 0x00000001b6b6d824 */ /* 0x000fe200078e0a07 */
[C---:B------:R-:W-:Y:S01]  /*39e0*/  ISETP.GT.U32.AND P5, PT, R7.reuse, R188, PT ;  /* 0x000000bc0700720c */ /* 0x040fe20003fa4070 */
[----:B------:R-:W-:Y:S01]  /*39f0*/  IMAD.MOV R11, RZ, RZ, -R10 ;  /* 0x000000ffff0b7224 */ /* 0x000fe200078e0a0a */
[----:B------:R-:W-:Y:S01]  /*3a00*/  @!P6 IADD3 R180, -R180, RZ, RZ ;  /* 0x000000ffb4b4e210 */ /* 0x000fe20007ffe1ff */
[----:B------:R-:W-:Y:S01]  /*3a10*/  VIADD R15, R252, 0x42 ;  /* 0x00000042fc0f7836 */ /* 0x000fe20000000000 */
[C---:B------:R-:W-:Y:S01]  /*3a20*/  ISETP.GT.U32.AND P4, PT, R7.reuse, R186, PT ;  /* 0x000000ba0700720c */ /* 0x040fe20003f84070 */
[----:B------:R-:W-:Y:S01]  /*3a30*/  IMAD R190, R7, R11, R190 ;  /* 0x0000000b07be7224 */ /* 0x000fe200078e02be */
[----:B------:R-:W-:Y:S01]  /*3a40*/  @!P1 IADD3 R184, R184, -R7, RZ ;  /* 0x80000007b8b89210 */ /* 0x000fe20007ffe0ff */
[----:B------:R-:W-:Y:S01]  /*3a50*/  @!P3 IMAD.MOV R182, RZ, RZ, -R182 ;  /* 0x000000ffffb6b224 */ /* 0x000fe200078e0ab6 */
[----:B------:R-:W-:-:S02]  /*3a60*/  IABS R194, R15 ;  /* 0x0000000f00c27213 */ /* 0x000fc40000000000 */
[----:B------:R-:W-:Y:S01]  /*3a70*/  ISETP.GT.U32.AND P6, PT, R7, R190, PT ;  /* 0x000000be0700720c */ /* 0x000fe20003fc4070 */
[----:B------:R-:W-:Y:S01]  /*3a80*/  @!P2 IMAD.MOV R184, RZ, RZ, -R184 ;  /* 0x000000ffffb8a224 */ /* 0x000fe200078e0ab8 */
[----:B------:R-:W-:Y:S01]  /*3a90*/  ISETP.GE.AND P1, PT, R12, RZ, PT ;  /* 0x000000ff0c00720c */ /* 0x000fe20003f26270 */
[----:B------:R-:W-:Y:S01]  /*3aa0*/  IMAD.HI.U32 R10, R9, R194, RZ ;  /* 0x000000c2090a7227 */ /* 0x000fe200078e00ff */
[----:B------:R-:W-:Y:S02]  /*3ab0*/  ISETP.GE.AND P3, PT, R14, RZ, PT ;  /* 0x000000ff0e00720c */ /* 0x000fe40003f66270 */
[----:B------:R-:W-:Y:S01]  /*3ac0*/  IADD3 R12, R252, 0x46, RZ ;  /* 0x00000046fc0c7810 */ /* 0x000fe20007ffe0ff */
[--C-:B------:R-:W-:Y:S01]  /*3ad0*/  @!P5 IMAD.IADD R188, R188, 0x1, -R7.reuse ;  /* 0x00000001bcbcd824 */ /* 0x100fe200078e0a07 */
[----:B------:R-:W-:Y:S01]  /*3ae0*/  IADD3 R11, -R10, RZ, RZ ;  /* 0x000000ff0a0b7210 */ /* 0x000fe20007ffe1ff */
[----:B------:R-:W-:Y:S01]  /*3af0*/  @!P4 IMAD.IADD R186, R186, 0x1, -R7 ;  /* 0x00000001babac824 */ /* 0x000fe200078e0a07 */
[----:B------:R-:W-:Y:S01]  /*3b00*/  ISETP.GE.AND P4, PT, R13, RZ, PT ;  /* 0x000000ff0d00720c */ /* 0x000fe20003f86270 */
[----:B------:R-:W-:Y:S01]  /*3b10*/  IMAD.HI.U32 R10, R9, R196, RZ ;  /* 0x000000c4090a7227 */ /* 0x000fe200078e00ff */
[----:B------:R-:W-:-:S02]  /*3b20*/  ISETP.GT.U32.AND P5, PT, R7, R188, PT ;  /* 0x000000bc0700720c */ /* 0x000fc40003fa4070 */
[C---:B------:R-:W-:Y:S01]  /*3b30*/  ISETP.GT.U32.AND P0, PT, R7.reuse, R186, PT ;  /* 0x000000ba0700720c */ /* 0x040fe20003f04070 */
[----:B------:R-:W-:Y:S01]  /*3b40*/  @!P6 IMAD.IADD R190, R190, 0x1, -R7 ;  /* 0x00000001bebee824 */ /* 0x000fe200078e0a07 */
[C---:B------:R-:W-:Y:S01]  /*3b50*/  IADD3 R13, R252.reuse, 0x47, RZ ;  /* 0x00000047fc0d7810 */ /* 0x040fe20007ffe0ff */
[C---:B------:R-:W-:Y:S01]  /*3b60*/  IMAD R194, R7.reuse, R11, R194 ;  /* 0x0000000b07c27224 */ /* 0x040fe200078e02c2 */
[C---:B------:R-:W-:Y:S01]  /*3b70*/  IADD3 R11, R252.reuse, 0x44, RZ ;  /* 0x00000044fc0b7810 */ /* 0x040fe20007ffe0ff */
[----:B------:R-:W-:Y:S01]  /*3b80*/  IMAD.MOV R10, RZ, RZ, -R10 ;  /* 0x000000ffff0a7224 */ /* 0x000fe200078e0a0a */
[C---:B------:R-:W-:Y:S01]  /*3b90*/  ISETP.GT.U32.AND P6, PT, R7.reuse, R190, PT ;  /* 0x000000be0700720c */ /* 0x040fe20003fc4070 */
[----:B------:R-:W-:Y:S01]  /*3ba0*/  VIADD R14, R252, 0x4a ;  /* 0x0000004afc0e7836 */ /* 0x000fe20000000000 */
[----:B------:R-:W-:Y:S01]  /*3bb0*/  IABS R198, R11 ;  /* 0x0000000b00c67213 */ /* 0x000fe20000000000 */
[----:B------:R-:W-:Y:S01]  /*3bc0*/  IMAD R196, R7, R10, R196 ;  /* 0x0000000a07c47224 */ /* 0x000fe200078e02c4 */
[----:B------:R-:W-:-:S02]  /*3bd0*/  IABS R204, R12 ;  /* 0x0000000c00cc7213 */ /* 0x000fc40000000000 */
[----:B------:R-:W-:Y:S01]  /*3be0*/  @!P5 IADD3 R188, R188, -R7, RZ ;  /* 0x80000007bcbcd210 */ /* 0x000fe20007ffe0ff */
[----:B------:R-:W-:Y:S01]  /*3bf0*/  IMAD.HI.U32 R10, R9, R198, RZ ;  /* 0x000000c6090a7227 */ /* 0x000fe200078e00ff */
[C---:B------:R-:W-:Y:S02]  /*3c00*/  ISETP.GT.U32.AND P5, PT, R7.reuse, R194, PT ;  /* 0x000000c20700720c */ /* 0x040fe40003fa4070 */
[----:B------:R-:W-:Y:S01]  /*3c10*/  IABS R206, R13 ;  /* 0x0000000d00ce7213 */ /* 0x000fe20000000000 */
[----:B------:R-:W-:Y:S01]  /*3c20*/  @!P4 IMAD.MOV R188, RZ, RZ, -R188 ;  /* 0x000000ffffbcc224 */ /* 0x000fe200078e0abc */
[----:B------:R-:W-:Y:S01]  /*3c30*/  ISETP.GT.U32.AND P4, PT, R7, R196, PT ;  /* 0x000000c40700720c */ /* 0x000fe20003f84070 */
[----:B------:R-:W-:Y:S01]  /*3c40*/  IMAD.MOV R10, RZ, RZ, -R10 ;  /* 0x000000ffff0a7224 */ /* 0x000fe200078e0a0a */
[----:B------:R-:W-:Y:S01]  /*3c50*/  ISETP.GE.AND P2, PT, R15, RZ, PT ;  /* 0x000000ff0f00720c */ /* 0x000fe20003f46270 */
[--C-:B------:R-:W-:Y:S01]  /*3c60*/  @!P6 IMAD.IADD R190, R190, 0x1, -R7.reuse ;  /* 0x00000001bebee824 */ /* 0x100fe200078e0a07 */
[----:B------:R-:W-:Y:S01]  /*3c70*/  IABS R212, R14 ;  /* 0x0000000e00d47213 */ /* 0x000fe20000000000 */
[--C-:B------:R-:W-:Y:S01]  /*3c80*/  @!P0 IMAD.IADD R186, R186, 0x1, -R7.reuse ;  /* 0x00000001baba8824 */ /* 0x100fe200078e0a07 */
[----:B------:R-:W-:Y:S01]  /*3c90*/  ISETP.GE.AND P0, PT, R16, RZ, PT ;  /* 0x000000ff1000720c */ /* 0x000fe20003f06270 */
[----:B------:R-:W-:Y:S01]  /*3ca0*/  IMAD R198, R7, R10, R198 ;  /* 0x0000000a07c67224 */ /* 0x000fe200078e02c6 */
[----:B------:R-:W-:Y:S01]  /*3cb0*/  @!P3 IADD3 R190, -R190, RZ, RZ ;  /* 0x000000ffbebeb210 */ /* 0x000fe20007ffe1ff */
[----:B------:R-:W-:Y:S01]  /*3cc0*/  @!P1 IMAD.MOV R186, RZ, RZ, -R186 ;  /* 0x000000ffffba9224 */ /* 0x000fe200078e0aba */
[----:B------:R-:W-:Y:S01]  /*3cd0*/  ISETP.GE.AND P1, PT, R11, RZ, PT ;  /* 0x000000ff0b00720c */ /* 0x000fe20003f26270 */
[--C-:B------:R-:W-:Y:S01]  /*3ce0*/  @!P5 IMAD.IADD R194, R194, 0x1, -R7.reuse ;  /* 0x00000001c2c2d824 */ /* 0x100fe200078e0a07 */
[C---:B------:R-:W-:Y:S01]  /*3cf0*/  ISETP.GT.U32.AND P3, PT, R7.reuse, R198, PT ;  /* 0x000000c60700720c */ /* 0x040fe20003f64070 */
[----:B------:R-:W-:Y:S01]  /*3d00*/  @!P4 IMAD.IADD R196, R196, 0x1, -R7 ;  /* 0x00000001c4c4c824 */ /* 0x000fe200078e0a07 */
[C---:B------:R-:W-:Y:S01]  /*3d10*/  IADD3 R11, R252.reuse, 0x45, RZ ;  /* 0x00000045fc0b7810 */ /* 0x040fe20007ffe0ff */
[C---:B------:R-:W-:Y:S01]  /*3d20*/  VIADD R15, R252.reuse, 0x4f ;  /* 0x0000004ffc0f7836 */ /* 0x040fe20000000000 */
[----:B------:R-:W-:Y:S01]  /*3d30*/  ISETP.GT.U32.AND P5, PT, R7, R194, PT ;  /* 0x000000c20700720c */ /* 0x000fe20003fa4070 */
[----:B------:R-:W-:Y:S01]  /*3d40*/  VIADD R16, R252, 0x58 ;  /* 0x00000058fc107836 */ /* 0x000fe20000000000 */
[----:B------:R-:W-:-:S02]  /*3d50*/  IABS R202, R11 ;  /* 0x0000000b00ca7213 */ /* 0x000fc40000000000 */
[----:B------:R-:W-:Y:S02]  /*3d60*/  ISETP.GT.U32.AND P4, PT, R7, R196, PT ;  /* 0x000000c40700720c */ /* 0x000fe40003f84070 */
[----:B------:R-:W-:Y:S01]  /*3d70*/  ISETP.GE.AND P6, PT, R11, RZ, PT ;  /* 0x000000ff0b00720c */ /* 0x000fe20003fc6270 */
[C---:B------:R-:W-:Y:S01]  /*3d80*/  IMAD.HI.U32 R10, R9.reuse, R202, RZ ;  /* 0x000000ca090a7227 */ /* 0x040fe200078e00ff */
[----:B------:R-:W-:Y:S02]  /*3d90*/  IABS R222, R15 ;  /* 0x0000000f00de7213 */ /* 0x000fe40000000000 */
[----:B------:R-:W-:Y:S01]  /*3da0*/  IABS R240, R16 ;  /* 0x0000001000f07213 */ /* 0x000fe20000000000 */
[----:B------:R-:W-:Y:S02]  /*3db0*/  @!P3 IMAD.IADD R198, R198, 0x1, -R7 ;  /* 0x00000001c6c6b824 */ /* 0x000fe400078e0a07 */
[----:B------:R-:W-:Y:S02]  /*3dc0*/  IMAD.MOV R10, RZ, RZ, -R10 ;  /* 0x000000ffff0a7224 */ /* 0x000fe400078e0a0a */
[----:B------:R-:W-:Y:S01]  /*3dd0*/  IMAD.HI.U32 R11, R9, R204, RZ ;  /* 0x000000cc090b7227 */ /* 0x000fe200078e00ff */
[----:B------:R-:W-:-:S03]  /*3de0*/  ISETP.GT.U32.AND P3, PT, R7, R198, PT ;  /* 0x000000c60700720c */ /* 0x000fc60003f64070 */
[----:B------:R-:W-:Y:S02]  /*3df0*/  IMAD R202, R7, R10, R202 ;  /* 0x0000000a07ca7224 */ /* 0x000fe400078e02ca */
[----:B------:R-:W-:-:S04]  /*3e00*/  IMAD.HI.U32 R10, R9, R206, RZ ;  /* 0x000000ce090a7227 */ /* 0x000fc800078e00ff */
[----:B------:R-:W-:Y:S01]  /*3e10*/  @!P4 IMAD.IADD R196, R196, 0x1, -R7 ;  /* 0x00000001c4c4c824 */ /* 0x000fe200078e0a07 */
[C---:B------:R-:W-:Y:S01]  /*3e20*/  ISETP.GT.U32.AND P4, PT, R7.reuse, R202, PT ;  /* 0x000000ca0700720c */ /* 0x040fe20003f84070 */
[----:B------:R-:W-:Y:S02]  /*3e30*/  IMAD.MOV R11, RZ, RZ, -R11 ;  /* 0x000000ffff0b7224 */ /* 0x000fe400078e0a0b */
[----:B------:R-:W-:Y:S01]  /*3e40*/  IMAD.MOV R10, RZ, RZ, -R10 ;  /* 0x000000ffff0a7224 */ /* 0x000fe200078e0a0a */
[----:B------:R-:W-:Y:S01]  /*3e50*/  @!P0 IADD3 R196, -R196, RZ, RZ ;  /* 0x000000ffc4c48210 */ /* 0x000fe20007ffe1ff */
[C---:B------:R-:W-:Y:S01]  /*3e60*/  IMAD R204, R7.reuse, R11, R204 ;  /* 0x0000000b07cc7224 */ /* 0x040fe200078e02cc */
[----:B------:R-:W-:Y:S01]  /*3e70*/  @!P3 IADD3 R198, R198, -R7, RZ ;  /* 0x80000007c6c6b210 */ /* 0x000fe20007ffe0ff */
[C---:B------:R-:W-:Y:S02]  /*3e80*/  IMAD R206, R7.reuse, R10, R206 ;  /* 0x0000000a07ce7224 */ /* 0x040fe400078e02ce */
[--C-:B------:R-:W-:Y:S01]  /*3e90*/  @!P5 IMAD.IADD R194, R194, 0x1, -R7.reuse ;  /* 0x00000001c2c2d824 */ /* 0x100fe200078e0a07 */
[C---:B------:R-:W-:Y:S01]  /*3ea0*/  ISETP.GT.U32.AND P0, PT, R7.reuse, R204, PT ;  /* 0x000000cc0700720c */ /* 0x040fe20003f04070 */
[----:B------:R-:W-:Y:S01]  /*3eb0*/  @!P1 IMAD.MOV R198, RZ, RZ, -R198 ;  /* 0x000000ffffc69224 */ /* 0x000fe200078e0ac6 */
[----:B------:R-:W-:Y:S01]  /*3ec0*/  ISETP.GT.U32.AND P3, PT, R7, R206, PT ;  /* 0x000000ce0700720c */ /* 0x000fe20003f64070 */
[----:B------:R-:W-:Y:S01]  /*3ed0*/  @!P4 IMAD.IADD R202, R202, 0x1, -R7 ;  /* 0x00000001cacac824 */ /* 0x000fe200078e0a07 */
[----:B------:R-:W-:-:S02]  /*3ee0*/  @!P2 IADD3 R194, -R194, RZ, RZ ;  /* 0x000000ffc2c2a210 */ /* 0x000fc40007ffe1ff */
[----:B------:R-:W-:Y:S01]  /*3ef0*/  ISETP.GE.AND P2, PT, R13, RZ, PT ;  /* 0x000000ff0d00720c */ /* 0x000fe20003f46270 */
[----:B------:R-:W-:Y:S01]  /*3f00*/  VIADD R13, R252, 0x49 ;  /* 0x00000049fc0d7836 */ /* 0x000fe20000000000 */
[----:B------:R-:W-:Y:S02]  /*3f10*/  ISETP.GE.AND P5, PT, R12, RZ, PT ;  /* 0x000000ff0c00720c */ /* 0x000fe40003fa6270 */
[----:B------:R-:W-:Y:S02]  /*3f20*/  IADD3 R12, R252, 0x48, RZ ;  /* 0x00000048fc0c7810 */ /* 0x000fe40007ffe0ff */
[----:B------:R-:W-:Y:S01]  /*3f30*/  IABS R210, R13 ;  /* 0x0000000d00d27213 */ /* 0x000fe20000000000 */
[----:B------:R-:W-:Y:S01]  /*3f40*/  @!P0 IMAD.IADD R204, R204, 0x1, -R7 ;  /* 0x00000001cccc8824 */ /* 0x000fe200078e0a07 */
[----:B------:R-:W-:Y:S02]  /*3f50*/  ISETP.GT.U32.AND P4, PT, R7, R202, PT ;  /* 0x000000ca0700720c */ /* 0x000fe40003f84070 */
[----:B------:R-:W-:Y:S01]  /*3f60*/  IABS R208, R12 ;  /* 0x0000000c00d07213 */ /* 0x000fe20000000000 */
[----:B------:R-:W-:Y:S01]  /*3f70*/  IMAD.HI.U32 R11, R9, R210, RZ ;  /* 0x000000d2090b7227 */ /* 0x000fe200078e00ff */
[----:B------:R-:W-:-:S02]  /*3f80*/  @!P3 IADD3 R206, R206, -R7, RZ ;  /* 0x80000007ceceb210 */ /* 0x000fc40007ffe0ff */
[----:B------:R-:W-:Y:S01]  /*3f90*/  ISETP.GE.AND P1, PT, R12, RZ, PT ;  /* 0x000000ff0c00720c */ /* 0x000fe20003f26270 */
[----:B------:R-:W-:Y:S01]  /*3fa0*/  IMAD.HI.U32 R10, R9, R208, RZ ;  /* 0x000000d0090a7227 */ /* 0x000fe200078e00ff */
[C---:B------:R-:W-:Y:S02]  /*3fb0*/  ISETP.GT.U32.AND P3, PT, R7.reuse, R206, PT ;  /* 0x000000ce0700720c */ /* 0x040fe40003f64070 */
[----:B------:R-:W-:Y:S01]  /*3fc0*/  ISETP.GT.U32.AND P0, PT, R7, R204, PT ;  /* 0x000000cc0700720c */ /* 0x000fe20003f04070 */
[----:B------:R-:W-:Y:S01]  /*3fd0*/  IMAD.HI.U32 R12, R9, R212, RZ ;  /* 0x000000d4090c7227 */ /* 0x000fe200078e00ff */
[----:B------:R-:W-:-:S03]  /*3fe0*/  IADD3 R10, -R10, RZ, RZ ;  /* 0x000000ff0a0a7210 */ /* 0x000fc60007ffe1ff */
[----:B------:R-:W-:Y:S02]  /*3ff0*/  IMAD.MOV R11, RZ, RZ, -R11 ;  /* 0x000000ffff0b7224 */ /* 0x000fe400078e0a0b */
[--C-:B------:R-:W-:Y:S01]  /*4000*/  @!P4 IMAD.IADD R202, R202, 0x1, -R7.reuse ;  /* 0x00000001cacac824 */ /* 0x100fe200078e0a07 */
[----:B------:R-:W-:Y:S01]  /*4010*/  ISETP.GE.AND P4, PT, R13, RZ, PT ;  /* 0x000000ff0d00720c */ /* 0x000fe20003f86270 */
[----:B------:R-:W-:Y:S01]  /*4020*/  IMAD.MOV R12, RZ, RZ, -R12 ;  /* 0x000000ffff0c7224 */ /* 0x000fe200078e0a0c */
[C---:B------:R-:W-:Y:S01]  /*4030*/  IADD3 R13, R252.reuse, 0x4d, RZ ;  /* 0x0000004dfc0d7810 */ /* 0x040fe20007ffe0ff */
[C---:B------:R-:W-:Y:S02]  /*4040*/  IMAD R210, R7.reuse, R11, R210 ;  /* 0x0000000b07d27224 */ /* 0x040fe400078e02d2 */
[C---:B------:R-:W-:Y:S01]  /*4050*/  IMAD R212, R7.reuse, R12, R212 ;  /* 0x0000000c07d47224 */ /* 0x040fe200078e02d4 */
[----:B------:R-:W-:Y:S01]  /*4060*/  IADD3 R12, R252, 0x4c, RZ ;  /* 0x0000004cfc0c7810 */ /* 0x000fe20007ffe0ff */
[----:B------:R-:W-:Y:S01]  /*4070*/  @!P6 IMAD.MOV R202, RZ, RZ, -R202 ;  /* 0x000000ffffcae224 */ /* 0x000fe200078e0aca */
[C---:B------:R-:W-:Y:S01]  /*4080*/  ISETP.GT.U32.AND P6, PT, R7.reuse, R210, PT ;  /* 0x000000d20700720c */ /* 0x040fe20003fc4070 */
[C---:B------:R-:W-:Y:S01]  /*4090*/  IMAD R208, R7.reuse, R10, R208 ;  /* 0x0000000a07d07224 */ /* 0x040fe200078e02d0 */
[----:B------:R-:W-:Y:S01]  /*40a0*/  IABS R216, R12 ;  /* 0x0000000c00d87213 */ /* 0x000fe20000000000 */
[--C-:B------:R-:W-:Y:S01]  /*40b0*/  @!P3 IMAD.IADD R206, R206, 0x1, -R7.reuse ;  /* 0x00000001ceceb824 */ /* 0x100fe200078e0a07 */
[C---:B------:R-:W-:Y:S01]  /*40c0*/  ISETP.GT.U32.AND P3, PT, R7.reuse, R212, PT ;  /* 0x000000d40700720c */ /* 0x040fe20003f64070 */
[----:B------:R-:W-:Y:S01]  /*40d0*/  @!P0 IMAD.IADD R204, R204, 0x1, -R7 ;  /* 0x00000001cccc8824 */ /* 0x000fe200078e0a07 */
[----:B------:R-:W-:Y:S01]  /*40e0*/  ISETP.GT.U32.AND P0, PT, R7, R208, PT ;  /* 0x000000d00700720c */ /* 0x000fe20003f04070 */
[----:B------:R-:W-:Y:S01]  /*40f0*/  IMAD.HI.U32 R11, R9, R216, RZ ;  /* 0x000000d8090b7227 */ /* 0x000fe200078e00ff */
[----:B------:R-:W-:-:S02]  /*4100*/  IADD3 R10, R252, 0x4b, RZ ;  /* 0x0000004bfc0a7810 */ /* 0x000fc40007ffe0ff */
[----:B------:R-:W-:Y:S01]  /*4110*/  IABS R218, R13 ;  /* 0x0000000d00da7213 */ /* 0x000fe20000000000 */
[----:B------:R-:W-:Y:S01]  /*4120*/  IMAD.MOV R11, RZ, RZ, -R11 ;  /* 0x000000ffff0b7224 */ /* 0x000fe200078e0a0b */
[----:B------:R-:W-:Y:S01]  /*4130*/  IABS R214, R10 ;  /* 0x0000000a00d67213 */ /* 0x000fe20000000000 */
[--C-:B------:R-:W-:Y:S02]  /*4140*/  @!P6 IMAD.IADD R210, R210, 0x1, -R7.reuse ;  /* 0x00000001d2d2e824 */ /* 0x100fe400078e0a07 */
[C---:B------:R-:W-:Y:S02]  /*4150*/  IMAD R216, R7.reuse, R11, R216 ;  /* 0x0000000b07d87224 */ /* 0x040fe400078e02d8 */
[----:B------:R-:W-:Y:S01]  /*4160*/  @!P3 IADD3 R212, R212, -R7, RZ ;  /* 0x80000007d4d4b210 */ /* 0x000fe20007ffe0ff */
[----:B------:R-:W-:Y:S01]  /*4170*/  @!P5 IMAD.MOV R204, RZ, RZ, -R204 ;  /* 0x000000ffffccd224 */ /* 0x000fe200078e0acc */
[----:B------:R-:W-:Y:S01]  /*4180*/  ISETP.GT.U32.AND P3, PT, R7, R210, PT ;  /* 0x000000d20700720c */ /* 0x000fe20003f64070 */
[----:B------:R-:W-:Y:S01]  /*4190*/  @!P0 IMAD.IADD R208, R208, 0x1, -R7 ;  /* 0x00000001d0d08824 */ /* 0x000fe200078e0a07 */
[----:B------:R-:W-:Y:S01]  /*41a0*/  ISETP.GE.AND P0, PT, R10, RZ, PT ;  /* 0x000000ff0a00720c */ /* 0x000fe20003f06270 */
[----:B------:R-:W-:Y:S01]  /*41b0*/  IMAD.HI.U32 R10, R9, R214, RZ ;  /* 0x000000d6090a7227 */ /* 0x000fe200078e00ff */
[----:B------:R-:W-:-:S02]  /*41c0*/  ISETP.GE.AND P5, PT, R14, RZ, PT ;  /* 0x000000ff0e00720c */ /* 0x000fc40003fa6270 */
[C---:B------:R-:W-:Y:S01]  /*41d0*/  ISETP.GT.U32.AND P6, PT, R7.reuse, R208, PT ;  /* 0x000000d00700720c */ /* 0x040fe20003fc4070 */
[----:B------:R-:W-:Y:S01]  /*41e0*/  IMAD.MOV R10, RZ, RZ, -R10 ;  /* 0x000000ffff0a7224 */ /* 0x000fe200078e0a0a */
[----:B------:R-:W-:Y:S01]  /*41f0*/  IADD3 R14, R252, 0x4e, RZ ;  /* 0x0000004efc0e7810 */ /* 0x000fe20007ffe0ff */
[----:B------:R-:W-:Y:S01]  /*4200*/  @!P2 IMAD.MOV R206, RZ, RZ, -R206 ;  /* 0x000000ffffcea224 */ /* 0x000fe200078e0ace */
[C---:B------:R-:W-:Y:S01]  /*4210*/  ISETP.GT.U32.AND P2, PT, R7.reuse, R212, PT ;  /* 0x000000d40700720c */ /* 0x040fe20003f44070 */
[----:B------:R-:W-:Y:S01]  /*4220*/  IMAD R214, R7, R10, R214 ;  /* 0x0000000a07d67224 */ /* 0x000fe200078e02d6 */
[----:B------:R-:W-:Y:S01]  /*4230*/  IABS R220, R14 ;  /* 0x0000000e00dc7213 */ /* 0x000fe20000000000 */
[----:B------:R-:W-:Y:S01]  /*4240*/  IMAD.HI.U32 R10, R9, R218, RZ ;  /* 0x000000da090a7227 */ /* 0x000fe200078e00ff */
[----:B------:R-:W-:Y:S02]  /*4250*/  @!P3 IADD3 R210, R210, -R7, RZ ;  /* 0x80000007d2d2b210 */ /* 0x000fe40007ffe0ff */
[----:B------:R-:W-:Y:S01]  /*4260*/  ISETP.GT.U32.AND P3, PT, R7, R216, PT ;  /* 0x000000d80700720c */ /* 0x000fe20003f64070 */
[----:B------:R-:W-:-:S02]  /*4270*/  IMAD.MOV R11, RZ, RZ, -R10 ;  /* 0x000000ffff0b7224 */ /* 0x000fc400078e0a0a */
[----:B------:R-:W-:Y:S01]  /*4280*/  @!P6 IMAD.IADD R208, R208, 0x1, -R7 ;  /* 0x00000001d0d0e824 */ /* 0x000fe200078e0a07 */
[----:B------:R-:W-:Y:S01]  /*4290*/  ISETP.GT.U32.AND P6, PT, R7, R214, PT ;  /* 0x000000d60700720c */ /* 0x000fe20003fc4070 */
[----:B------:R-:W-:-:S04]  /*42a0*/  IMAD.HI.U32 R10, R9, R220, RZ ;  /* 0x000000dc090a7227 */ /* 0x000fc800078e00ff */
[C---:B------:R-:W-:Y:S01]  /*42b0*/  IMAD R218, R7.reuse, R11, R218 ;  /* 0x0000000b07da7224 */ /* 0x040fe200078e02da */
[----:B------:R-:W-:Y:S01]  /*42c0*/  IADD3 R10, -R10, RZ, RZ ;  /* 0x000000ff0a0a7210 */ /* 0x000fe20007ffe1ff */
[----:B------:R-:W-:Y:S02]  /*42d0*/  @!P1 IMAD.MOV R208, RZ, RZ, -R208 ;  /* 0x000000ffffd09224 */ /* 0x000fe400078e0ad0 */
[--C-:B------:R-:W-:Y:S02]  /*42e0*/  @!P3 IMAD.IADD R216, R216, 0x1, -R7.reuse ;  /* 0x00000001d8d8b824 */ /* 0x100fe400078e0a07 */
[----:B------:R-:W-:Y:S01]  /*42f0*/  @!P4 IMAD.MOV R210, RZ, RZ, -R210 ;  /* 0x000000ffffd2c224 */ /* 0x000fe200078e0ad2 */
[C---:B------:R-:W-:Y:S01]  /*4300*/  ISETP.GT.U32.AND P4, PT, R7.reuse, R218, PT ;  /* 0x000000da0700720c */ /* 0x040fe20003f84070 */
[C---:B------:R-:W-:Y:S01]  /*4310*/  IMAD R220, R7.reuse, R10, R220 ;  /* 0x0000000a07dc7224 */ /* 0x040fe200078e02dc */
[----:B------:R-:W-:Y:S01]  /*4320*/  @!P6 IADD3 R214, R214, -R7, RZ ;  /* 0x80000007d6d6e210 */ /* 0x000fe20007ffe0ff */
[----:B------:R-:W-:Y:S01]  /*4330*/  @!P2 IMAD.IADD R212, R212, 0x1, -R7 ;  /* 0x00000001d4d4a824 */ /* 0x000fe200078e0a07 */
[----:B------:R-:W-:Y:S01]  /*4340*/  ISETP.GT.U32.AND P3, PT, R7, R216, PT ;  /* 0x000000d80700720c */ /* 0x000fe20003f64070 */
[----:B------:R-:W-:Y:S01]  /*4350*/  IMAD.HI.U32 R11, R9, R222, RZ ;  /* 0x000000de090b7227 */ /* 0x000fe200078e00ff */
[----:B------:R-:W-:-:S02]  /*4360*/  ISETP.GT.U32.AND P1, PT, R7, R214, PT ;  /* 0x000000d60700720c */ /* 0x000fc40003f24070 */
[----:B------:R-:W-:Y:S01]  /*4370*/  ISETP.GE.AND P2, PT, R12, RZ, PT ;  /* 0x000000ff0c00720c */ /* 0x000fe20003f46270 */
[----:B------:R-:W-:Y:S01]  /*4380*/  IMAD.MOV R11, RZ, RZ, -R11 ;  /* 0x000000ffff0b7224 */ /* 0x000fe200078e0a0b */
[----:B------:R-:W-:Y:S01]  /*4390*/  ISETP.GE.AND P6, PT, R13, RZ, PT ;  /* 0x000000ff0d00720c */ /* 0x000fe20003fc6270 */
[C---:B------:R-:W-:Y:S01]  /*43a0*/  VIADD R12, R252.reuse, 0x50 ;  /* 0x00000050fc0c7836 */ /* 0x040fe20000000000 */
[----:B------:R-:W-:Y:S01]  /*43b0*/  IADD3 R13, R252, 0x51, RZ ;  /* 0x00000051fc0d7810 */ /* 0x000fe20007ffe0ff */
[C---:B------:R-:W-:Y:S01]  /*43c0*/  IMAD R222, R7.reuse, R11, R222 ;  /* 0x0000000b07de7224 */ /* 0x040fe200078e02de */
[----:B------:R-:W-:Y:S02]  /*43d0*/  @!P4 IADD3 R218, R218, -R7, RZ ;  /* 0x80000007dadac210 */ /* 0x000fe40007ffe0ff */
[----:B------:R-:W-:Y:S01]  /*43e0*/  IABS R226, R13 ;  /* 0x0000000d00e27213 */ /* 0x000fe20000000000 */
[--C-:B------:R-:W-:Y:S01]  /*43f0*/  @!P3 IMAD.IADD R216, R216, 0x1, -R7.reuse ;  /* 0x00000001d8d8b824 */ /* 0x100fe200078e0a07 */
[----:B------:R-:W-:Y:S01]  /*4400*/  ISETP.GT.U32.AND P3, PT, R7, R220, PT ;  /* 0x000000dc0700720c */ /* 0x000fe20003f64070 */
[----:B------:R-:W-:Y:S01]  /*4410*/  @!P1 IMAD.IADD R214, R214, 0x1, -R7 ;  /* 0x00000001d6d69824 */ /* 0x000fe200078e0a07 */
[----:B------:R-:W-:Y:S01]  /*4420*/  IABS R224, R12 ;  /* 0x0000000c00e07213 */ /* 0x000fe20000000000 */
[----:B------:R-:W-:Y:S01]  /*4430*/  IMAD.HI.U32 R11, R9, R226, RZ ;  /* 0x000000e2090b7227 */ /* 0x000fe200078e00ff */
[----:B------:R-:W-:-:S02]  /*4440*/  @!P2 IADD3 R216, -R216, RZ, RZ ;  /* 0x000000ffd8d8a210 */ /* 0x000fc40007ffe1ff */
[----:B------:R-:W-:Y:S01]  /*4450*/  @!P5 IADD3 R212, -R212, RZ, RZ ;  /* 0x000000ffd4d4d210 */ /* 0x000fe20007ffe1ff */
[----:B------:R-:W-:Y:S01]  /*4460*/  @!P0 IMAD.MOV R214, RZ, RZ, -R214 ;  /* 0x000000ffffd68224 */ /* 0x000fe200078e0ad6 */
[----:B------:R-:W-:Y:S01]  /*4470*/  ISETP.GT.U32.AND P0, PT, R7, R218, PT ;  /* 0x000000da0700720c */ /* 0x000fe20003f04070 */
[----:B------:R-:W-:Y:S01]  /*4480*/  IMAD.MOV R11, RZ, RZ, -R11 ;  /* 0x000000ffff0b7224 */ /* 0x000fe200078e0a0b */
[----:B------:R-:W-:Y:S01]  /*4490*/  ISETP.GE.AND P5, PT, R14, RZ, PT ;  /* 0x000000ff0e00720c */ /* 0x000fe20003fa6270 */
[----:B------:R-:W-:Y:S01]  /*44a0*/  IMAD.HI.U32 R10, R9, R224, RZ ;  /* 0x000000e0090a7227 */ /* 0x000fe200078e00ff */
[----:B------:R-:W-:Y:S02]  /*44b0*/  ISETP.GT.U32.AND P4, PT, R7, R222, PT ;  /* 0x000000de0700720c */ /* 0x000fe40003f84070 */
[----:B------:R-:W-:Y:S01]  /*44c0*/  ISETP.GE.AND P1, PT, R15, RZ, PT ;  /* 0x000000ff0f00720c */ /* 0x000fe20003f26270 */
[----:B------:R-:W-:Y:S01]  /*44d0*/  @!P3 IMAD.IADD R220, R220, 0x1, -R7 ;  /* 0x00000001dcdcb824 */ /* 0x000fe200078e0a07 */
[----:B------:R-:W-:Y:S01]  /*44e0*/  ISETP.GE.AND P3, PT, R12, RZ, PT ;  /* 0x000000ff0c00720c */ /* 0x000fe20003f66270 */
[----:B------:R-:W-:-:S02]  /*44f0*/  IMAD R226, R7, R11, R226 ;  /* 0x0000000b07e27224 */ /* 0x000fc400078e02e2 */
[----:B------:R-:W-:Y:S01]  /*4500*/  IMAD.MOV R10, RZ, RZ, -R10 ;  /* 0x000000ffff0a7224 */ /* 0x000fe200078e0a0a */
[C---:B------:R-:W-:Y:S01]  /*4510*/  ISETP.GT.U32.AND P2, PT, R7.reuse, R220, PT ;  /* 0x000000dc0700720c */ /* 0x040fe20003f44070 */
[----:B------:R-:W-:Y:S01]  /*4520*/  VIADD R14, R252, 0x52 ;  /* 0x00000052fc0e7836 */ /* 0x000fe20000000000 */
[----:B------:R-:W-:Y:S01]  /*4530*/  @!P0 IADD3 R218, R218, -R7, RZ ;  /* 0x80000007dada8210 */ /* 0x000fe20007ffe0ff */
[----:B------:R-:W-:Y:S01]  /*4540*/  IMAD R224, R7, R10, R224 ;  /* 0x0000000a07e07224 */ /* 0x000fe200078e02e0 */
[----:B------:R-:W-:Y:S01]  /*4550*/  ISETP.GE.AND P0, PT, R13, RZ, PT ;  /* 0x000000ff0d00720c */ /* 0x000fe20003f06270 */
[----:B------:R-:W-:Y:S01]  /*4560*/  VIADD R11, R252, 0x53 ;  /* 0x00000053fc0b7836 */ /* 0x000fe20000000000 */
[----:B------:R-:W-:Y:S01]  /*4570*/  IABS R228, R14 ;  /* 0x0000000e00e47213 */ /* 0x000fe20000000000 */
[----:B------:R-:W-:Y:S01]  /*4580*/  @!P6 IMAD.MOV R218, RZ, RZ, -R218 ;  /* 0x000000ffffdae224 */ /* 0x000fe200078e0ada */
[----:B------:R-:W-:Y:S01]  /*4590*/  ISETP.GT.U32.AND P6, PT, R7, R226, PT ;  /* 0x000000e20700720c */ /* 0x000fe20003fc4070 */
[----:B------:R-:W-:Y:S01]  /*45a0*/  @!P4 IMAD.IADD R222, R222, 0x1, -R7 ;  /* 0x00000001dedec824 */ /* 0x000fe200078e0a07 */
[----:B------:R-:W-:Y:S01]  /*45b0*/  IABS R230, R11 ;  /* 0x0000000b00e67213 */ /* 0x000fe20000000000 */
[----:B------:R-:W-:-:S02]  /*45c0*/  IMAD.HI.U32 R10, R9, R228, RZ ;  /* 0x000000e4090a7227 */ /* 0x000fc400078e00ff */
[----:B------:R-:W-:Y:S02]  /*45d0*/  @!P2 IADD3 R220, R220, -R7, RZ ;  /* 0x80000007dcdca210 */ /* 0x000fe40007ffe0ff */
[C---:B------:R-:W-:Y:S01]  /*45e0*/  ISETP.GT.U32.AND P2, PT, R7.reuse, R224, PT ;  /* 0x000000e00700720c */ /* 0x040fe20003f44070 */
[----:B------:R-:W-:Y:S01]  /*45f0*/  IMAD.MOV R10, RZ, RZ, -R10 ;  /* 0x000000ffff0a7224 */ /* 0x000fe200078e0a0a */
[C---:B------:R-:W-:Y:S01]  /*4600*/  ISETP.GT.U32.AND P4, PT, R7.reuse, R222, PT ;  /* 0x000000de0700720c */ /* 0x040fe20003f84070 */
[----:B------:R-:W-:Y:S01]  /*4610*/  VIADD R13, R252, 0x55 ;  /* 0x00000055fc0d7836 */ /* 0x000fe20000000000 */
[----:B------:R-:W-:Y:S01]  /*4620*/  @!P5 IADD3 R220, -R220, RZ, RZ ;  /* 0x000000ffdcdcd210 */ /* 0x000fe20007ffe1ff */
[----:B------:R-:W-:Y:S01]  /*4630*/  IMAD R228, R7, R10, R228 ;  /* 0x0000000a07e47224 */ /* 0x000fe200078e02e4 */
[----:B------:R-:W-:Y:S01]  /*4640*/  ISETP.GE.AND P5, PT, R14, RZ, PT ;  /* 0x000000ff0e00720c */ /* 0x000fe20003fa6270 */
[----:B------:R-:W-:Y:S01]  /*4650*/  @!P6 IMAD.IADD R226, R226, 0x1, -R7 ;  /* 0x00000001e2e2e824 */ /* 0x000fe200078e0a07 */
[----:B------:R-:W-:Y:S01]  /*4660*/  IABS R234, R13 ;  /* 0x0000000d00ea7213 */ /* 0x000fe20000000000 */
[----:B------:R-:W-:-:S03]  /*4670*/  IMAD.HI.U32 R10, R9, R230, RZ ;  /* 0x000000e6090a7227 */ /* 0x000fc600078e00ff */
[C---:B------:R-:W-:Y:S01]  /*4680*/  ISETP.GT.U32.AND P6, PT, R7.reuse, R226, PT ;  /* 0x000000e20700720c */ /* 0x040fe20003fc4070 */
[----:B------:R-:W-:Y:S01]  /*4690*/  VIADD R12, R252, 0x54 ;  /* 0x00000054fc0c7836 */ /* 0x000fe20000000000 */
[----:B------:R-:W-:Y:S01]  /*46a0*/  @!P2 IADD3 R224, R224, -R7, RZ ;  /* 0x80000007e0e0a210 */ /* 0x000fe20007ffe0ff */
[----:B------:R-:W-:Y:S01]  /*46b0*/  @!P4 IMAD.IADD R222, R222, 0x1, -R7 ;  /* 0x00000001dedec824 */ /* 0x000fe200078e0a07 */
[----:B------:R-:W-:Y:S01]  /*46c0*/  IADD3 R10, -R10, RZ, RZ ;  /* 0x000000ff0a0a7210 */ /* 0x000fe20007ffe1ff */
[C---:B------:R-:W-:Y:S01]  /*46d0*/  VIADD R14, R252.reuse, 0x56 ;  /* 0x00000056fc0e7836 */ /* 0x040fe20000000000 */
[----:B------:R-:W-:Y:S01]  /*46e0*/  ISETP.GT.U32.AND P2, PT, R7, R224, PT ;  /* 0x000000e00700720c */ /* 0x000fe20003f44070 */
[----:B------:R-:W-:Y:S01]  /*46f0*/  VIADD R15, R252, 0x57 ;  /* 0x00000057fc0f7836 */ /* 0x000fe20000000000 */
[----:B------:R-:W-:Y:S01]  /*4700*/  ISETP.GE.AND P4, PT, R11, RZ, PT ;  /* 0x000000ff0b00720c */ /* 0x000fe20003f86270 */
[----:B------:R-:W-:Y:S01]  /*4710*/  IMAD R230, R7, R10, R230 ;  /* 0x0000000a07e67224 */ /* 0x000fe200078e02e6 */
[----:B------:R-:W-:Y:S01]  /*4720*/  IABS R232, R12 ;  /* 0x0000000c00e87213 */ /* 0x000fe20000000000 */
[----:B------:R-:W-:Y:S01]  /*4730*/  IMAD.HI.U32 R11, R9, R234, RZ ;  /* 0x000000ea090b7227 */ /* 0x000fe200078e00ff */
[----:B------:R-:W-:-:S02]  /*4740*/  IABS R236, R14 ;  /* 0x0000000e00ec7213 */ /* 0x000fc40000000000 */
[----:B------:R-:W-:Y:S01]  /*4750*/  @!P6 IADD3 R226, R226, -R7, RZ ;  /* 0x80000007e2e2e210 */ /* 0x000fe20007ffe0ff */
[----:B------:R-:W-:Y:S01]  /*4760*/  IMAD.HI.U32 R10, R9, R232, RZ ;  /* 0x000000e8090a7227 */ /* 0x000fe200078e00ff */
[C---:B------:R-:W-:Y:S02]  /*4770*/  ISETP.GT.U32.AND P6, PT, R7.reuse, R230, PT ;  /* 0x000000e60700720c */ /* 0x040fe40003fc4070 */
[----:B------:R-:W-:Y:S01]  /*4780*/  IABS R238, R15 ;  /* 0x0000000f00ee7213 */ /* 0x000fe20000000000 */
[----:B------:R-:W-:Y:S01]  /*4790*/  IMAD.MOV R11, RZ, RZ, -R11 ;  /* 0x000000ffff0b7224 */ /* 0x000fe200078e0a0b */
[----:B------:R-:W-:Y:S01]  /*47a0*/  @!P2 IADD3 R224, R224, -R7, RZ ;  /* 0x80000007e0e0a210 */ /* 0x000fe20007ffe0ff */
[----:B------:R-:W-:Y:S01]  /*47b0*/  IMAD.MOV R10, RZ, RZ, -R10 ;  /* 0x000000ffff0a7224 */ /* 0x000fe200078e0a0a */
[C---:B------:R-:W-:Y:S01]  /*47c0*/  ISETP.GT.U32.AND P2, PT, R7.reuse, R228, PT ;  /* 0x000000e40700720c */ /* 0x040fe20003f44070 */
[C---:B------:R-:W-:Y:S01]  /*47d0*/  IMAD R234, R7.reuse, R11, R234 ;  /* 0x0000000b07ea7224 */ /* 0x040fe200078e02ea */
[----:B------:R-:W-:Y:S01]  /*47e0*/  @!P0 IADD3 R226, -R226, RZ, RZ ;  /* 0x000000ffe2e28210 */ /* 0x000fe20007ffe1ff */
[----:B------:R-:W-:-:S02]  /*47f0*/  IMAD R232, R7, R10, R232 ;  /* 0x0000000a07e87224 */ /* 0x000fc400078e02e8 */
[----:B------:R-:W-:Y:S02]  /*4800*/  IMAD.HI.U32 R10, R9, R236, RZ ;  /* 0x000000ec090a7227 */ /* 0x000fe400078e00ff */
[----:B------:R-:W-:Y:S02]  /*4810*/  @!P6 IADD3 R230, R230, -R7, RZ ;  /* 0x80000007e6e6e210 */ /* 0x000fe40007ffe0ff */
[C---:B------:R-:W-:Y:S01]  /*4820*/  ISETP.GT.U32.AND P6, PT, R7.reuse, R234, PT ;  /* 0x000000ea0700720c */ /* 0x040fe20003fc4070 */
[----:B------:R-:W-:Y:S02]  /*4830*/  IMAD.MOV R10, RZ, RZ, -R10 ;  /* 0x000000ffff0a7224 */ /* 0x000fe400078e0a0a */
[----:B------:R-:W-:Y:S02]  /*4840*/  @!P3 IMAD.MOV R224, RZ, RZ, -R224 ;  /* 0x000000ffffe0b224 */ /* 0x000fe400078e0ae0 */
[----:B------:R-:W-:Y:S01]  /*4850*/  @!P2 IMAD.IADD R228, R228, 0x1, -R7 ;  /* 0x00000001e4e4a824 */ /* 0x000fe200078e0a07 */
[C---:B------:R-:W-:Y:S01]  /*4860*/  ISETP.GT.U32.AND P2, PT, R7.reuse, R232, PT ;  /* 0x000000e80700720c */ /* 0x040fe20003f44070 */
[----:B------:R-:W-:-:S02]  /*4870*/  IMAD R236, R7, R10, R236 ;  /* 0x0000000a07ec7224 */ /* 0x000fc400078e02ec */
[----:B------:R-:W-:-:S03]  /*4880*/  IMAD.HI.U32 R10, R9, R240, RZ ;  /* 0x000000f0090a7227 */ /* 0x000fc600078e00ff */
[----:B------:R-:W-:Y:S01]  /*4890*/  ISETP.GT.U32.AND P0, PT, R7, R236, PT ;  /* 0x000000ec0700720c */ /* 0x000fe20003f04070 */
[----:B------:R-:W-:Y:S01]  /*48a0*/  @!P6 IMAD.IADD R234, R234, 0x1, -R7 ;  /* 0x00000001eaeae824 */ /* 0x000fe200078e0a07 */
[----:B------:R-:W-:Y:S01]  /*48b0*/  IADD3 R10, -R10, RZ, RZ ;  /* 0x000000ff0a0a7210 */ /* 0x000fe20007ffe1ff */
[----:B------:R-:W-:-:S03]  /*48c0*/  IMAD.HI.U32 R11, R9, R238, RZ ;  /* 0x000000ee090b7227 */ /* 0x000fc600078e00ff */
[C---:B------:R-:W-:Y:S01]  /*48d0*/  ISETP.GT.U32.AND P3, PT, R7.reuse, R234, PT ;  /* 0x000000ea0700720c */ /* 0x040fe20003f64070 */
[----:B------:R-:W-:Y:S01]  /*48e0*/  @!P2 IMAD.IADD R232, R232, 0x1, -R7 ;  /* 0x00000001e8e8a824 */ /* 0x000fe200078e0a07 */
[C---:B------:R-:W-:Y:S01]  /*48f0*/  ISETP.GT.U32.AND P2, PT, R7.reuse, R230, PT ;  /* 0x000000e60700720c */ /* 0x040fe20003f44070 */
[----:B------:R-:W-:Y:S02]  /*4900*/  IMAD R240, R7, R10, R240 ;  /* 0x0000000a07f07224 */ /* 0x000fe400078e02f0 */
[----:B------:R-:W-:Y:S01]  /*4910*/  IMAD.HI.U32 R10, R9, R242, RZ ;  /* 0x000000f2090a7227 */ /* 0x000fe200078e00ff */
[----:B------:R-:W-:-:S03]  /*4920*/  ISETP.GT.U32.AND P6, PT, R7, R232, PT ;  /* 0x000000e80700720c */ /* 0x000fc60003fc4070 */
[----:B------:R-:W-:Y:S01]  /*4930*/  IMAD.MOV R11, RZ, RZ, -R11 ;  /* 0x000000ffff0b7224 */ /* 0x000fe200078e0a0b */
[----:B------:R-:W-:Y:S01]  /*4940*/  IADD3 R10, -R10, RZ, RZ ;  /* 0x000000ff0a0a7210 */ /* 0x000fe20007ffe1ff */
[----:B------:R-:W-:Y:S01]  /*4950*/  @!P1 IMAD.MOV R222, RZ, RZ, -R222 ;  /* 0x000000ffffde9224 */ /* 0x000fe200078e0ade */
[----:B------:R-:W-:Y:S01]  /*4960*/  ISETP.GT.U32.AND P1, PT, R7, R228, PT ;  /* 0x000000e40700720c */ /* 0x000fe20003f24070 */
[--C-:B------:R-:W-:Y:S01]  /*4970*/  @!P3 IMAD.IADD R234, R234, 0x1, -R7.reuse ;  /* 0x00000001eaeab824 */ /* 0x100fe200078e0a07 */
[----:B------:R-:W-:Y:S01]  /*4980*/  ISETP.GE.AND P3, PT, R13, RZ, PT ;  /* 0x000000ff0d00720c */ /* 0x000fe20003f66270 */
[C---:B------:R-:W-:Y:S02]  /*4990*/  IMAD R242, R7.reuse, R10, R242 ;  /* 0x0000000a07f27224 */ /* 0x040fe400078e02f2 */
[C---:B------:R-:W-:Y:S01]  /*49a0*/  IMAD R238, R7.reuse, R11, R238 ;  /* 0x0000000b07ee7224 */ /* 0x040fe200078e02ee */
[----:B------:R-:W-:Y:S01]  /*49b0*/  IADD3 R11, R252, 0x5a, RZ ;  /* 0x0000005afc0b7810 */ /* 0x000fe20007ffe0ff */
[--C-:B------:R-:W-:Y:S01]  /*49c0*/  @!P6 IMAD.IADD R232, R232, 0x1, -R7.reuse ;  /* 0x00000001e8e8e824 */ /* 0x100fe200078e0a07 */
[----:B------:R-:W-:Y:S01]  /*49d0*/  ISETP.GT.U32.AND P6, PT, R7, R240, PT ;  /* 0x000000f00700720c */ /* 0x000fe20003fc4070 */
[--C-:B------:R-:W-:Y:S01]  /*49e0*/  @!P2 IMAD.IADD R230, R230, 0x1, -R7.reuse ;  /* 0x00000001e6e6a824 */ /* 0x100fe200078e0a07 */
[----:B------:R-:W-:Y:S01]  /*49f0*/  IABS R244, R11 ;  /* 0x0000000b00f47213 */ /* 0x000fe20000000000 */
[--C-:B------:R-:W-:Y:S01]  /*4a00*/  @!P0 IMAD.IADD R236, R236, 0x1, -R7.reuse ;  /* 0x00000001ecec8824 */ /* 0x100fe200078e0a07 */
[----:B------:R-:W-:Y:S01]  /*4a10*/  ISETP.GE.AND P2, PT, R12, RZ, PT ;  /* 0x000000ff0c00720c */ /* 0x000fe20003f46270 */
[----:B------:R-:W-:Y:S01]  /*4a20*/  @!P1 IMAD.IADD R228, R228, 0x1, -R7 ;  /* 0x00000001e4e49824 */ /* 0x000fe200078e0a07 */
[----:B------:R-:W-:Y:S01]  /*4a30*/  IADD3 R12, R252, 0x5b, RZ ;  /* 0x0000005bfc0c7810 */ /* 0x000fe20007ffe0ff */
[----:B------:R-:W-:Y:S01]  /*4a40*/  IMAD.HI.U32 R10, R9, R244, RZ ;  /* 0x000000f4090a7227 */ /* 0x000fe200078e00ff */
[----:B------:R-:W-:-:S02]  /*4a50*/  @!P3 IADD3 R234, -R234, RZ, RZ ;  /* 0x000000ffeaeab210 */ /* 0x000fc40007ffe1ff */
[C---:B------:R-:W-:Y:S01]  /*4a60*/  ISETP.GT.U32.AND P3, PT, R7.reuse, R242, PT ;  /* 0x000000f20700720c */ /* 0x040fe20003f64070 */
[----:B------:R-:W-:Y:S01]  /*4a70*/  IMAD.MOV R10, RZ, RZ, -R10 ;  /* 0x000000ffff0a7224 */ /* 0x000fe200078e0a0a */
[C---:B------:R-:W-:Y:S01]  /*4a80*/  ISETP.GT.U32.AND P1, PT, R7.reuse, R238, PT ;  /* 0x000000ee0700720c */ /* 0x040fe20003f24070 */
[----:B------:R-:W-:Y:S01]  /*4a90*/  @!P6 IMAD.IADD R240, R240, 0x1, -R7 ;  /* 0x00000001f0f0e824 */ /* 0x000fe200078e0a07 */
[----:B------:R-:W-:Y:S01]  /*4aa0*/  IABS R246, R12 ;  /* 0x0000000c00f67213 */ /* 0x000fe20000000000 */
[C---:B------:R-:W-:Y:S01]  /*4ab0*/  IMAD R244, R7.reuse, R10, R244 ;  /* 0x0000000a07f47224 */ /* 0x040fe200078e02f4 */
[----:B------:R-:W-:Y:S01]  /*4ac0*/  @!P4 IADD3 R230, -R230, RZ, RZ ;  /* 0x000000ffe6e6c210 */ /* 0x000fe20007ffe1ff */
[----:B------:R-:W-:Y:S01]  /*4ad0*/  VIADD R13, R252, 0x5c ;  /* 0x0000005cfc0d7836 */ /* 0x000fe20000000000 */
[----:B------:R-:W-:Y:S01]  /*4ae0*/  ISETP.GT.U32.AND P6, PT, R7, R240, PT ;  /* 0x000000f00700720c */ /* 0x000fe20003fc4070 */
[----:B------:R-:W-:Y:S01]  /*4af0*/  IMAD.HI.U32 R10, R9, R246, RZ ;  /* 0x000000f6090a7227 */ /* 0x000fe200078e00ff */
[----:B------:R-:W-:-:S02]  /*4b00*/  ISETP.GE.AND P0, PT, R14, RZ, PT ;  /* 0x000000ff0e00720c */ /* 0x000fc40003f06270 */
[----:B------:R-:W-:Y:S01]  /*4b10*/  IABS R248, R13 ;  /* 0x0000000d00f87213 */ /* 0x000fe20000000000 */
[----:B------:R-:W-:Y:S01]  /*4b20*/  IMAD.MOV R10, RZ, RZ, -R10 ;  /* 0x000000ffff0a7224 */ /* 0x000fe200078e0a0a */
[-C--:B------:R-:W-:Y:S01]  /*4b30*/  @!P3 IADD3 R242, R242, -R7.reuse, RZ ;  /* 0x80000007f2f2b210 */ /* 0x080fe20007ffe0ff */
[----:B------:R-:W-:Y:S01]  /*4b40*/  @!P1 IMAD.IADD R238, R238, 0x1, -R7 ;  /* 0x00000001eeee9824 */ /* 0x000fe200078e0a07 */
[----:B------:R-:W-:Y:S01]  /*4b50*/  ISETP.GE.AND P1, PT, R15, RZ, PT ;  /* 0x000000ff0f00720c */ /* 0x000fe20003f26270 */
[C---:B------:R-:W-:Y:S01]  /*4b60*/  IMAD R246, R7.reuse, R10, R246 ;  /* 0x0000000a07f67224 */ /* 0x040fe200078e02f6 */
[C---:B------:R-:W-:Y:S01]  /*4b70*/  ISETP.GT.U32.AND P3, PT, R7.reuse, R242, PT ;  /* 0x000000f20700720c */ /* 0x040fe20003f64070 */
[----:B------:R-:W-:Y:S01]  /*4b80*/  @!P5 IMAD.MOV R228, RZ, RZ, -R228 ;  /* 0x000000ffffe4d224 */ /* 0x000fe200078e0ae4 */
[----:B------:R-:W-:Y:S01]  /*4b90*/  ISETP.GT.U32.AND P5, PT, R7, R236, PT ;  /* 0x000000ec0700720c */ /* 0x000fe20003fa4070 */
[----:B------:R-:W-:Y:S01]  /*4ba0*/  IMAD.HI.U32 R10, R9, R248, RZ ;  /* 0x000000f8090a7227 */ /* 0x000fe200078e00ff */
[----:B------:R-:W-:-:S02]  /*4bb0*/  @!P6 IADD3 R240, R240, -R7, RZ ;  /* 0x80000007f0f0e210 */ /* 0x000fc40007ffe0ff */
[C---:B------:R-:W-:Y:S01]  /*4bc0*/  ISETP.GT.U32.AND P6, PT, R7.reuse, R244, PT ;  /* 0x000000f40700720c */ /* 0x040fe20003fc4070 */
[----:B------:R-:W-:Y:S01]  /*4bd0*/  VIADD R15, R252, 0x5d ;  /* 0x0000005dfc0f7836 */ /* 0x000fe20000000000 */
[C---:B------:R-:W-:Y:S01]  /*4be0*/  ISETP.GT.U32.AND P4, PT, R7.reuse, R238, PT ;  /* 0x000000ee0700720c */ /* 0x040fe20003f84070 */
[----:B------:R-:W-:Y:S01]  /*4bf0*/  @!P2 IMAD.MOV R232, RZ, RZ, -R232 ;  /* 0x000000ffffe8a224 */ /* 0x000fe200078e0ae8 */
[----:B------:R-:W-:Y:S02]  /*4c00*/  IADD3 R10, -R10, RZ, RZ ;  /* 0x000000ff0a0a7210 */ /* 0x000fe40007ffe1ff */
[----:B------:R-:W-:Y:S01]  /*4c10*/  ISETP.GE.AND P2, PT, R16, RZ, PT ;  /* 0x000000ff1000720c */ /* 0x000fe20003f46270 */
[--C-:B------:R-:W-:Y:S01]  /*4c20*/  @!P3 IMAD.IADD R242, R242, 0x1, -R7.reuse ;  /* 0x00000001f2f2b824 */ /* 0x100fe200078e0a07 */
[C---:B------:R-:W-:Y:S01]  /*4c30*/  ISETP.GT.U32.AND P3, PT, R7.reuse, R246, PT ;  /* 0x000000f60700720c */ /* 0x040fe20003f64070 */
[--C-:B------:R-:W-:Y:S01]  /*4c40*/  @!P5 IMAD.IADD R236, R236, 0x1, -R7.reuse ;  /* 0x00000001ececd824 */ /* 0x100fe200078e0a07 */
[----:B------:R-:W-:Y:S01]  /*4c50*/  IABS R250, R15 ;  /* 0x0000000f00fa7213 */ /* 0x000fe20000000000 */
[----:B------:R-:W-:Y:S01]  /*4c60*/  IMAD R248, R7, R10, R248 ;  /* 0x0000000a07f87224 */ /* 0x000fe200078e02f8 */
[----:B------:R-:W-:Y:S01]  /*4c70*/  IABS R16, R18 ;  /* 0x0000001200107213 */ /* 0x000fe20000000000 */
[--C-:B------:R-:W-:Y:S01]  /*4c80*/  @!P6 IMAD.IADD R244, R244, 0x1, -R7.reuse ;  /* 0x00000001f4f4e824 */ /* 0x100fe200078e0a07 */
[----:B------:R-:W-:Y:S01]  /*4c90*/  ISETP.GE.AND P5, PT, R17, RZ, PT ;  /* 0x000000ff1100720c */ /* 0x000fe20003fa6270 */
[----:B------:R-:W-:Y:S01]  /*4ca0*/  @!P4 IMAD.IADD R238, R238, 0x1, -R7 ;  /* 0x00000001eeeec824 */ /* 0x000fe200078e0a07 */
[----:B------:R-:W-:Y:S01]  /*4cb0*/  IADD3 R17, R252, 0x5e, RZ ;  /* 0x0000005efc117810 */ /* 0x000fe20007ffe0ff */
[----:B------:R-:W-:Y:S01]  /*4cc0*/  @!P0 IMAD.MOV R236, RZ, RZ, -R236 ;  /* 0x000000ffffec8224 */ /* 0x000fe200078e0aec */
[----:B------:R-:W-:Y:S01]  /*4cd0*/  ISETP.GT.U32.AND P6, PT, R7, R244, PT ;  /* 0x000000f40700720c */ /* 0x000fe20003fc4070 */
[----:B------:R-:W-:Y:S01]  /*4ce0*/  IMAD.HI.U32 R10, R9, R250, RZ ;  /* 0x000000fa090a7227 */ /* 0x000fe200078e00ff */
[----:B------:R-:W-:-:S02]  /*4cf0*/  ISETP.GE.AND P0, PT, R12, RZ, PT ;  /* 0x000000ff0c00720c */ /* 0x000fc40003f06270 */
[----:B------:R-:W-:Y:S01]  /*4d00*/  ISETP.GE.AND P4, PT, R11, RZ, PT ;  /* 0x000000ff0b00720c */ /* 0x000fe20003f86270 */
[----:B------:R-:W-:Y:S01]  /*4d10*/  @!P3 IMAD.IADD R246, R246, 0x1, -R7 ;  /* 0x00000001f6f6b824 */ /* 0x000fe200078e0a07 */
[----:B------:R-:W-:Y:S01]  /*4d20*/  IABS R14, R17 ;  /* 0x00000011000e7213 */ /* 0x000fe20000000000 */
[----:B------:R-:W-:Y:S01]  /*4d30*/  IMAD.HI.U32 R12, R9, R16, RZ ;  /* 0x00000010090c7227 */ /* 0x000fe200078e00ff */
[----:B------:R-:W-:Y:S02]  /*4d40*/  ISETP.GE.AND P3, PT, R13, RZ, PT ;  /* 0x000000ff0d00720c */ /* 0x000fe40003f66270 */
[----:B------:R-:W-:Y:S01]  /*4d50*/  @!P5 IADD3 R242, -R242, RZ, RZ ;  /* 0x000000fff2f2d210 */ /* 0x000fe20007ffe1ff */
[----:B------:R-:W-:Y:S01]  /*4d60*/  @!P1 IMAD.MOV R238, RZ, RZ, -R238 ;  /* 0x000000ffffee9224 */ /* 0x000fe200078e0aee */
[----:B------:R-:W-:Y:S01]  /*4d70*/  ISETP.GT.U32.AND P1, PT, R7, R246, PT ;  /* 0x000000f60700720c */ /* 0x000fe20003f24070 */
[----:B------:R-:W-:Y:S01]  /*4d80*/  IMAD.MOV R10, RZ, RZ, -R10 ;  /* 0x000000ffff0a7224 */ /* 0x000fe200078e0a0a */
[----:B------:R-:W-:Y:S01]  /*4d90*/  @!P6 IADD3 R244, R244, -R7, RZ ;  /* 0x80000007f4f4e210 */ /* 0x000fe20007ffe0ff */
[----:B------:R-:W-:Y:S01]  /*4da0*/  IMAD.HI.U32 R11, R9, R14, RZ ;  /* 0x0000000e090b7227 */ /* 0x000fe200078e00ff */
[----:B------:R-:W-:-:S02]  /*4db0*/  IADD3 R12, -R12, RZ, RZ ;  /* 0x000000ff0c0c7210 */ /* 0x000fc40007ffe1ff */
[C---:B------:R-:W-:Y:S01]  /*4dc0*/  ISETP.GT.U32.AND P6, PT, R7.reuse, R248, PT ;  /* 0x000000f80700720c */ /* 0x040fe20003fc4070 */
[C---:B------:R-:W-:Y:S01]  /*4dd0*/  IMAD R250, R7.reuse, R10, R250 ;  /* 0x0000000a07fa7224 */ /* 0x040fe200078e02fa */
[----:B------:R-:W-:Y:S01]  /*4de0*/  IABS R10, R19 ;  /* 0x00000013000a7213 */ /* 0x000fe20000000000 */
[C---:B------:R-:W-:Y:S02]  /*4df0*/  IMAD R35, R7.reuse, R12, R16 ;  /* 0x0000000c07237224 */ /* 0x040fe400078e0210 */
[----:B------:R-:W-:Y:S02]  /*4e00*/  VIADD R16, R252, 0x61 ;  /* 0x00000061fc107836 */ /* 0x000fe40000000000 */
[----:B------:R-:W-:Y:S02]  /*4e10*/  IMAD.MOV.U32 R12, RZ, RZ, R10 ;  /* 0x000000ffff0c7224 */ /* 0x000fe400078e000a */
[----:B------:R-:W-:Y:S01]  /*4e20*/  @!P1 IMAD.IADD R246, R246, 0x1, -R7 ;  /* 0x00000001f6f69824 */ /* 0x000fe200078e0a07 */
[----:B------:R-:W-:Y:S01]  /*4e30*/  ISETP.GT.U32.AND P1, PT, R7, R35, PT ;  /* 0x000000230700720c */ /* 0x000fe20003f24070 */
[----:B------:R-:W-:Y:S01]  /*4e40*/  IMAD.HI.U32 R10, R9, R12, RZ ;  /* 0x0000000c090a7227 */ /* 0x000fe200078e00ff */
[----:B------:R-:W-:-:S02]  /*4e50*/  IABS R13, R16 ;  /* 0x00000010000d7213 */ /* 0x000fc40000000000 */
[----:B------:R-:W-:Y:S01]  /*4e60*/  @!P6 IADD3 R248, R248, -R7, RZ ;  /* 0x80000007f8f8e210 */ /* 0x000fe20007ffe0ff */
[----:B------:R-:W-:Y:S01]  /*4e70*/  IMAD.MOV R11, RZ, RZ, -R11 ;  /* 0x000000ffff0b7224 */ /* 0x000fe200078e0a0b */
[----:B------:R-:W-:Y:S01]  /*4e80*/  IADD3 R10, -R10, RZ, RZ ;  /* 0x000000ff0a0a7210 */ /* 0x000fe20007ffe1ff */
[----:B------:R-:W-:Y:S01]  /*4e90*/  @!P4 IMAD.MOV R244, RZ, RZ, -R244 ;  /* 0x000000fffff4c224 */ /* 0x000fe200078e0af4 */
[C---:B------:R-:W-:Y:S01]  /*4ea0*/  ISETP.GT.U32.AND P6, PT, R7.reuse, R248, PT ;  /* 0x000000f80700720c */ /* 0x040fe20003fc4070 */
[----:B------:R-:W-:Y:S01]  /*4eb0*/  IMAD R11, R7, R11, R14 ;  /* 0x0000000b070b7224 */ /* 0x000fe200078e020e */
[----:B------:R-:W-:Y:S01]  /*4ec0*/  ISETP.GE.AND P4, PT, R15, RZ, PT ;  /* 0x000000ff0f00720c */ /* 0x000fe20003f86270 */
[----:B------:R-:W-:Y:S01]  /*4ed0*/  @!P2 IMAD.MOV R240, RZ, RZ, -R240 ;  /* 0x000000fffff0a224 */ /* 0x000fe200078e0af0 */
[C---:B------:R-:W-:Y:S01]  /*4ee0*/  ISETP.GT.U32.AND P2, PT, R7.reuse, R250, PT ;  /* 0x000000fa0700720c */ /* 0x040fe20003f44070 */
[C---:B------:R-:W-:Y:S01]  /*4ef0*/  IMAD R15, R7.reuse, R10, R12 ;  /* 0x0000000a070f7224 */ /* 0x040fe200078e020c */
[----:B------:R-:W-:Y:S01]  /*4f00*/  ISETP.GT.U32.AND P5, PT, R7, R11, PT ;  /* 0x0000000b0700720c */ /* 0x000fe20003fa4070 */
[----:B------:R-:W-:-:S02]  /*4f10*/  IMAD.MOV.U32 R12, RZ, RZ, R13 ;  /* 0x000000ffff0c7224 */ /* 0x000fc400078e000d */
[----:B------:R-:W-:Y:S02]  /*4f20*/  @!P1 IMAD.IADD R35, R35, 0x1, -R7 ;  /* 0x0000000123239824 */ /* 0x000fe400078e0a07 */
[----:B------:R-:W-:-:S03]  /*4f30*/  IMAD.HI.U32 R10, R9, R12, RZ ;  /* 0x0000000c090a7227 */ /* 0x000fc600078e00ff */
[----:B------:R-:W-:Y:S01]  /*4f40*/  ISETP.GT.U32.AND P1, PT, R7, R35, PT ;  /* 0x000000230700720c */ /* 0x000fe20003f24070 */
[--C-:B------:R-:W-:Y:S01]  /*4f50*/  @!P6 IMAD.IADD R248, R248, 0x1, -R7.reuse ;  /* 0x00000001f8f8e824 */ /* 0x100fe200078e0a07 */
[----:B------:R-:W-:Y:S01]  /*4f60*/  ISETP.GE.AND P6, PT, R17, RZ, PT ;  /* 0x000000ff1100720c */ /* 0x000fe20003fc6270 */
[----:B------:R-:W-:Y:S01]  /*4f70*/  @!P0 IMAD.MOV R246, RZ, RZ, -R246 ;  /* 0x000000fffff68224 */ /* 0x000fe200078e0af6 */
[----:B------:R-:W-:Y:S01]  /*4f80*/  IADD3 R10, -R10, RZ, RZ ;  /* 0x000000ff0a0a7210 */ /* 0x000fe20007ffe1ff */
[----:B------:R-:W-:Y:S01]  /*4f90*/  @!P3 IMAD.MOV R248, RZ, RZ, -R248 ;  /* 0x000000fffff8b224 */ /* 0x000fe200078e0af8 */
[----:B------:R-:W-:Y:S01]  /*4fa0*/  IADD3 R17, R252, 0x62, RZ ;  /* 0x00000062fc117810 */ /* 0x000fe20007ffe0ff */
[----:B------:R-:W-:Y:S01]  /*4fb0*/  @!P5 IMAD.IADD R11, R11, 0x1, -R7 ;  /* 0x000000010b0bd824 */ /* 0x000fe200078e0a07 */
[----:B------:R-:W-:Y:S01]  /*4fc0*/  @!P2 IADD3 R250, R250, -R7, RZ ;  /* 0x80000007fafaa210 */ /* 0x000fe20007ffe0ff */
[----:B------:R-:W-:Y:S01]  /*4fd0*/  IMAD R13, R7, R10, R12 ;  /* 0x0000000a070d7224 */ /* 0x000fe200078e020c */
[----:B------:R-:W-:-:S02]  /*4fe0*/  IABS R14, R17 ;  /* 0x00000011000e7213 */ /* 0x000fc40000000000 */
[----:B------:R-:W-:Y:S01]  /*4ff0*/  ISETP.GT.U32.AND P3, PT, R7, R15, PT ;  /* 0x0000000f0700720c */ /* 0x000fe20003f64070 */
[----:B------:R-:W-:Y:S01]  /*5000*/  @!P1 IMAD.IADD R35, R35, 0x1, -R7 ;  /* 0x0000000123239824 */ /* 0x000fe200078e0a07 */
[----:B------:R-:W-:Y:S01]  /*5010*/  ISETP.GT.U32.AND P5, PT, R7, R250, PT ;  /* 0x000000fa0700720c */ /* 0x000fe20003fa4070 */
[----:B------:R-:W-:Y:S01]  /*5020*/  IMAD.HI.U32 R10, R9, R14, RZ ;  /* 0x0000000e090a7227 */ /* 0x000fe200078e00ff */
[----:B------:R-:W-:Y:S02]  /*5030*/  ISETP.GT.U32.AND P1, PT, R7, R13, PT ;  /* 0x0000000d0700720c */ /* 0x000fe40003f24070 */
[----:B------:R-:W-:Y:S02]  /*5040*/  ISETP.GE.AND P2, PT, R18, RZ, PT ;  /* 0x000000ff1200720c */ /* 0x000fe40003f46270 */
[----:B------:R-:W-:Y:S02]  /*5050*/  IADD3 R18, R252, 0x63, RZ ;  /* 0x00000063fc127810 */ /* 0x000fe40007ffe0ff */
[----:B------:R-:W-:-:S02]  /*5060*/  IADD3 R10, -R10, RZ, RZ ;  /* 0x000000ff0a0a7210 */ /* 0x000fc40007ffe1ff */
[----:B------:R-:W-:Y:S01]  /*5070*/  ISETP.GT.U32.AND P0, PT, R7, R11, PT ;  /* 0x0000000b0700720c */ /* 0x000fe20003f04070 */
[--C-:B------:R-:W-:Y:S01]  /*5080*/  @!P3 IMAD.IADD R15, R15, 0x1, -R7.reuse ;  /* 0x000000010f0fb824 */ /* 0x100fe200078e0a07 */
[----:B------:R-:W-:Y:S01]  /*5090*/  IABS R12, R18 ;  /* 0x00000012000c7213 */ /* 0x000fe20000000000 */
[----:B------:R-:W-:Y:S01]  /*50a0*/  @!P5 IMAD.IADD R250, R250, 0x1, -R7 ;  /* 0x00000001fafad824 */ /* 0x000fe200078e0a07 */
[----:B------:R-:W-:Y:S01]  /*50b0*/  ISETP.GE.AND P5, PT, R19, RZ, PT ;  /* 0x000000ff1300720c */ /* 0x000fe20003fa6270 */
[----:B------:R-:W-:Y:S01]  /*50c0*/  IMAD R33, R7, R10, R14 ;  /* 0x0000000a07217224 */ /* 0x000fe200078e020e */
[----:B------:R-:W-:Y:S01]  /*50d0*/  ISETP.GE.AND P3, PT, R17, RZ, PT ;  /* 0x000000ff1100720c */ /* 0x000fe20003f66270 */
[----:B------:R-:W-:-:S04]  /*50e0*/  IMAD.HI.U32 R10, R9, R12, RZ ;  /* 0x0000000c090a7227 */ /* 0x000fc800078e00ff */
[--C-:B------:R-:W-:Y:S01]  /*50f0*/  @!P1 IMAD.IADD R13, R13, 0x1, -R7.reuse ;  /* 0x000000010d0d9824 */ /* 0x100fe200078e0a07 */
[C---:B------:R-:W-:Y:S01]  /*5100*/  ISETP.GT.U32.AND P1, PT, R7.reuse, R15, PT ;  /* 0x0000000f0700720c */ /* 0x040fe20003f24070 */
[----:B------:R-:W-:Y:S01]  /*5110*/  VIADD R19, R252, 0x64 ;  /* 0x00000064fc137836 */ /* 0x000fe20000000000 */
[----:B------:R-:W-:Y:S01]  /*5120*/  IADD3 R10, -R10, RZ, RZ ;  /* 0x000000ff0a0a7210 */ /* 0x000fe20007ffe1ff */
[----:B------:R-:W-:Y:S01]  /*5130*/  @!P4 IMAD.MOV R250, RZ, RZ, -R250 ;  /* 0x000000fffffac224 */ /* 0x000fe200078e0afa */
[----:B------:R-:W-:Y:S01]  /*5140*/  ISETP.GT.U32.AND P4, PT, R7, R33, PT ;  /* 0x000000210700720c */ /* 0x000fe20003f84070 */
[----:B------:R-:W-:Y:S01]  /*5150*/  @!P0 IMAD.IADD R11, R11, 0x1, -R7 ;  /* 0x000000010b0b8824 */ /* 0x000fe200078e0a07 */
[----:B------:R-:W-:Y:S01]  /*5160*/  IABS R14, R19 ;  /* 0x00000013000e7213 */ /* 0x000fe20000000000 */
[C---:B------:R-:W-:Y:S01]  /*5170*/  IMAD R17, R7.reuse, R10, R12 ;  /* 0x0000000a07117224 */ /* 0x040fe200078e020c */
[----:B------:R-:W-:Y:S01]  /*5180*/  ISETP.GE.AND P0, PT, R16, RZ, PT ;  /* 0x000000ff1000720c */ /* 0x000fe20003f06270 */
[----:B------:R-:W-:Y:S01]  /*5190*/  @!P6 IMAD.MOV R11, RZ, RZ, -R11 ;  /* 0x000000ffff0be224 */ /* 0x000fe200078e0a0b */
[----:B------:R-:W-:Y:S01]  /*51a0*/  ISETP.GT.U32.AND P6, PT, R7, R13, PT ;  /* 0x0000000d0700720c */ /* 0x000fe20003fc4070 */
[----:B------:R-:W-:Y:S01]  /*51b0*/  IMAD.HI.U32 R10, R9, R14, RZ ;  /* 0x0000000e090a7227 */ /* 0x000fe200078e00ff */
[----:B------:R-:W-:-:S02]  /*51c0*/  IABS R16, R20 ;  /* 0x0000001400107213 */ /* 0x000fc40000000000 */
[----:B------:R-:W-:Y:S01]  /*51d0*/  @!P1 IADD3 R15, R15, -R7, RZ ;  /* 0x800000070f0f9210 */ /* 0x000fe20007ffe0ff */
[----:B------:R-:W-:Y:S01]  /*51e0*/  IMAD.MOV R10, RZ, RZ, -R10 ;  /* 0x000000ffff0a7224 */ /* 0x000fe200078e0a0a */
[----:B------:R-:W-:Y:S01]  /*51f0*/  ISETP.GT.U32.AND P1, PT, R7, R17, PT ;  /* 0x000000110700720c */ /* 0x000fe20003f24070 */
[----:B------:R-:W-:Y:S01]  /*5200*/  @!P4 IMAD.IADD R33, R33, 0x1, -R7 ;  /* 0x000000012121c824 */ /* 0x000fe200078e0a07 */
[----:B------:R-:W-:Y:S01]  /*5210*/  ISETP.GE.AND P4, PT, R20, RZ, PT ;  /* 0x000000ff1400720c */ /* 0x000fe20003f86270 */
[----:B------:R-:W-:-:S04]  /*5220*/  IMAD.HI.U32 R12, R9, R16, RZ ;  /* 0x00000010090c7227 */ /* 0x000fc800078e00ff */
[C---:B------:R-:W-:Y:S01]  /*5230*/  IMAD R31, R7.reuse, R10, R14 ;  /* 0x0000000a071f7224 */ /* 0x040fe200078e020e */
[----:B------:R-:W-:Y:S01]  /*5240*/  IADD3 R12, -R12, RZ, RZ ;  /* 0x000000ff0c0c7210 */ /* 0x000fe20007ffe1ff */
[----:B------:R-:W-:Y:S01]  /*5250*/  @!P5 IMAD.MOV R15, RZ, RZ, -R15 ;  /* 0x000000ffff0fd224 */ /* 0x000fe200078e0a0f */
[----:B------:R-:W-:Y:S01]  /*5260*/  ISETP.GT.U32.AND P5, PT, R7, R33, PT ;  /* 0x000000210700720c */ /* 0x000fe20003fa4070 */
[C---:B------:R-:W-:Y:S02]  /*5270*/  VIADD R14, R252.reuse, 0x66 ;  /* 0x00000066fc0e7836 */ /* 0x040fe40000000000 */
[----:B------:R-:W-:Y:S01]  /*5280*/  @!P6 IMAD.IADD R13, R13, 0x1, -R7 ;  /* 0x000000010d0de824 */ /* 0x000fe200078e0a07 */
[----:B------:R-:W-:Y:S01]  /*5290*/  ISETP.GE.AND P6, PT, R19, RZ, PT ;  /* 0x000000ff1300720c */ /* 0x000fe20003fc6270 */
[C---:B------:R-:W-:Y:S01]  /*52a0*/  IMAD R19, R7.reuse, R12, R16 ;  /* 0x0000000c07137224 */ /* 0x040fe200078e0210 */
[----:B------:R-:W-:Y:S01]  /*52b0*/  IABS R162, R14 ;  /* 0x0000000e00a27213 */ /* 0x000fe20000000000 */
[----:B------:R-:W-:Y:S01]  /*52c0*/  @!P0 IMAD.MOV R13, RZ, RZ, -R13 ;  /* 0x000000ffff0d8224 */ /* 0x000fe200078e0a0d */
[----:B------:R-:W-:Y:S01]  /*52d0*/  ISETP.GT.U32.AND P0, PT, R7, R31, PT ;  /* 0x0000001f0700720c */ /* 0x000fe20003f04070 */
[----:B------:R-:W-:Y:S01]  /*52e0*/  @!P2 IMAD.MOV R35, RZ, RZ, -R35 ;  /* 0x000000ffff23a224 */ /* 0x000fe200078e0a23 */
[----:B------:R-:W-:Y:S01]  /*52f0*/  IADD3 R16, R252, 0x67, RZ ;  /* 0x00000067fc107810 */ /* 0x000fe20007ffe0ff */
[----:B------:R-:W-:Y:S01]  /*5300*/  IMAD.HI.U32 R10, R9, R162, RZ ;  /* 0x000000a2090a7227 */ /* 0x000fe200078e00ff */
[----:B------:R-:W-:-:S02]  /*5310*/  ISETP.GE.AND P2, PT, R18, RZ, PT ;  /* 0x000000ff1200720c */ /* 0x000fc40003f46270 */
[----:B------:R-:W-:Y:S01]  /*5320*/  IADD3 R18, R252, 0x68, RZ ;  /* 0x00000068fc127810 */ /* 0x000fe20007ffe0ff */
[--C-:B------:R-:W-:Y:S01]  /*5330*/  @!P5 IMAD.IADD R33, R33, 0x1, -R7.reuse ;  /* 0x000000012121d824 */ /* 0x100fe200078e0a07 */
[----:B------:R-:W-:Y:S01]  /*5340*/  ISETP.GT.U32.AND P5, PT, R7, R19, PT ;  /* 0x000000130700720c */ /* 0x000fe20003fa4070 */
[----:B------:R-:W-:Y:S01]  /*5350*/  @!P1 IMAD.IADD R17, R17, 0x1, -R7 ;  /* 0x0000000111119824 */ /* 0x000fe200078e0a07 */
[----:B------:R-:W-:Y:S01]  /*5360*/  IADD3 R10, -R10, RZ, RZ ;  /* 0x000000ff0a0a7210 */ /* 0x000fe20007ffe1ff */
[----:B------:R-:W-:Y:S01]  /*5370*/  VIADD R20, R252, 0x69 ;  /* 0x00000069fc147836 */ /* 0x000fe20000000000 */
[----:B------:R-:W-:Y:S01]  /*5380*/  IABS R28, R16 ;  /* 0x00000010001c7213 */ /* 0x000fe20000000000 */
[----:B------:R-:W-:Y:S01]  /*5390*/  @!P3 IMAD.MOV R33, RZ, RZ, -R33 ;  /* 0x000000ffff21b224 */ /* 0x000fe200078e0a21 */
[----:B------:R-:W-:Y:S01]  /*53a0*/  IABS R160, R18 ;  /* 0x0000001200a07213 */ /* 0x000fe20000000000 */
[----:B------:R-:W-:Y:S01]  /*53b0*/  IMAD R162, R7, R10, R162 ;  /* 0x0000000a07a27224 */ /* 0x000fe200078e02a2 */
[----:B------:R-:W-:Y:S01]  /*53c0*/  @!P0 IADD3 R31, R31, -R7, RZ ;  /* 0x800000071f1f8210 */ /* 0x000fe20007ffe0ff */
[----:B------:R-:W-:Y:S01]  /*53d0*/  IMAD.HI.U32 R10, R9, R28, RZ ;  /* 0x0000001c090a7227 */ /* 0x000fe200078e00ff */
[----:B------:R-:W-:-:S02]  /*53e0*/  ISETP.GT.U32.AND P1, PT, R7, R17, PT ;  /* 0x000000110700720c */ /* 0x000fc40003f24070 */
[----:B------:R-:W-:Y:S01]  /*53f0*/  ISETP.GT.U32.AND P0, PT, R7, R162, PT ;  /* 0x000000a20700720c */ /* 0x000fe20003f04070 */
[----:B------:R-:W-:Y:S01]  /*5400*/  @!P5 IMAD.IADD R19, R19, 0x1, -R7 ;  /* 0x000000011313d824 */ /* 0x000fe200078e0a07 */
[----:B------:R-:W-:Y:S01]  /*5410*/  ISETP.GT.U32.AND P5, PT, R7, R31, PT ;  /* 0x0000001f0700720c */ /* 0x000fe20003fa4070 */
[----:B------:R-:W-:Y:S01]  /*5420*/  IMAD.HI.U32 R12, R9, R160, RZ ;  /* 0x000000a0090c7227 */ /* 0x000fe200078e00ff */
[----:B------:R-:W-:Y:S02]  /*5430*/  IADD3 R10, -R10, RZ, RZ ;  /* 0x000000ff0a0a7210 */ /* 0x000fe40007ffe1ff */
[----:B------:R-:W-:Y:S01]  /*5440*/  IABS R158, R20 ;  /* 0x00000014009e7213 */ /* 0x000fe20000000000 */
[----:B------:R-:W-:Y:S01]  /*5450*/  IMAD.MOV R12, RZ, RZ, -R12 ;  /* 0x000000ffff0c7224 */ /* 0x000fe200078e0a0c */
[C---:B------:R-:W-:Y:S01]  /*5460*/  ISETP.GT.U32.AND P3, PT, R7.reuse, R19, PT ;  /* 0x000000130700720c */ /* 0x040fe20003f64070 */
[C---:B------:R-:W-:Y:S02]  /*5470*/  IMAD R28, R7.reuse, R10, R28 ;  /* 0x0000000a071c7224 */ /* 0x040fe400078e021c */
[----:B------:R-:W-:-:S02]  /*5480*/  IMAD R160, R7, R12, R160 ;  /* 0x0000000c07a07224 */ /* 0x000fc400078e02a0 */
[--C-:B------:R-:W-:Y:S02]  /*5490*/  @!P0 IMAD.IADD R162, R162, 0x1, -R7.reuse ;  /* 0x00000001a2a28824 */ /* 0x100fe400078e0a07 */
[----:B------:R-:W-:Y:S01]  /*54a0*/  VIADD R12, R252, 0x6a ;  /* 0x0000006afc0c7836 */ /* 0x000fe20000000000 */
[----:B------:R-:W-:Y:S01]  /*54b0*/  @!P5 IADD3 R31, R31, -R7, RZ ;  /* 0x800000071f1fd210 */ /* 0x000fe20007ffe0ff */
[--C-:B------:R-:W-:Y:S01]  /*54c0*/  @!P1 IMAD.IADD R17, R17, 0x1, -R7.reuse ;  /* 0x0000000111119824 */ /* 0x100fe200078e0a07 */
[C---:B------:R-:W-:Y:S02]  /*54d0*/  ISETP.GT.U32.AND P5, PT, R7.reuse, R28, PT ;  /* 0x0000001c0700720c */ /* 0x040fe40003fa4070 */
[----:B------:R-:W-:Y:S01]  /*54e0*/  ISETP.GT.U32.AND P0, PT, R7, R162, PT ;  /* 0x000000a20700720c */ /* 0x000fe20003f04070 */
[----:B------:R-:W-:Y:S01]  /*54f0*/  @!P3 IMAD.IADD R19, R19, 0x1, -R7 ;  /* 0x000000011313b824 */ /* 0x000fe200078e0a07 */
[----:B------:R-:W-:Y:S01]  /*5500*/  IABS R26, R12 ;  /* 0x0000000c001a7213 */ /* 0x000fe20000000000 */
[----:B------:R-:W-:Y:S01]  /*5510*/  @!P2 IMAD.MOV R17, RZ, RZ, -R17 ;  /* 0x000000ffff11a224 */ /* 0x000fe200078e0a11 */
[----:B------:R-:W-:Y:S01]  /*5520*/  ISETP.GE.AND P1, PT, R14, RZ, PT ;  /* 0x000000ff0e00720c */ /* 0x000fe20003f26270 */
[----:B------:R-:W-:Y:S01]  /*5530*/  IMAD.HI.U32 R14, R9, R158, RZ ;  /* 0x0000009e090e7227 */ /* 0x000fe200078e00ff */
[----:B------:R-:W-:-:S02]  /*5540*/  @!P4 IADD3 R19, -R19, RZ, RZ ;  /* 0x000000ff1313c210 */ /* 0x000fc40007ffe1ff */
[----:B------:R-:W-:Y:S01]  /*5550*/  ISETP.GE.AND P2, PT, R16, RZ, PT ;  /* 0x000000ff1000720c */ /* 0x000fe20003f46270 */
[----:B------:R-:W-:Y:S01]  /*5560*/  IMAD.HI.U32 R10, R9, R26, RZ ;  /* 0x0000001a090a7227 */ /* 0x000fe200078e00ff */
[----:B------:R-:W-:Y:S02]  /*5570*/  IADD3 R14, -R14, RZ, RZ ;  /* 0x000000ff0e0e7210 */ /* 0x000fe40007ffe1ff */
[----:B------:R-:W-:Y:S01]  /*5580*/  @!P5 IADD3 R28, R28, -R7, RZ ;  /* 0x800000071c1cd210 */ /* 0x000fe20007ffe0ff */
[----:B------:R-:W-:Y:S01]  /*5590*/  IMAD.MOV R10, RZ, RZ, -R10 ;  /* 0x000000ffff0a7224 */ /* 0x000fe200078e0a0a */
[C---:B------:R-:W-:Y:S01]  /*55a0*/  ISETP.GT.U32.AND P3, PT, R7.reuse, R160, PT ;  /* 0x000000a00700720c */ /* 0x040fe20003f64070 */
[----:B------:R-:W-:Y:S01]  /*55b0*/  @!P0 IMAD.IADD R162, R162, 0x1, -R7 ;  /* 0x00000001a2a28824 */ /* 0x000fe200078e0a07 */
[C---:B------:R-:W-:Y:S01]  /*55c0*/  ISETP.GT.U32.AND P5, PT, R7.reuse, R28, PT ;  /* 0x0000001c0700720c */ /* 0x040fe20003fa4070 */
[C---:B------:R-:W-:Y:S01]  /*55d0*/  IMAD R26, R7.reuse, R10, R26 ;  /* 0x0000000a071a7224 */ /* 0x040fe200078e021a */
[----:B------:R-:W-:Y:S01]  /*55e0*/  ISETP.GE.AND P0, PT, R20, RZ, PT ;  /* 0x000000ff1400720c */ /* 0x000fe20003f06270 */
[----:B------:R-:W-:-:S02]  /*55f0*/  IMAD R158, R7, R14, R158 ;  /* 0x0000000e079e7224 */ /* 0x000fc400078e029e */
[C---:B------:R-:W-:Y:S02]  /*5600*/  VIADD R14, R252.reuse, 0x6b ;  /* 0x0000006bfc0e7836 */ /* 0x040fe40000000000 */
[----:B------:R-:W-:Y:S01]  /*5610*/  @!P1 IMAD.MOV R162, RZ, RZ, -R162 ;  /* 0x000000ffffa29224 */ /* 0x000fe200078e0aa2 */
[C---:B------:R-:W-:Y:S01]  /*5620*/  ISETP.GT.U32.AND P1, PT, R7.reuse, R26, PT ;  /* 0x0000001a0700720c */ /* 0x040fe20003f24070 */
[----:B------:R-:W-:Y:S01]  /*5630*/  VIADD R16, R252, 0x6c ;  /* 0x0000006cfc107836 */ /* 0x000fe20000000000 */
[----:B------:R-:W-:Y:S01]  /*5640*/  ISETP.GT.U32.AND P4, PT, R7, R158, PT ;  /* 0x0000009e0700720c */ /* 0x000fe20003f84070 */
[----:B------:R-:W-:Y:S01]  /*5650*/  @!P6 IMAD.MOV R31, RZ, RZ, -R31 ;  /* 0x000000ffff1fe224 */ /* 0x000fe200078e0a1f */
[----:B------:R-:W-:Y:S02]  /*5660*/  IABS R156, R14 ;  /* 0x0000000e009c7213 */ /* 0x000fe40000000000 */
[----:B------:R-:W-:Y:S02]  /*5670*/  IABS R24, R16 ;  /* 0x0000001000187213 */ /* 0x000fe40000000000 */
[----:B------:R-:W-:Y:S01]  /*5680*/  @!P5 IADD3 R28, R28, -R7, RZ ;  /* 0x800000071c1cd210 */ /* 0x000fe20007ffe0ff */
[----:B------:R-:W-:Y:S01]  /*5690*/  IMAD.HI.U32 R10, R9, R156, RZ ;  /* 0x0000009c090a7227 */ /* 0x000fe200078e00ff */
[----:B------:R-:W-:-:S02]  /*56a0*/  ISETP.GE.AND P6, PT, R18, RZ, PT ;  /* 0x000000ff1200720c */ /* 0x000fc40003fc6270 */
[----:B------:R-:W-:Y:S01]  /*56b0*/  ISETP.GE.AND P5, PT, R12, RZ, PT ;  /* 0x000000ff0c00720c */ /* 0x000fe20003fa6270 */
[----:B------:R-:W-:Y:S01]  /*56c0*/  IMAD.MOV R12, RZ, RZ, -R10 ;  /* 0x000000ffff0c7224 */ /* 0x000fe200078e0a0a */
[-C--:B------:R-:W-:Y:S01]  /*56d0*/  @!P1 IADD3 R26, R26, -R7.reuse, RZ ;  /* 0x800000071a1a9210 */ /* 0x080fe20007ffe0ff */
[----:B------:R-:W-:Y:S01]  /*56e0*/  VIADD R18, R252, 0x6d ;  /* 0x0000006dfc127836 */ /* 0x000fe20000000000 */
[----:B------:R-:W-:Y:S01]  /*56f0*/  @!P3 IADD3 R160, R160, -R7, RZ ;  /* 0x80000007a0a0b210 */ /* 0x000fe20007ffe0ff */
[----:B------:R-:W-:Y:S01]  /*5700*/  @!P4 IMAD.IADD R158, R158, 0x1, -R7 ;  /* 0x000000019e9ec824 */ /* 0x000fe200078e0a07 */
[----:B------:R-:W-:Y:S01]  /*5710*/  ISETP.GT.U32.AND P1, PT, R7, R26, PT ;  /* 0x0000001a0700720c */ /* 0x000fe20003f24070 */
[----:B------:R-:W-:Y:S01]  /*5720*/  IMAD.HI.U32 R10, R9, R24, RZ ;  /* 0x00000018090a7227 */ /* 0x000fe200078e00ff */
[----:B------:R-:W-:Y:S02]  /*5730*/  IABS R154, R18 ;  /* 0x00000012009a7213 */ /* 0x000fe40000000000 */
[C---:B------:R-:W-:Y:S01]  /*5740*/  ISETP.GT.U32.AND P4, PT, R7.reuse, R158, PT ;  /* 0x0000009e0700720c */ /* 0x040fe20003f84070 */
[----:B------:R-:W-:Y:S01]  /*5750*/  IMAD.MOV R10, RZ, RZ, -R10 ;  /* 0x000000ffff0a7224 */ /* 0x000fe200078e0a0a */
[C---:B------:R-:W-:Y:S01]  /*5760*/  ISETP.GT.U32.AND P3, PT, R7.reuse, R160, PT ;  /* 0x000000a00700720c */ /* 0x040fe20003f64070 */
[----:B------:R-:W-:-:S02]  /*5770*/  IMAD R156, R7, R12, R156 ;  /* 0x0000000c079c7224 */ /* 0x000fc400078e029c */
[----:B------:R-:W-:Y:S02]  /*5780*/  IMAD R24, R7, R10, R24 ;  /* 0x0000000a07187224 */ /* 0x000fe400078e0218 */
[----:B------:R-:W-:-:S04]  /*5790*/  IMAD.HI.U32 R10, R9, R154, RZ ;  /* 0x0000009a090a7227 */ /* 0x000fc800078e00ff */
[----:B------:R-:W-:Y:S02]  /*57a0*/  IMAD.MOV R10, RZ, RZ, -R10 ;  /* 0x000000ffff0a7224 */ /* 0x000fe400078e0a0a */
[--C-:B------:R-:W-:Y:S02]  /*57b0*/  @!P1 IMAD.IADD R26, R26, 0x1, -R7.reuse ;  /* 0x000000011a1a9824 */ /* 0x100fe400078e0a07 */
[C---:B------:R-:W-:Y:S01]  /*57c0*/  IMAD R154, R7.reuse, R10, R154 ;  /* 0x0000000a079a7224 */ /* 0x040fe200078e029a */
[----:B------:R-:W-:Y:S01]  /*57d0*/  @!P3 IADD3 R160, R160, -R7, RZ ;  /* 0x80000007a0a0b210 */ /* 0x000fe20007ffe0ff */
[----:B------:R-:W-:Y:S01]  /*57e0*/  @!P4 IMAD.IADD R158, R158, 0x1, -R7 ;  /* 0x000000019e9ec824 */ /* 0x000fe200078e0a07 */
[----:B------:R-:W-:Y:S01]  /*57f0*/  @!P5 IADD3 R26, -R26, RZ, RZ ;  /* 0x000000ff1a1ad210 */ /* 0x000fe20007ffe1ff */
[----:B------:R-:W-:Y:S01]  /*5800*/  VIADD R12, R252, 0x6e ;  /* 0x0000006efc0c7836 */ /* 0x000fe20000000000 */
[C---:B------:R-:W-:Y:S01]  /*5810*/  ISETP.GT.U32.AND P4, PT, R7.reuse, R156, PT ;  /* 0x0000009c0700720c */ /* 0x040fe20003f84070 */
[----:B------:R-:W-:Y:S01]  /*5820*/  @!P2 IMAD.MOV R28, RZ, RZ, -R28 ;  /* 0x000000ffff1ca224 */ /* 0x000fe200078e0a1c */
[----:B------:R-:W-:Y:S01]  /*5830*/  ISETP.GT.U32.AND P5, PT, R7, R154, PT ;  /* 0x0000009a0700720c */ /* 0x000fe20003fa4070 */
[----:B------:R-:W-:Y:S01]  /*5840*/  @!P6 IMAD.MOV R160, RZ, RZ, -R160 ;  /* 0x000000ffffa0e224 */ /* 0x000fe200078e0aa0 */
[----:B------:R-:W-:-:S02]  /*5850*/  ISETP.GE.AND P3, PT, R14, RZ, PT ;  /* 0x000000ff0e00720c */ /* 0x000fc40003f66270 */
[----:B------:R-:W-:Y:S02]  /*5860*/  @!P0 IADD3 R158, -R158, RZ, RZ ;  /* 0x000000ff9e9e8210 */ /* 0x000fe40007ffe1ff */
[----:B------:R-:W-:Y:S02]  /*5870*/  IABS R22, R12 ;  /* 0x0000000c00167213 */ /* 0x000fe40000000000 */
[----:B------:R-:W-:Y:S02]  /*5880*/  ISETP.GT.U32.AND P0, PT, R7, R24, PT ;  /* 0x000000180700720c */ /* 0x000fe40003f04070 */
[----:B------:R-:W-:Y:S01]  /*5890*/  IADD3 R14, R252, 0x6f, RZ ;  /* 0x0000006ffc0e7810 */ /* 0x000fe20007ffe0ff */
[C---:B------:R-:W-:Y:S01]  /*58a0*/  IMAD.HI.U32 R10, R9.reuse, R22, RZ ;  /* 0x00000016090a7227 */ /* 0x040fe200078e00ff */
[----:B------:R-:W-:Y:S02]  /*58b0*/  ISETP.GE.AND P2, PT, R16, RZ, PT ;  /* 0x000000ff1000720c */ /* 0x000fe40003f46270 */
[----:B------:R-:W-:Y:S01]  /*58c0*/  IABS R152, R14 ;  /* 0x0000000e00987213 */ /* 0x000fe20000000000 */
[--C-:B------:R-:W-:Y:S01]  /*58d0*/  @!P4 IMAD.IADD R156, R156, 0x1, -R7.reuse ;  /* 0x000000019c9cc824 */ /* 0x100fe200078e0a07 */
[----:B------:R-:W-:Y:S01]  /*58e0*/  IADD3 R16, R252, 0x70, RZ ;  /* 0x00000070fc107810 */ /* 0x000fe20007ffe0ff */
[----:B------:R-:W-:Y:S01]  /*58f0*/  @!P5 IMAD.IADD R154, R154, 0x1, -R7 ;  /* 0x000000019a9ad824 */ /* 0x000fe200078e0a07 */
[----:B------:R-:W-:Y:S01]  /*5900*/  ISETP.GE.AND P1, PT, R12, RZ, PT ;  /* 0x000000ff0c00720c */ /* 0x000fe20003f26270 */
[----:B------:R-:W-:Y:S01]  /*5910*/  IMAD.MOV R12, RZ, RZ, -R10 ;  /* 0x000000ffff0c7224 */ /* 0x000fe200078e0a0a */
[----:B------:R-:W-:Y:S01]  /*5920*/  IABS R122, R16 ;  /* 0x00000010007a7213 */ /* 0x000fe20000000000 */
[----:B------:R-:W-:Y:S01]  /*5930*/  IMAD.HI.U32 R10, R9, R152, RZ ;  /* 0x00000098090a7227 */ /* 0x000fe200078e00ff */
[----:B------:R-:W-:-:S02]  /*5940*/  ISETP.GT.U32.AND P4, PT, R7, R156, PT ;  /* 0x0000009c0700720c */ /* 0x000fc40003f84070 */
[C---:B------:R-:W-:Y:S01]  /*5950*/  ISETP.GT.U32.AND P5, PT, R7.reuse, R154, PT ;  /* 0x0000009a0700720c */ /* 0x040fe20003fa4070 */
[--C-:B------:R-:W-:Y:S01]  /*5960*/  @!P0 IMAD.IADD R24, R24, 0x1, -R7.reuse ;  /* 0x0000000118188824 */ /* 0x100fe200078e0a07 */
[----:B------:R-:W-:Y:S01]  /*5970*/  ISETP.GE.AND P6, PT, R18, RZ, PT ;  /* 0x000000ff1200720c */ /* 0x000fe20003fc6270 */
[----:B------:R-:W-:Y:S01]  /*5980*/  IMAD R22, R7, R12, R22 ;  /* 0x0000000c07167224 */ /* 0x000fe200078e0216 */
[----:B------:R-:W-:Y:S01]  /*5990*/  IADD3 R12, -R10, RZ, RZ ;  /* 0x000000ff0a0c7210 */ /* 0x000fe20007ffe1ff */
[----:B------:R-:W-:Y:S01]  /*59a0*/  IMAD.HI.U32 R10, R9, R122, RZ ;  /* 0x0000007a090a7227 */ /* 0x000fe200078e00ff */
[C---:B------:R-:W-:Y:S02]  /*59b0*/  ISETP.GT.U32.AND P0, PT, R7.reuse, R24, PT ;  /* 0x000000180700720c */ /* 0x040fe40003f04070 */
[----:B------:R-:W-:Y:S01]  /*59c0*/  IABS R18, R21 ;  /* 0x0000001500127213 */ /* 0x000fe20000000000 */
[C---:B------:R-:W-:Y:S01]  /*59d0*/  IMAD R152, R7.reuse, R12, R152 ;  /* 0x0000000c07987224 */ /* 0x040fe200078e0298 */
[----:B------:R-:W-:Y:S01]  /*59e0*/  IADD3 R10, -R10, RZ, RZ ;  /* 0x000000ff0a0a7210 */ /* 0x000fe20007ffe1ff */
[----:B------:R-:W-:Y:S01]  /*59f0*/  @!P4 IMAD.IADD R156, R156, 0x1, -R7 ;  /* 0x000000019c9cc824 */ /* 0x000fe200078e0a07 */
[----:B------:R-:W-:Y:S01]  /*5a00*/  ISETP.GE.AND P4, PT, R14, RZ, PT ;  /* 0x000000ff0e00720c */ /* 0x000fe20003f86270 */
[----:B------:R-:W-:Y:S01]  /*5a10*/  VIADD R14, R252, 0x71 ;  /* 0x00000071fc0e7836 */ /* 0x000fe20000000000 */
[----:B------:R-:W-:Y:S01]  /*5a20*/  @!P5 IADD3 R154, R154, -R7, RZ ;  /* 0x800000079a9ad210 */ /* 0x000fe20007ffe0ff */
[----:B------:R-:W-:-:S02]  /*5a30*/  IMAD R122, R7, R10, R122 ;  /* 0x0000000a077a7224 */ /* 0x000fc400078e027a */
[----:B------:R-:W-:Y:S01]  /*5a40*/  @!P3 IMAD.MOV R156, RZ, RZ, -R156 ;  /* 0x000000ffff9cb224 */ /* 0x000fe200078e0a9c */
[----:B------:R-:W-:Y:S01]  /*5a50*/  IABS R20, R14 ;  /* 0x0000000e00147213 */ /* 0x000fe20000000000 */
[----:B------:R-:W-:Y:S01]  /*5a60*/  @!P0 IMAD.IADD R24, R24, 0x1, -R7 ;  /* 0x0000000118188824 */ /* 0x000fe200078e0a07 */
[C---:B------:R-:W-:Y:S01]  /*5a70*/  ISETP.GT.U32.AND P5, PT, R7.reuse, R122, PT ;  /* 0x0000007a0700720c */ /* 0x040fe20003fa4070 */
[----:B------:R-:W-:Y:S01]  /*5a80*/  @!P6 IMAD.MOV R154, RZ, RZ, -R154 ;  /* 0x000000ffff9ae224 */ /* 0x000fe200078e0a9a */
[----:B------:R-:W-:Y:S01]  /*5a90*/  ISETP.GE.AND P3, PT, R16, RZ, PT ;  /* 0x000000ff1000720c */ /* 0x000fe20003f66270 */
[----:B------:R-:W-:Y:S01]  /*5aa0*/  @!P2 IMAD.MOV R24, RZ, RZ, -R24 ;  /* 0x000000ffff18a224 */ /* 0x000fe200078e0a18 */
[----:B------:R-:W-:Y:S01]  /*5ab0*/  ISETP.GT.U32.AND P2, PT, R7, R152, PT ;  /* 0x000000980700720c */ /* 0x000fe20003f44070 */
[----:B------:R-:W-:Y:S01]  /*5ac0*/  IMAD.HI.U32 R10, R9, R20, RZ ;  /* 0x00000014090a7227 */ /* 0x000fe200078e00ff */
[----:B------:R-:W-:Y:S02]  /*5ad0*/  ISETP.GT.U32.AND P0, PT, R7, R22, PT ;  /* 0x000000160700720c */ /* 0x000fe40003f04070 */
[----:B------:R-:W-:-:S02]  /*5ae0*/  IADD3 R16, R252, 0x72, RZ ;  /* 0x00000072fc107810 */ /* 0x000fc40007ffe0ff */
[----:B------:R-:W-:Y:S02]  /*5af0*/  IADD3 R10, -R10, RZ, RZ ;  /* 0x000000ff0a0a7210 */ /* 0x000fe40007ffe1ff */
[----:B------:R-:W-:Y:S02]  /*5b00*/  IABS R150, R16 ;  /* 0x0000001000967213 */ /* 0x000fe40000000000 */
[----:B------:R-:W-:Y:S01]  /*5b10*/  @!P5 IADD3 R122, R122, -R7, RZ ;  /* 0x800000077a7ad210 */ /* 0x000fe20007ffe0ff */
[C---:B------:R-:W-:Y:S01]  /*5b20*/  IMAD R20, R7.reuse, R10, R20 ;  /* 0x0000000a07147224 */ /* 0x040fe200078e0214 */
[----:B------:R-:W-:Y:S01]  /*5b30*/  ISETP.GE.AND P6, PT, R14, RZ, PT ;  /* 0x000000ff0e00720c */ /* 0x000fe20003fc6270 */
[----:B------:R-:W-:Y:S01]  /*5b40*/  @!P2 IMAD.IADD R152, R152, 0x1, -R7 ;  /* 0x000000019898a824 */ /* 0x000fe200078e0a07 */
[----:B------:R-:W-:Y:S01]  /*5b50*/  ISETP.GT.U32.AND P5, PT, R7, R122, PT ;  /* 0x0000007a0700720c */ /* 0x000fe20003fa4070 */
[----:B------:R-:W-:-:S03]  /*5b60*/  IMAD.HI.U32 R10, R9, R18, RZ ;  /* 0x00000012090a7227 */ /* 0x000fc600078e00ff */
[C---:B------:R-:W-:Y:S01]  /*5b70*/  ISETP.GT.U32.AND P2, PT, R7.reuse, R152, PT ;  /* 0x000000980700720c */ /* 0x040fe20003f44070 */
[----:B------:R-:W-:Y:S02]  /*5b80*/  IMAD.MOV R10, RZ, RZ, -R10 ;  /* 0x000000ffff0a7224 */ /* 0x000fe400078e0a0a */
[--C-:B------:R-:W-:Y:S02]  /*5b90*/  @!P0 IMAD.IADD R22, R22, 0x1, -R7.reuse ;  /* 0x0000000116168824 */ /* 0x100fe400078e0a07 */
[C---:B------:R-:W-:Y:S02]  /*5ba0*/  IMAD R18, R7.reuse, R10, R18 ;  /* 0x0000000a07127224 */ /* 0x040fe400078e0212 */
[----:B------:R-:W-:Y:S01]  /*5bb0*/  VIADD R10, R252, 0x74 ;  /* 0x00000074fc0a7836 */ /* 0x000fe20000000000 */
[----:B------:R-:W-:Y:S01]  /*5bc0*/  ISETP.GT.U32.AND P0, PT, R7, R22, PT ;  /* 0x000000160700720c */ /* 0x000fe20003f04070 */
[----:B------:R-:W-:Y:S02]  /*5bd0*/  @!P5 IMAD.IADD R122, R122, 0x1, -R7 ;  /* 0x000000017a7ad824 */ /* 0x000fe400078e0a07 */
[----:B------:R-:W-:Y:S01]  /*5be0*/  IMAD.HI.U32 R12, R9, R150, RZ ;  /* 0x00000096090c7227 */ /* 0x000fe200078e00ff */
[----:B------:R-:W-:-:S02]  /*5bf0*/  IABS R148, R10 ;  /* 0x0000000a00947213 */ /* 0x000fc40000000000 */
[----:B------:R-:W-:Y:S01]  /*5c00*/  ISETP.GE.AND P5, PT, R10, RZ, PT ;  /* 0x000000ff0a00720c */ /* 0x000fe20003fa6270 */
[----:B------:R-:W-:Y:S01]  /*5c10*/  @!P3 IMAD.MOV R122, RZ, RZ, -R122 ;  /* 0x000000ffff7ab224 */ /* 0x000fe200078e0a7a */
[C---:B------:R-:W-:Y:S01]  /*5c20*/  ISETP.GT.U32.AND P3, PT, R7.reuse, R18, PT ;  /* 0x000000120700720c */ /* 0x040fe20003f64070 */
[--C-:B------:R-:W-:Y:S01]  /*5c30*/  @!P2 IMAD.IADD R152, R152, 0x1, -R7.reuse ;  /* 0x000000019898a824 */ /* 0x100fe200078e0a07 */
[C---:B------:R-:W-:Y:S01]  /*5c40*/  ISETP.GT.U32.AND P2, PT, R7.reuse, R20, PT ;  /* 0x000000140700720c */ /* 0x040fe20003f44070 */
[----:B------:R-:W-:Y:S02]  /*5c50*/  IMAD.MOV R12, RZ, RZ, -R12 ;  /* 0x000000ffff0c7224 */ /* 0x000fe400078e0a0c */
[----:B------:R-:W-:Y:S01]  /*5c60*/  @!P0 IMAD.IADD R22, R22, 0x1, -R7 ;  /* 0x0000000116168824 */ /* 0x000fe200078e0a07 */
[----:B------:R-:W-:Y:S01]  /*5c70*/  ISETP.GE.AND P0, PT, R16, RZ, PT ;  /* 0x000000ff1000720c */ /* 0x000fe20003f06270 */
[----:B------:R-:W-:Y:S01]  /*5c80*/  IMAD R150, R7, R12, R150 ;  /* 0x0000000c07967224 */ /* 0x000fe200078e0296 */
[----:B------:R-:W-:Y:S01]  /*5c90*/  IADD3 R16, R252, 0x75, RZ ;  /* 0x00000075fc107810 */ /* 0x000fe20007ffe0ff */
[----:B------:R-:W-:Y:S01]  /*5ca0*/  IMAD.HI.U32 R12, R9, R148, RZ ;  /* 0x00000094090c7227 */ /* 0x000fe200078e00ff */
[----:B------:R-:W-:-:S02]  /*5cb0*/  @!P1 IADD3 R22, -R22, RZ, RZ ;  /* 0x000000ff16169210 */ /* 0x000fc40007ffe1ff */
[----:B------:R-:W-:Y:S01]  /*5cc0*/  IABS R88, R16 ;  /* 0x0000001000587213 */ /* 0x000fe20000000000 */
[----:B------:R-:W-:Y:S01]  /*5cd0*/  @!P4 IMAD.MOV R152, RZ, RZ, -R152 ;  /* 0x000000ffff98c224 */ /* 0x000fe200078e0a98 */
[-C--:B------:R-:W-:Y:S01]  /*5ce0*/  @!P3 IADD3 R18, R18, -R7.reuse, RZ ;  /* 0x800000071212b210 */ /* 0x080fe20007ffe0ff */
[----:B------:R-:W-:Y:S01]  /*5cf0*/  IMAD.MOV R12, RZ, RZ, -R12 ;  /* 0x000000ffff0c7224 */ /* 0x000fe200078e0a0c */
[----:B------:R-:W-:Y:S01]  /*5d00*/  @!P2 IADD3 R20, R20, -R7, RZ ;  /* 0x800000071414a210 */ /* 0x000fe20007ffe0ff */
[----:B------:R-:W-:Y:S01]  /*5d10*/  IMAD.HI.U32 R14, R9, R88, RZ ;  /* 0x00000058090e7227 */ /* 0x000fe200078e00ff */
[C---:B------:R-:W-:Y:S02]  /*5d20*/  ISETP.GT.U32.AND P3, PT, R7.reuse, R18, PT ;  /* 0x000000120700720c */ /* 0x040fe40003f64070 */
[C---:B------:R-:W-:Y:S01]  /*5d30*/  ISETP.GT.U32.AND P2, PT, R7.reuse, R20, PT ;  /* 0x000000140700720c */ /* 0x040fe20003f44070 */
[C---:B------:R-:W-:Y:S01]  /*5d40*/  IMAD R148, R7.reuse, R12, R148 ;  /* 0x0000000c07947224 */ /* 0x040fe200078e0294 */
[----:B------:R-:W-:Y:S01]  /*5d50*/  ISETP.GT.U32.AND P4, PT, R7, R150, PT ;  /* 0x000000960700720c */ /* 0x000fe20003f84070 */
[----:B------:R-:W-:Y:S01]  /*5d60*/  IMAD.HI.U32 R10, R9, R136, RZ ;  /* 0x00000088090a7227 */ /* 0x000fe200078e00ff */
[----:B------:R-:W-:-:S02]  /*5d70*/  ISETP.GE.AND P1, PT, R21, RZ, PT ;  /* 0x000000ff1500720c */ /* 0x000fc40003f26270 */
[----:B------:R-:W-:Y:S01]  /*5d80*/  IADD3 R14, -R14, RZ, RZ ;  /* 0x000000ff0e0e7210 */ /* 0x000fe20007ffe1ff */
[----:B------:R-:W-:Y:S02]  /*5d90*/  VIADD R21, R252, 0x76 ;  /* 0x00000076fc157836 */ /* 0x000fe40000000000 */
[----:B------:R-:W-:Y:S02]  /*5da0*/  IMAD.HI.U32 R12, R9, R144, RZ ;  /* 0x00000090090c7227 */ /* 0x000fe400078e00ff */
[-C--:B------:R-:W-:Y:S02]  /*5db0*/  @!P3 IADD3 R18, R18, -R7.reuse, RZ ;  /* 0x800000071212b210 */ /* 0x080fe40007ffe0ff */
[C---:B------:R-:W-:Y:S01]  /*5dc0*/  ISETP.GT.U32.AND P3, PT, R7.reuse, R148, PT ;  /* 0x000000940700720c */ /* 0x040fe20003f64070 */
[----:B------:R-:W-:Y:S01]  /*5dd0*/  IMAD.MOV R23, RZ, RZ, -R12 ;  /* 0x000000ffff177224 */ /* 0x000fe200078e0a0c */
[----:B------:R-:W-:Y:S01]  /*5de0*/  @!P2 IADD3 R20, R20, -R7, RZ ;  /* 0x800000071414a210 */ /* 0x000fe20007ffe0ff */
[----:B------:R-:W-:Y:S01]  /*5df0*/  @!P4 IMAD.IADD R150, R150, 0x1, -R7 ;  /* 0x000000019696c824 */ /* 0x000fe200078e0a07 */
[----:B------:R-:W-:Y:S01]  /*5e00*/  ISETP.GE.AND P2, PT, R16, RZ, PT ;  /* 0x000000ff1000720c */ /* 0x000fe20003f46270 */
[----:B------:R-:W-:Y:S01]  /*5e10*/  IMAD.MOV R16, RZ, RZ, -R10 ;  /* 0x000000ffff107224 */ /* 0x000fe200078e0a0a */
[----:B------:R-:W-:Y:S01]  /*5e20*/  IABS R146, R21 ;  /* 0x0000001500927213 */ /* 0x000fe20000000000 */
[----:B------:R-:W-:Y:S01]  /*5e30*/  @!P1 IMAD.MOV R18, RZ, RZ, -R18 ;  /* 0x000000ffff129224 */ /* 0x000fe200078e0a12 */
[C---:B------:R-:W-:Y:S01]  /*5e40*/  ISETP.GT.U32.AND P4, PT, R7.reuse, R150, PT ;  /* 0x000000960700720c */ /* 0x040fe20003f84070 */
[----:B------:R-:W-:-:S02]  /*5e50*/  IMAD R136, R7, R16, R136 ;  /* 0x0000001007887224 */ /* 0x000fc400078e0288 */
[----:B------:R-:W-:Y:S01]  /*5e60*/  IMAD R16, R7, R14, R88 ;  /* 0x0000000e07107224 */ /* 0x000fe200078e0258 */
[----:B------:R-:W-:Y:S01]  /*5e70*/  IABS R14, R25 ;  /* 0x00000019000e7213 */ /* 0x000fe20000000000 */
[----:B------:R-:W-:Y:S01]  /*5e80*/  IMAD.HI.U32 R10, R9, R146, RZ ;  /* 0x00000092090a7227 */ /* 0x000fe200078e00ff */
[----:B------:R-:W-:-:S03]  /*5e90*/  IABS R88, R37 ;  /* 0x0000002500587213 */ /* 0x000fc60000000000 */
[--C-:B------:R-:W-:Y:S01]  /*5ea0*/  @!P3 IMAD.IADD R148, R148, 0x1, -R7.reuse ;  /* 0x000000019494b824 */ /* 0x100fe200078e0a07 */
[----:B------:R-:W-:Y:S01]  /*5eb0*/  ISETP.GT.U32.AND P3, PT, R7, R16, PT ;  /* 0x000000100700720c */ /* 0x000fe20003f64070 */
[----:B------:R-:W-:Y:S02]  /*5ec0*/  IMAD.MOV R10, RZ, RZ, -R10 ;  /* 0x000000ffff0a7224 */ /* 0x000fe400078e0a0a */
[----:B------:R-:W-:Y:S01]  /*5ed0*/  @!P4 IMAD.IADD R150, R150, 0x1, -R7 ;  /* 0x000000019696c824 */ /* 0x000fe200078e0a07 */
[----:B------:R-:W-:Y:S01]  /*5ee0*/  ISETP.GE.AND P4, PT, R21, RZ, PT ;  /* 0x000000ff1500720c */ /* 0x000fe20003f86270 */
[----:B------:R-:W-:Y:S02]  /*5ef0*/  IMAD R146, R7, R10, R146 ;  /* 0x0000000a07927224 */ /* 0x000fe400078e0292 */
[----:B------:R-:W-:Y:S01]  /*5f00*/  IMAD.HI.U32 R10, R9, R14, RZ ;  /* 0x0000000e090a7227 */ /* 0x000fe200078e00ff */
[----:B------:R-:W-:Y:S02]  /*5f10*/  @!P0 IADD3 R150, -R150, RZ, RZ ;  /* 0x000000ff96968210 */ /* 0x000fe40007ffe1ff */
[----:B------:R-:W-:Y:S01]  /*5f20*/  ISETP.GT.U32.AND P0, PT, R7, R146, PT ;  /* 0x000000920700720c */ /* 0x000fe20003f04070 */
[----:B------:R-:W-:-:S02]  /*5f30*/  IMAD.MOV R21, RZ, RZ, -R10 ;  /* 0x000000ffff157224 */ /* 0x000fc400078e0a0a */
[----:B------:R-:W-:-:S04]  /*5f40*/  IMAD.HI.U32 R10, R9, R142, RZ ;  /* 0x0000008e090a7227 */ /* 0x000fc800078e00ff */
[----:B------:R-:W-:Y:S01]  /*5f50*/  @!P3 IMAD.IADD R16, R16, 0x1, -R7 ;  /* 0x000000011010b824 */ /* 0x000fe200078e0a07 */
[C---:B------:R-:W-:Y:S01]  /*5f60*/  ISETP.GT.U32.AND P3, PT, R7.reuse, R148, PT ;  /* 0x000000940700720c */ /* 0x040fe20003f64070 */
[----:B------:R-:W-:Y:S01]  /*5f70*/  IMAD R14, R7, R21, R14 ;  /* 0x00000015070e7224 */ /* 0x000fe200078e020e */
[----:B------:R-:W-:Y:S01]  /*5f80*/  IADD3 R21, -R10, RZ, RZ ;  /* 0x000000ff0a157210 */ /* 0x000fe20007ffe1ff */
[----:B------:R-:W-:-:S03]  /*5f90*/  IMAD.HI.U32 R12, R9, R88, RZ ;  /* 0x00000058090c7227 */ /* 0x000fc600078e00ff */
[----:B------:R-:W-:Y:S01]  /*5fa0*/  ISETP.GT.U32.AND P1, PT, R7, R14, PT ;  /* 0x0000000e0700720c */ /* 0x000fe20003f24070 */
[----:B------:R-:W-:-:S04]  /*5fb0*/  IMAD.HI.U32 R10, R9, R138, RZ ;  /* 0x0000008a090a7227 */ /* 0x000fc800078e00ff */
[----:B------:R-:W-:Y:S01]  /*5fc0*/  IMAD.MOV R12, RZ, RZ, -R12 ;  /* 0x000000ffff0c7224 */ /* 0x000fe200078e0a0c */
[----:B------:R-:W-:Y:S01]  /*5fd0*/  IADD3 R10, -R10, RZ, RZ ;  /* 0x000000ff0a0a7210 */ /* 0x000fe20007ffe1ff */
[C---:B------:R-:W-:Y:S01]  /*5fe0*/  IMAD R144, R7.reuse, R23, R144 ;  /* 0x0000001707907224 */ /* 0x040fe200078e0290 */
[----:B------:R-:W-:Y:S01]  /*5ff0*/  @!P3 IADD3 R148, R148, -R7, RZ ;  /* 0x800000079494b210 */ /* 0x000fe20007ffe0ff */
[C---:B------:R-:W-:Y:S01]  /*6000*/  IMAD R12, R7.reuse, R12, R88 ;  /* 0x0000000c070c7224 */ /* 0x040fe200078e0258 */
[----:B------:R-:W-:Y:S01]  /*6010*/  IABS R88, R45 ;  /* 0x0000002d00587213 */ /* 0x000fe20000000000 */
[----:B------:R-:W-:Y:S01]  /*6020*/  @!P6 IMAD.MOV R20, RZ, RZ, -R20 ;  /* 0x000000ffff14e224 */ /* 0x000fe200078e0a14 */
[C---:B------:R-:W-:Y:S01]  /*6030*/  ISETP.GT.U32.AND P6, PT, R7.reuse, R16, PT ;  /* 0x000000100700720c */ /* 0x040fe20003fc4070 */
[C---:B------:R-:W-:Y:S01]  /*6040*/  IMAD R10, R7.reuse, R10, R138 ;  /* 0x0000000a070a7224 */ /* 0x040fe200078e028a */
[C---:B------:R-:W-:Y:S01]  /*6050*/  ISETP.GT.U32.AND P3, PT, R7.reuse, R144, PT ;  /* 0x000000900700720c */ /* 0x040fe20003f64070 */
[--C-:B------:R-:W-:Y:S01]  /*6060*/  @!P0 IMAD.IADD R146, R146, 0x1, -R7.reuse ;  /* 0x0000000192928824 */ /* 0x100fe200078e0a07 */
[C---:B------:R-:W-:Y:S01]  /*6070*/  ISETP.GT.U32.AND P0, PT, R7.reuse, R12, PT ;  /* 0x0000000c0700720c */ /* 0x040fe20003f04070 */
[----:B------:R-:W-:Y:S01]  /*6080*/  @!P1 IMAD.IADD R14, R14, 0x1, -R7 ;  /* 0x000000010e0e9824 */ /* 0x000fe200078e0a07 */
[C---:B------:R-:W-:Y:S01]  /*6090*/  ISETP.GT.U32.AND P1, PT, R7.reuse, R10, PT ;  /* 0x0000000a0700720c */ /* 0x040fe20003f24070 */
[----:B------:R-:W-:Y:S01]  /*60a0*/  IMAD R142, R7, R21, R142 ;  /* 0x00000015078e7224 */ /* 0x000fe200078e028e */
[----:B------:R-:W-:Y:S01]  /*60b0*/  IABS R138, R43 ;  /* 0x0000002b008a7213 */ /* 0x000fe20000000000 */
[----:B------:R-:W-:-:S04]  /*60c0*/  IMAD.HI.U32 R21, R9, R140, RZ ;  /* 0x0000008c09157227 */ /* 0x000fc800078e00ff */
[----:B------:R-:W-:Y:S01]  /*60d0*/  @!P6 IMAD.IADD R16, R16, 0x1, -R7 ;  /* 0x000000011010e824 */ /* 0x000fe200078e0a07 */
[----:B------:R-:W-:Y:S01]  /*60e0*/  ISETP.GT.U32.AND P6, PT, R7, R142, PT ;  /* 0x0000008e0700720c */ /* 0x000fe20003fc4070 */
[----:B------:R-:W-:Y:S01]  /*60f0*/  IMAD.HI.U32 R23, R9, R138, RZ ;  /* 0x0000008a09177227 */ /* 0x000fe200078e00ff */
[-C--:B------:R-:W-:Y:S02]  /*6100*/  @!P3 IADD3 R144, R144, -R7.reuse, RZ ;  /* 0x800000079090b210 */ /* 0x080fe40007ffe0ff */
[----:B------:R-:W-:Y:S01]  /*6110*/  ISETP.GT.U32.AND P3, PT, R7, R146, PT ;  /* 0x000000920700720c */ /* 0x000fe20003f64070 */
[----:B------:R-:W-:Y:S01]  /*6120*/  IMAD.HI.U32 R9, R9, R88, RZ ;  /* 0x0000005809097227 */ /* 0x000fe200078e00ff */
[----:B------:R-:W-:-:S03]  /*6130*/  @!P0 IADD3 R12, R12, -R7, RZ ;  /* 0x800000070c0c8210 */ /* 0x000fc60007ffe0ff */
[----:B------:R-:W-:Y:S01]  /*6140*/  @!P5 IMAD.MOV R148, RZ, RZ, -R148 ;  /* 0x000000ffff94d224 */ /* 0x000fe200078e0a94 */
[C---:B------:R-:W-:Y:S01]  /*6150*/  ISETP.GT.U32.AND P5, PT, R7.reuse, R144, PT ;  /* 0x000000900700720c */ /* 0x040fe20003fa4070 */
[----:B------:R-:W-:Y:S01]  /*6160*/  @!P1 IMAD.IADD R10, R10, 0x1, -R7 ;  /* 0x000000010a0a9824 */ /* 0x000fe200078e0a07 */
[----:B------:R-:W-:Y:S01]  /*6170*/  ISETP.GT.U32.AND P1, PT, R7, R12, PT ;  /* 0x0000000c0700720c */ /* 0x000fe20003f24070 */
[----:B------:R-:W-:Y:S01]  /*6180*/  IMAD.MOV R21, RZ, RZ, -R21 ;  /* 0x000000ffff157224 */ /* 0x000fe200078e0a15 */
[----:B------:R-:W-:Y:S01]  /*6190*/  IADD3 R9, -R9, RZ, RZ ;  /* 0x000000ff09097210 */ /* 0x000fe20007ffe1ff */
[----:B------:R-:W-:Y:S01]  /*61a0*/  @!P6 IMAD.IADD R142, R142, 0x1, -R7 ;  /* 0x000000018e8ee824 */ /* 0x000fe200078e0a07 */
[C---:B------:R-:W-:Y:S01]  /*61b0*/  ISETP.GT.U32.AND P6, PT, R7.reuse, R14, PT ;  /* 0x0000000e0700720c */ /* 0x040fe20003fc4070 */
[C---:B------:R-:W-:Y:S01]  /*61c0*/  IMAD R140, R7.reuse, R21, R140 ;  /* 0x00000015078c7224 */ /* 0x040fe200078e028c */
[----:B------:R-:W-:Y:S01]  /*61d0*/  @!P3 IADD3 R146, R146, -R7, RZ ;  /* 0x800000079292b210 */ /* 0x000fe20007ffe0ff */
[C---:B------:R-:W-:Y:S01]  /*61e0*/  IMAD R9, R7.reuse, R9, R88 ;  /* 0x0000000907097224 */ /* 0x040fe200078e0258 */
[C---:B------:R-:W-:Y:S01]  /*61f0*/  ISETP.GT.U32.AND P0, PT, R7.reuse, R142, PT ;  /* 0x0000008e0700720c */ /* 0x040fe20003f04070 */
[----:B------:R-:W-:Y:S01]  /*6200*/  @!P2 IMAD.MOV R16, RZ, RZ, -R16 ;  /* 0x000000ffff10a224 */ /* 0x000fe200078e0a10 */
[C---:B------:R-:W-:Y:S01]  /*6210*/  ISETP.GT.U32.AND P3, PT, R7.reuse, R140, PT ;  /* 0x0000008c0700720c */ /* 0x040fe20003f64070 */
[----:B------:R-:W-:Y:S01]  /*6220*/  IMAD.MOV R23, RZ, RZ, -R23 ;  /* 0x000000ffff177224 */ /* 0x000fe200078e0a17 */
[C---:B------:R-:W-:Y:S01]  /*6230*/  ISETP.GT.U32.AND P2, PT, R7.reuse, R10, PT ;  /* 0x0000000a0700720c */ /* 0x040fe20003f44070 */
[--C-:B------:R-:W-:Y:S01]  /*6240*/  @!P5 IMAD.IADD R144, R144, 0x1, -R7.reuse ;  /* 0x000000019090d824 */ /* 0x100fe200078e0a07 */
[C---:B------:R-:W-:Y:S01]  /*6250*/  ISETP.GT.U32.AND P5, PT, R7.reuse, R9, PT ;  /* 0x000000090700720c */ /* 0x040fe20003fa4070 */
[--C-:B------:R-:W-:Y:S01]  /*6260*/  @!P1 IMAD.IADD R12, R12, 0x1, -R7.reuse ;  /* 0x000000010c0c9824 */ /* 0x100fe200078e0a07 */
[C---:B------:R-:W-:Y:S01]  /*6270*/  ISETP.GT.U32.AND P1, PT, R7.reuse, R136, PT ;  /* 0x000000880700720c */ /* 0x040fe20003f24070 */
[C---:B------:R-:W-:Y:S01]  /*6280*/  IMAD R138, R7.reuse, R23, R138 ;  /* 0x00000017078a7224 */ /* 0x040fe200078e028a */
[----:B------:R-:W-:Y:S01]  /*6290*/  MOV R21, UR4 ;  /* 0x0000000400157c02 */ /* 0x000fe20008000f00 */
[--C-:B------:R-:W-:Y:S01]  /*62a0*/  @!P6 IMAD.IADD R14, R14, 0x1, -R7.reuse ;  /* 0x000000010e0ee824 */ /* 0x100fe200078e0a07 */
[----:B------:R-:W-:Y:S01]  /*62b0*/  ULDC UR4, c[0x0][0x230] ;  /* 0x00008c0000047ab9 */ /* 0x000fe20000000800 */
[-C--:B------:R-:W-:Y:S01]  /*62c0*/  @!P0 IADD3 R142, R142, -R7.reuse, RZ ;  /* 0x800000078e8e8210 */ /* 0x080fe20007ffe0ff */
[----:B------:R-:W3:Y:S01]  /*62d0*/  LDC R88, c[0x0][0x23c] ;  /* 0x00008f00ff587b82 */ /* 0x000ee20000000800 */
[----:B------:R-:W-:Y:S01]  /*62e0*/  ISETP.GT.U32.AND P6, PT, R7, R138, PT ;  /* 0x0000008a0700720c */ /* 0x000fe20003fc4070 */
[----:B------:R-:W-:Y:S01]  /*62f0*/  @!P4 IMAD.MOV R146, RZ, RZ, -R146 ;  /* 0x000000ffff92c224 */ /* 0x000fe200078e0a92 */
[----:B------:R-:W-:Y:S01]  /*6300*/  @!P3 IADD3 R140, R140, -R7, RZ ;  /* 0x800000078c8cb210 */ /* 0x000fe20007ffe0ff */
[--C-:B------:R-:W-:Y:S01]  /*6310*/  @!P2 IMAD.IADD R10, R10, 0x1, -R7.reuse ;  /* 0x000000010a0aa824 */ /* 0x100fe200078e0a07 */
[----:B------:R-:W-:Y:S01]  /*6320*/  ISETP.GE.AND P3, PT, R29, RZ, PT ;  /* 0x000000ff1d00720c */ /* 0x000fe20003f66270 */
[--C-:B------:R-:W-:Y:S01]  /*6330*/  @!P5 IMAD.IADD R9, R9, 0x1, -R7.reuse ;  /* 0x000000010909d824 */ /* 0x100fe200078e0a07 */
[----:B------:R-:W-:Y:S01]  /*6340*/  ISETP.GE.AND P0, PT, R25, RZ, PT ;  /* 0x000000ff1900720c */ /* 0x000fe20003f06270 */
[----:B------:R-:W-:Y:S01]  /*6350*/  @!P1 IMAD.IADD R136, R136, 0x1, -R7 ;  /* 0x0000000188889824 */ /* 0x000fe200078e0a07 */
[----:B------:R-:W-:-:S02]  /*6360*/  ISETP.GE.AND P2, PT, R27, RZ, PT ;  /* 0x000000ff1b00720c */ /* 0x000fc40003f46270 */
[----:B------:R-:W-:Y:S02]  /*6370*/  ISETP.GE.AND P5, PT, R201, UR5, PT ;  /* 0x00000005c9007c0c */ /* 0x000fe4000bfa6270 */
[----:B------:R-:W-:Y:S01]  /*6380*/  ISETP.GE.AND P1, PT, R200, UR4, PT ;  /* 0x00000004c8007c0c */ /* 0x000fe2000bf26270 */
[----:B------:R-:W-:Y:S01]  /*6390*/  @!P6 IMAD.IADD R138, R138, 0x1, -R7 ;  /* 0x000000018a8ae824 */ /* 0x000fe200078e0a07 */
[C---:B------:R-:W-:Y:S01]  /*63a0*/  SEL R23, R21.reuse, RZ, !P5 ;  /* 0x000000ff15177207 */ /* 0x040fe20006800000 */
[----:B------:R-:W-:Y:S01]  /*63b0*/  ULDC.64 UR4, c[0x0][0x218] ;  /* 0x0000860000047ab9 */ /* 0x000fe20000000a00 */
[----:B------:R-:W-:Y:S01]  /*63c0*/  SEL R21, R21, RZ, !P1 ;  /* 0x000000ff15157207 */ /* 0x000fe20004800000 */
[----:B------:R-:W-:Y:S01]  /*63d0*/  @!P3 IMAD.MOV R142, RZ, RZ, -R142 ;  /* 0x000000ffff8eb224 */ /* 0x000fe200078e0a8e */
[C---:B------:R-:W-:Y:S02]  /*63e0*/  ISETP.GT.U32.AND P1, PT, R7.reuse, R140, PT ;  /* 0x0000008c0700720c */ /* 0x040fe40003f24070 */
[----:B------:R-:W-:Y:S01]  /*63f0*/  ISETP.GT.U32.AND P3, PT, R7, R136, PT ;  /* 0x000000880700720c */ /* 0x000fe20003f64070 */
[----:B------:R-:W-:Y:S01]  /*6400*/  @!P2 IMAD.MOV R144, RZ, RZ, -R144 ;  /* 0x000000ffff90a224 */ /* 0x000fe200078e0a90 */
[----:B------:R-:W-:-:S02]  /*6410*/  @!P0 IADD3 R14, -R14, RZ, RZ ;  /* 0x000000ff0e0e8210 */ /* 0x000fc40007ffe1ff */
[C---:B------:R-:W-:Y:S02]  /*6420*/  ISETP.GT.U32.AND P0, PT, R7.reuse, R138, PT ;  /* 0x0000008a0700720c */ /* 0x040fe40003f04070 */
[----:B------:R-:W-:Y:S02]  /*6430*/  ISETP.GT.U32.AND P2, PT, R7, R9, PT ;  /* 0x000000090700720c */ /* 0x000fe40003f44070 */
[----:B------:R-:W-:Y:S02]  /*6440*/  ISETP.GE.AND P5, PT, R39, RZ, PT ;  /* 0x000000ff2700720c */ /* 0x000fe40003fa6270 */
[----:B------:R-:W-:Y:S01]  /*6450*/  ISETP.GE.AND P6, PT, R37, RZ, PT ;  /* 0x000000ff2500720c */ /* 0x000fe20003fc6270 */
[--C-:B------:R-:W-:Y:S01]  /*6460*/  @!P1 IMAD.IADD R140, R140, 0x1, -R7.reuse ;  /* 0x000000018c8c9824 */ /* 0x100fe200078e0a07 */
[----:B------:R-:W-:Y:S01]  /*6470*/  ISETP.GE.AND P1, PT, R252, RZ, PT ;  /* 0x000000fffc00720c */ /* 0x000fe20003f26270 */
[----:B------:R-:W-:Y:S01]  /*6480*/  @!P3 IMAD.IADD R136, R136, 0x1, -R7 ;  /* 0x000000018888b824 */ /* 0x000fe200078e0a07 */
[----:B------:R-:W-:Y:S01]  /*6490*/  ISETP.NE.AND P3, PT, R3, RZ, PT ;  /* 0x000000ff0300720c */ /* 0x000fe20003f65270 */
[----:B--2---:R-:W-:Y:S01]  /*64a0*/  IMAD R252, R192, 0x7b, RZ ;  /* 0x0000007bc0fc7824 */ /* 0x004fe200078e02ff */
[----:B------:R-:W-:-:S02]  /*64b0*/  LOP3.LUT R3, RZ, R3, RZ, 0x33, !PT ;  /* 0x00000003ff037212 */ /* 0x000fc400078e33ff */
[----:B------:R-:W-:Y:S01]  /*64c0*/  @!P0 IADD3 R138, R138, -R7, RZ ;  /* 0x800000078a8a8210 */ /* 0x000fe20007ffe0ff */
[----:B------:R-:W-:Y:S01]  /*64d0*/  @!P2 IMAD.IADD R9, R9, 0x1, -R7 ;  /* 0x000000010909a824 */ /* 0x000fe200078e0a07 */
[----:B------:R-:W-:Y:S01]  /*64e0*/  ISETP.GE.AND P0, PT, R43, RZ, PT ;  /* 0x000000ff2b00720c */ /* 0x000fe20003f06270 */
[----:B------:R-:W-:Y:S01]  /*64f0*/  @!P5 IMAD.MOV R10, RZ, RZ, -R10 ;  /* 0x000000ffff0ad224 */ /* 0x000fe200078e0a0a */
[----:B------:R-:W-:Y:S02]  /*6500*/  ISETP.GE.AND P2, PT, R45, RZ, PT ;  /* 0x000000ff2d00720c */ /* 0x000fe40003f46270 */
[----:B------:R-:W-:Y:S02]  /*6510*/  ISETP.GE.AND P5, PT, R41, RZ, PT ;  /* 0x000000ff2900720c */ /* 0x000fe40003fa6270 */
[----:B------:R-:W-:Y:S01]  /*6520*/  MOV R141, R136 ;  /* 0x00000088008d7202 */ /* 0x000fe20000000f00 */
[----:B------:R-:W-:Y:S01]  /*6530*/  IMAD.MOV.U32 R136, RZ, RZ, R9 ;  /* 0x000000ffff887224 */ /* 0x000fe200078e0009 */
[----:B------:R-:W-:-:S02]  /*6540*/  @!P6 IADD3 R12, -R12, RZ, RZ ;  /* 0x000000ff0c0ce210 */ /* 0x000fc40007ffe1ff */
[----:B------:R-:W-:Y:S01]  /*6550*/  SEL R135, R3, R36, !P3 ;  /* 0x0000002403877207 */ /* 0x000fe20005800000 */
[----:B------:R-:W-:Y:S01]  /*6560*/  @!P1 IMAD.MOV R141, RZ, RZ, -R141 ;  /* 0x000000ffff8d9224 */ /* 0x000fe200078e0a8d */
[----:B------:R-:W-:Y:S01]  /*6570*/  ISETP.GE.AND P1, PT, R47, RZ, PT ;  /* 0x000000ff2f00720c */ /* 0x000fe20003f26270 */
[----:B------:R-:W-:Y:S01]  /*6580*/  @!P0 IMAD.MOV R138, RZ, RZ, -R138 ;  /* 0x000000ffff8a8224 */ /* 0x000fe200078e0a8a */
[C---:B------:R-:W-:Y:S01]  /*6590*/  SEL R77, R3.reuse, R76, !P3 ;  /* 0x0000004c034d7207 */ /* 0x040fe20005800000 */
[----:B------:R-:W-:Y:S01]  /*65a0*/  @!P2 IMAD.MOV R136, RZ, RZ, -R136 ;  /* 0x000000ffff88a224 */ /* 0x000fe200078e0a88 */
[----:B------:R-:W-:Y:S01]  /*65b0*/  SEL R119, R3, R30, !P3 ;  /* 0x0000001e03777207 */ /* 0x000fe20005800000 */
[----:B------:R-:W-:Y:S01]  /*65c0*/  IMAD R135, R135, UR11, RZ ;  /* 0x0000000b87877c24 */ /* 0x000fe2000f8e02ff */
[----:B------:R-:W-:Y:S01]  /*65d0*/  @!P5 IADD3 R140, -R140, RZ, RZ ;  /* 0x000000ff8c8cd210 */ /* 0x000fe20007ffe1ff */
[----:B------:R-:W-:Y:S01]  /*65e0*/  IMAD R77, R77, UR29, RZ ;  /* 0x0000001d4d4d7c24 */ /* 0x000fe2000f8e02ff */
[C---:B------:R-:W-:Y:S01]  /*65f0*/  SEL R117, R3.reuse, R32, !P3 ;  /* 0x0000002003757207 */ /* 0x040fe20005800000 */
[----:B------:R-:W-:Y:S01]  /*6600*/  ULDC UR29, c[0x0][0x240] ;  /* 0x00009000001d7ab9 */ /* 0x000fe20000000800 */
[----:B------:R-:W-:Y:S01]  /*6610*/  SEL R115, R3, R34, !P3 ;  /* 0x0000002203737207 */ /* 0x000fe20005800000 */
[----:B------:R-:W-:Y:S01]  /*6620*/  IMAD R119, R119, UR17, RZ ;  /* 0x0000001177777c24 */ /* 0x000fe2000f8e02ff */
[----:B------:R-:W-:Y:S01]  /*6630*/  SEL R79, R3, R74, !P3 ;  /* 0x0000004a034f7207 */ /* 0x000fe20005800000 */
[----:B------:R-:W-:Y:S01]  /*6640*/  IMAD R117, R117, UR15, RZ ;  /* 0x0000000f75757c24 */ /* 0x000fe2000f8e02ff */
[----:B------:R-:W-:Y:S01]  /*6650*/  SEL R76, R3, R124, !P3 ;  /* 0x0000007c034c7207 */ /* 0x000fe20005800000 */
[----:B------:R-:W-:Y:S01]  /*6660*/  IMAD R115, R115, UR13, RZ ;  /* 0x0000000d73737c24 */ /* 0x000fe2000f8e02ff */
[----:B------:R-:W-:Y:S01]  /*6670*/  SEL R36, R3, R11, !P3 ;  /* 0x0000000b03247207 */ /* 0x000fe20005800000 */
[----:B------:R-:W-:Y:S01]  /*6680*/  ULDC UR13, c[0x0][0x240] ;  /* 0x00009000000d7ab9 */ /* 0x000fe20000000800 */
[----:B------:R-:W-:Y:S01]  /*6690*/  ISETP.NE.U32.AND P4, PT, R23, RZ, PT ;  /* 0x000000ff1700720c */ /* 0x000fe20003f85070 */
[----:B------:R-:W-:Y:S01]  /*66a0*/  IMAD R79, R79, UR31, RZ ;  /* 0x0000001f4f4f7c24 */ /* 0x000fe2000f8e02ff */
[----:B------:R-:W-:Y:S01]  /*66b0*/  ISETP.NE.U32.AND P6, PT, R21, RZ, PT ;  /* 0x000000ff1500720c */ /* 0x000fe20003fc5070 */
[----:B------:R-:W-:Y:S01]  /*66c0*/  IMAD R76, R76, UR27, RZ ;  /* 0x0000001b4c4c7c24 */ /* 0x000fe2000f8e02ff */
[C---:B------:R-:W-:Y:S01]  /*66d0*/  SEL R113, R3.reuse, R38, !P3 ;  /* 0x0000002603717207 */ /* 0x040fe20005800000 */
[----:B------:R-:W-:Y:S01]  /*66e0*/  ULDC UR17, c[0x0][0x240] ;  /* 0x0000900000117ab9 */ /* 0x000fe20000000800 */
[C---:B------:R-:W-:Y:S01]  /*66f0*/  SEL R111, R3.reuse, R40, !P3 ;  /* 0x00000028036f7207 */ /* 0x040fe20005800000 */
[----:B------:R-:W-:Y:S01]  /*6700*/  ULDC UR15, c[0x0][0x240] ;  /* 0x00009000000f7ab9 */ /* 0x000fe20000000800 */
[----:B------:R-:W-:Y:S01]  /*6710*/  SEL R109, R3, R42, !P3 ;  /* 0x0000002a036d7207 */ /* 0x000fe20005800000 */
        /* <DEDUP_REMOVED lines=42> */
[----:B------:R-:W-:Y:S01]  /*69c0*/  IMAD R74, R74, UR25, RZ ;  /* 0x000000194a4a7c24 */ /* 0x000fe2000f8e02ff */
[C---:B------:R-:W-:Y:S01]  /*69d0*/  SEL R11, R3.reuse, R10, !P3 ;  /* 0x0000000a030b7207 */ /* 0x040fe20005800000 */
[----:B------:R-:W-:Y:S01]  /*69e0*/  ULDC UR56, c[0x0][0x240] ;  /* 0x0000900000387ab9 */ /* 0x000fe20000000800 */
        /* <DEDUP_REMOVED lines=9> */
[----:B------:R-:W-:Y:S01]  /*6a80*/  IMAD R120, R120, UR18, RZ ;  /* 0x0000001278787c24 */ /* 0x000fe2000f8e02ff */
[C---:B------:R-:W-:Y:S01]  /*6a90*/  SEL R114, R3.reuse, R114, !P3 ;  /* 0x0000007203727207 */ /* 0x040fe20005800000 */
[----:B------:R-:W-:Y:S01]  /*6aa0*/  IMAD R118, R118, UR16, RZ ;  /* 0x0000001076767c24 */ /* 0x000fe2000f8e02ff */
[C---:B------:R-:W-:Y:S01]  /*6ab0*/  SEL R112, R3.reuse, R112, !P3 ;  /* 0x0000007003707207 */ /* 0x040fe20005800000 */
[----:B------:R-:W-:Y:S01]  /*6ac0*/  IMAD R116, R116, UR14, RZ ;  /* 0x0000000e74747c24 */ /* 0x000fe2000f8e02ff */
[C---:B------:R-:W-:Y:S01]  /*6ad0*/  SEL R110, R3.reuse, R110, !P3 ;  /* 0x0000006e036e7207 */ /* 0x040fe20005800000 */
[----:B------:R-:W-:Y:S01]  /*6ae0*/  IMAD R114, R114, UR12, RZ ;  /* 0x0000000c72727c24 */ /* 0x000fe2000f8e02ff */
[C---:B------:R-:W-:Y:S01]  /*6af0*/  SEL R108, R3.reuse, R108, !P3 ;  /* 0x0000006c036c7207 */ /* 0x040fe20005800000 */
[----:B------:R-:W-:Y:S01]  /*6b00*/  ULDC UR12, c[0x0][0x240] ;  /* 0x00009000000c7ab9 */ /* 0x000fe20000000800 */
[C---:B------:R-:W-:Y:S01]  /*6b10*/  SEL R134, R3.reuse, R134, !P3 ;  /* 0x0000008603867207 */ /* 0x040fe20005800000 */
        /* <DEDUP_REMOVED lines=45> */
[----:B------:R-:W-:Y:S01]  /*6df0*/  SEL R68, R3, R176, !P3 ;  /* 0x000000b003447207 */ /* 0x000fe20005800000 */
[----:B------:R-:W-:Y:S01]  /*6e00*/  IMAD R129, R129, UR20, RZ ;  /* 0x0000001481817c24 */ /* 0x000fe2000f8e02ff */
[C---:B------:R-:W-:Y:S01]  /*6e10*/  SEL R67, R3.reuse, R178, !P3 ;  /* 0x000000b203437207 */ /* 0x040fe20005800000 */
[----:B------:R-:W-:Y:S01]  /*6e20*/  ULDC UR21, c[0x0][0x240] ;  /* 0x0000900000157ab9 */ /* 0x000fe20000000800 */
[----:B------:R-:W-:Y:S01]  /*6e30*/  SEL R66, R3, R180, !P3 ;  /* 0x000000b403427207 */ /* 0x000fe20005800000 */
[----:B------:R-:W-:Y:S01]  /*6e40*/  IMAD R73, R73, UR24, RZ ;  /* 0x0000001849497c24 */ /* 0x000fe2000f8e02ff */
[C---:B------:R-:W-:Y:S01]  /*6e50*/  SEL R65, R3.reuse, R182, !P3 ;  /* 0x000000b603417207 */ /* 0x040fe20005800000 */
        /* <DEDUP_REMOVED lines=11> */
[C---:B------:R-:W-:Y:S01]  /*6f10*/  SEL R60, R3.reuse, R196, !P3 ;  /* 0x000000c4033c7207 */ /* 0x040fe20005800000 */
[----:B------:R-:W-:Y:S01]  /*6f20*/  ULDC UR13, c[0x0][0x240] ;  /* 0x00009000000d7ab9 */ /* 0x000fe20000000800 */
[C---:B------:R-:W-:Y:S01]  /*6f30*/  SEL R59, R3.reuse, R198, !P3 ;  /* 0x000000c6033b7207 */ /* 0x040fe20005800000 */
[----:B------:R-:W-:Y:S01]  /*6f40*/  IMAD R68, R68, UR18, RZ ;  /* 0x0000001244447c24 */ /* 0x000fe2000f8e02ff */
[----:B------:R-:W-:Y:S01]  /*6f50*/  SEL R58, R3, R202, !P3 ;  /* 0x000000ca033a7207 */ /* 0x000fe20005800000 */
[----:B------:R-:W-:Y:S01]  /*6f60*/  IMAD R67, R67, UR17, RZ ;  /* 0x0000001143437c24 */ /* 0x000fe2000f8e02ff */
[C---:B------:R-:W-:Y:S01]  /*6f70*/  SEL R57, R3.reuse, R204, !P3 ;  /* 0x000000cc03397207 */ /* 0x040fe20005800000 */
        /* <DEDUP_REMOVED lines=100> */
[----:B------:R-:W-:Y:S01]  /*75c0*/  IMAD.MOV.U32 R136, RZ, RZ, R6 ;  /* 0x000000ffff887224 */ /* 0x000fe200078e0006 */
[----:B------:R-:W-:Y:S01]  /*75d0*/  ISETP.GE.AND P3, PT, R139, RZ, PT ;  /* 0x000000ff8b00720c */ /* 0x000fe20003f66270 */
[----:B------:R-:W-:Y:S01]  /*75e0*/  IMAD R36, R36, UR39, RZ ;  /* 0x0000002724247c24 */ /* 0x000fe2000f8e02ff */
[----:B------:R-:W-:Y:S01]  /*75f0*/  @!P1 IADD3 R4, -R4, RZ, RZ ;  /* 0x000000ff04049210 */ /* 0x000fe20007ffe1ff */
[----:B------:R-:W-:Y:S01]  /*7600*/  ULDC UR38, c[0x0][0x240] ;  /* 0x0000900000267ab9 */ /* 0x000fe20000000800 */
[----:B------:R-:W-:Y:S01]  /*7610*/  ISETP.GE.AND P2, PT, R137, RZ, PT ;  /* 0x000000ff8900720c */ /* 0x000fe20003f46270 */
[----:B---3--:R-:W-:Y:S01]  /*7620*/  IMAD R137, R88, 0x40, R193 ;  /* 0x0000004058897824 */ /* 0x008fe200078e02c1 */
[----:B------:R-:W-:Y:S01]  /*7630*/  ISETP.GE.AND P1, PT, R89, RZ, PT ;  /* 0x000000ff5900720c */ /* 0x000fe20003f26270 */
[----:B------:R-:W-:Y:S01]  /*7640*/  ULDC UR36, c[0x0][0x240] ;  /* 0x0000900000247ab9 */ /* 0x000fe20000000800 */
[----:B------:R-:W-:Y:S01]  /*7650*/  ISETP.NE.AND P0, PT, R2, RZ, PT ;  /* 0x000000ff0200720c */ /* 0x000fe20003f05270 */
[----:B------:R-:W-:Y:S01]  /*7660*/  ULDC UR35, c[0x0][0x240] ;  /* 0x0000900000237ab9 */ /* 0x000fe20000000800 */
[----:B------:R-:W-:Y:S01]  /*7670*/  LOP3.LUT R3, RZ, R2, RZ, 0x33, !PT ;  /* 0x00000002ff037212 */ /* 0x000fe200078e33ff */
[----:B------:R-:W-:Y:S01]  /*7680*/  IMAD R35, R35, UR38, RZ ;  /* 0x0000002623237c24 */ /* 0x000fe2000f8e02ff */
[----:B------:R-:W-:Y:S01]  /*7690*/  ULDC UR34, c[0x0][0x240] ;  /* 0x0000900000227ab9 */ /* 0x000fe20000000800 */
[----:B------:R-:W-:Y:S01]  /*76a0*/  @!P3 IADD3 R0, -R0, RZ, RZ ;  /* 0x000000ff0000b210 */ /* 0x000fe20007ffe1ff */
[----:B------:R-:W-:Y:S01]  /*76b0*/  IMAD R34, R34, UR36, RZ ;  /* 0x0000002422227c24 */ /* 0x000fe2000f8e02ff */
[----:B------:R-:W-:Y:S01]  /*76c0*/  LEA R88, P3, R193, UR4, 0x2 ;  /* 0x00000004c1587c11 */ /* 0x000fe2000f8610ff */
[----:B------:R-:W-:Y:S01]  /*76d0*/  ULDC UR4, c[0x0][0x240] ;  /* 0x0000900000047ab9 */ /* 0x000fe20000000800 */
[----:B------:R-:W-:Y:S01]  /*76e0*/  @!P2 IMAD.MOV R136, RZ, RZ, -R136 ;  /* 0x000000ffff88a224 */ /* 0x000fe200078e0a88 */
[----:B------:R-:W-:Y:S01]  /*76f0*/  LEA R2, P2, R137, UR6, 0x2 ;  /* 0x0000000689027c11 */ /* 0x000fe2000f8410ff */
[----:B------:R-:W-:Y:S01]  /*7700*/  @!P1 IMAD.MOV R5, RZ, RZ, -R5 ;  /* 0x000000ffff059224 */ /* 0x000fe200078e0a05 */
[----:B------:R-:W-:Y:S01]  /*7710*/  LEA.HI.X.SX32 R89, R193, UR5, 0x2, P3 ;  /* 0x00000005c1597c11 */ /* 0x000fe200098f16ff */
[----:B------:R-:W-:Y:S01]  /*7720*/  ULDC UR6, c[0x0][0x240] ;  /* 0x0000900000067ab9 */ /* 0x000fe20000000800 */
[C---:B------:R-:W-:Y:S01]  /*7730*/  SEL R6, R3.reuse, R0, !P0 ;  /* 0x0000000003067207 */ /* 0x040fe20004000000 */
[----:B------:R-:W-:Y:S01]  /*7740*/  IMAD R110, R110, UR6, RZ ;  /* 0x000000066e6e7c24 */ /* 0x000fe2000f8e02ff */
[----:B------:R-:W-:Y:S01]  /*7750*/  SEL R4, R3, R4, !P0 ;  /* 0x0000000403047207 */ /* 0x000fe20004000000 */
[--C-:B------:R-:W-:Y:S01]  /*7760*/  IMAD.WIDE R144, R141, 0x4, R88.reuse ;  /* 0x000000048d907825 */ /* 0x100fe200078e0258 */
[C---:B------:R-:W-:Y:S01]  /*7770*/  SEL R0, R3.reuse, R136, !P0 ;  /* 0x0000008803007207 */ /* 0x040fe20004000000 */
[----:B------:R-:W-:Y:S01]  /*7780*/  ULDC UR5, c[0x0][0x240] ;  /* 0x0000900000057ab9 */ /* 0x000fe20000000800 */
[----:B------:R-:W-:Y:S01]  /*7790*/  SEL R5, R3, R5, !P0 ;  /* 0x0000000503057207 */ /* 0x000fe20004000000 */
[----:B------:R-:W-:Y:S01]  /*77a0*/  IMAD.WIDE R142, R135, 0x4, R88 ;  /* 0x00000004878e7825 */ /* 0x000fe200078e0258 */
[----:B------:R-:W-:Y:S01]  /*77b0*/  LEA.HI.X.SX32 R3, R137, UR7, 0x2, P2 ;  /* 0x0000000789037c11 */ /* 0x000fe200090f16ff */
[----:B------:R2:W-:Y:S01]  /*77c0*/  STL.64 [R1+0x1618], R144 ;  /* 0x0016189001007387 */ /* 0x0005e20000100a00 */
[----:B------:R-:W-:Y:S01]  /*77d0*/  ULDC UR7, c[0x0][0x240] ;  /* 0x0000900000077ab9 */ /* 0x000fe20000000800 */
[----:B------:R-:W-:Y:S01]  /*77e0*/  IMAD R109, R109, UR5, RZ ;  /* 0x000000056d6d7c24 */ /* 0x000fe2000f8e02ff */
[----:B------:R-:W-:Y:S01]  /*77f0*/  ULDC UR6, c[0x0][0x240] ;  /* 0x0000900000067ab9 */ /* 0x000fe20000000800 */
[----:B------:R-:W-:Y:S01]  /*7800*/  IMAD.WIDE R146, R141, 0x4, R2 ;  /* 0x000000048d927825 */ /* 0x000fe200078e0202 */
[----:B------:R-:W-:Y:S01]  /*7810*/  ULDC UR5, c[0x0][0x240] ;  /* 0x0000900000057ab9 */ /* 0x000fe20000000800 */
[----:B------:R-:W-:Y:S01]  /*7820*/  ULDC UR33, c[0x0][0x240] ;  /* 0x0000900000217ab9 */ /* 0x000fe20000000800 */
[----:B------:R-:W-:Y:S01]  /*7830*/  ULDC UR32, c[0x0][0x240] ;  /* 0x0000900000207ab9 */ /* 0x000fe20000000800 */
[----:B------:R-:W-:Y:S01]  /*7840*/  IMAD R111, R111, UR7, RZ ;  /* 0x000000076f6f7c24 */ /* 0x000fe2000f8e02ff */
[----:B------:R3:W-:Y:S01]  /*7850*/  STL.64 [R1+0x1620], R146 ;  /* 0x0016209201007387 */ /* 0x0007e20000100a00 */
[----:B------:R-:W-:Y:S01]  /*7860*/  IMAD R108, R108, UR4, RZ ;  /* 0x000000046c6c7c24 */ /* 0x000fe2000f8e02ff */
[----:B------:R-:W-:Y:S01]  /*7870*/  ULDC UR7, c[0x0][0x240] ;  /* 0x0000900000077ab9 */ /* 0x000fe20000000800 */
[--C-:B--2---:R-:W-:Y:S01]  /*7880*/  IMAD.WIDE R144, R134, 0x4, R88.reuse ;  /* 0x0000000486907825 */ /* 0x104fe200078e0258 */
[----:B------:R2:W-:Y:S01]  /*7890*/  STL.64 [R1+0x1b70], R142 ;  /* 0x001b708e01007387 */ /* 0x0005e20000100a00 */
[----:B------:R-:W-:Y:S01]  /*78a0*/  ULDC UR4, c[0x0][0x240] ;  /* 0x0000900000047ab9 */ /* 0x000fe20000000800 */
[----:B------:R-:W-:Y:S01]  /*78b0*/  ULDC UR31, c[0x0][0x240] ;  /* 0x00009000001f7ab9 */ /* 0x000fe20000000800 */
[----:B------:R-:W-:Y:S01]  /*78c0*/  IMAD R59, R59, UR7, RZ ;  /* 0x000000073b3b7c24 */ /* 0x000fe2000f8e02ff */
[----:B------:R4:W-:Y:S01]  /*78d0*/  STL.64 [R1+0x1b20], R144 ;  /* 0x001b209001007387 */ /* 0x0009e20000100a00 */
[----:B------:R-:W-:Y:S01]  /*78e0*/  IMAD R58, R58, UR6, RZ ;  /* 0x000000063a3a7c24 */ /* 0x000fe2000f8e02ff */
[----:B------:R-:W-:Y:S01]  /*78f0*/  ULDC UR30, c[0x0][0x240] ;  /* 0x00009000001e7ab9 */ /* 0x000fe20000000800 */
[----:B------:R-:W-:Y:S01]  /*7900*/  IMAD R57, R57, UR5, RZ ;  /* 0x0000000539397c24 */ /* 0x000fe2000f8e02ff */
[----:B------:R-:W-:Y:S01]  /*7910*/  ULDC UR28, c[0x0][0x240] ;  /* 0x00009000001c7ab9 */ /* 0x000fe20000000800 */
[--C-:B---3--:R-:W-:Y:S01]  /*7920*/  IMAD.WIDE R146, R133, 0x4, R88.reuse ;  /* 0x0000000485927825 */ /* 0x108fe200078e0258 */
[----:B------:R-:W-:Y:S01]  /*7930*/  ULDC UR27, c[0x0][0x240] ;  /* 0x00009000001b7ab9 */ /* 0x000fe20000000800 */
[----:B------:R-:W-:Y:S01]  /*7940*/  ULDC UR26, c[0x0][0x240] ;  /* 0x00009000001a7ab9 */ /* 0x000fe20000000800 */
[----:B------:R-:W-:Y:S01]  /*7950*/  ULDC UR25, c[0x0][0x240] ;  /* 0x0000900000197ab9 */ /* 0x000fe20000000800 */
[--C-:B--2---:R-:W-:Y:S01]  /*7960*/  IMAD.WIDE R142, R132, 0x4, R88.reuse ;  /* 0x00000004848e7825 */ /* 0x104fe200078e0258 */
[----:B------:R2:W-:Y:S01]  /*7970*/  STL.64 [R1+0x1ac8], R146 ;  /* 0x001ac89201007387 */ /* 0x0005e20000100a00 */
[----:B------:R-:W-:Y:S01]  /*7980*/  ULDC UR24, c[0x0][0x240] ;  /* 0x0000900000187ab9 */ /* 0x000fe20000000800 */
[----:B------:R-:W-:Y:S01]  /*7990*/  ULDC UR23, c[0x0][0x240] ;  /* 0x0000900000177ab9 */ /* 0x000fe20000000800 */
[--C-:B----4-:R-:W-:Y:S01]  /*79a0*/  IMAD.WIDE R144, R131, 0x4, R88.reuse ;  /* 0x0000000483907825 */ /* 0x110fe200078e0258 */
        /* <DEDUP_REMOVED lines=9> */
[--C-:B--2---:R-:W-:Y:S01]  /*7a40*/  IMAD.WIDE R146, R130, 0x4, R88.reuse ;  /* 0x0000000482927825 */ /* 0x104fe200078e0258 */
[----:B------:R-:W-:Y:S01]  /*7a50*/  ULDC UR17, c[0x0][0x240] ;  /* 0x0000900000117ab9 */ /* 0x000fe20000000800 */
[----:B------:R-:W-:Y:S01]  /*7a60*/  ULDC UR16, c[0x0][0x240] ;  /* 0x0000900000107ab9 */ /* 0x000fe20000000800 */
[----:B------:R-:W-:Y:S01]  /*7a70*/  ULDC UR15, c[0x0][0x240] ;  /* 0x00009000000f7ab9 */ /* 0x000fe20000000800 */
[--C-:B---3--:R-:W-:Y:S01]  /*7a80*/  IMAD.WIDE R142, R129, 0x4, R88.reuse ;  /* 0x00000004818e7825 */ /* 0x108fe200078e0258 */
        /* <DEDUP_REMOVED lines=16> */
[----:B------:R-:W2:Y:S01]  /*7b90*/  LDC R138, c[0x0][0x230] ;  /* 0x00008c00ff8a7b82 */ /* 0x000ea20000000800 */
[--C-:B---3--:R-:W-:Y:S01]  /*7ba0*/  IMAD.WIDE R142, R126, 0x4, R88.reuse ;  /* 0x000000047e8e7825 */ /* 0x108fe200078e0258 */
[----:B------:R3:W-:Y:S03]  /*7bb0*/  STL.64 [R1+0x18c8], R146 ;  /* 0x0018c89201007387 */ /* 0x0007e60000100a00 */
[----:B----4-:R-:W-:Y:S01]  /*7bc0*/  IMAD.WIDE R144, R125, 0x4, R88 ;  /* 0x000000047d907825 */ /* 0x010fe200078e0258 */
[----:B------:R4:W-:Y:S02]  /*7bd0*/  STL.64 [R1+0x1870], R142 ;  /* 0x0018708e01007387 */ /* 0x0009e40000100a00 */
[----:B------:R-:W1:Y:S01]  /*7be0*/  LDC R137, c[0x0][0x230] ;  /* 0x00008c00ff897b82 */ /* 0x000e620000000800 */
[----:B------:R-:W-:Y:S01]  /*7bf0*/  IMAD R28, R28, UR30, RZ ;  /* 0x0000001e1c1c7c24 */ /* 0x000fe2000f8e02ff */
[----:B------:R4:W-:Y:S01]  /*7c00*/  STL.64 [R1+0x1820], R144 ;  /* 0x0018209001007387 */ /* 0x0009e20000100a00 */
[----:B------:R-:W-:-:S02]  /*7c10*/  IMAD R27, R27, UR28, RZ ;  /* 0x0000001c1b1b7c24 */ /* 0x000fc4000f8e02ff */
[----:B------:R-:W-:Y:S02]  /*7c20*/  IMAD R26, R26, UR27, RZ ;  /* 0x0000001b1a1a7c24 */ /* 0x000fe4000f8e02ff */
[--C-:B---3--:R-:W-:Y:S01]  /*7c30*/  IMAD.WIDE R146, R124, 0x4, R88.reuse ;  /* 0x000000047c927825 */ /* 0x108fe200078e0258 */
[----:B------:R-:W3:Y:S03]  /*7c40*/  LDC R139, c[0x0][0x230] ;  /* 0x00008c00ff8b7b82 */ /* 0x000ee60000000800 */
[--C-:B----4-:R-:W-:Y:S01]  /*7c50*/  IMAD.WIDE R142, R123, 0x4, R88.reuse ;  /* 0x000000047b8e7825 */ /* 0x110fe200078e0258 */
[----:B------:R4:W-:Y:S03]  /*7c60*/  STL.64 [R1+0x17c8], R146 ;  /* 0x0017c89201007387 */ /* 0x0009e60000100a00 */
[----:B------:R-:W-:Y:S01]  /*7c70*/  IMAD.WIDE R144, R122, 0x4, R88 ;  /* 0x000000047a907825 */ /* 0x000fe200078e0258 */
[----:B------:R4:W-:Y:S01]  /*7c80*/  STL.64 [R1+0x1438], R142 ;  /* 0x0014388e01007387 */ /* 0x0009e20000100a00 */
[----:B------:R-:W2:Y:S02]  /*7c90*/  S2UR UR4, SR_CgaCtaId ;  /* 0x00000000000479c3 */ /* 0x000ea40000008800 */
[----:B------:R-:W-:Y:S01]  /*7ca0*/  IMAD R25, R25, UR26, RZ ;  /* 0x0000001a19197c24 */ /* 0x000fe2000f8e02ff */
[----:B------:R4:W-:Y:S01]  /*7cb0*/  STL.64 [R1+0x13b8], R144 ;  /* 0x0013b89001007387 */ /* 0x0009e20000100a00 */
[----:B------:R-:W-:-:S02]  /*7cc0*/  IMAD R24, R24, UR25, RZ ;  /* 0x0000001918187c24 */ /* 0x000fc4000f8e02ff */
[----:B------:R-:W-:Y:S01]  /*7cd0*/  IMAD R23, R23, UR24, RZ ;  /* 0x0000001817177c24 */ /* 0x000fe2000f8e02ff */
[----:B-1----:R-:W-:Y:S01]  /*7ce0*/  IADD3 R137, R137, -0x1, RZ ;  /* 0xffffffff89897810 */ /* 0x002fe20007ffe0ff */
[--C-:B----4-:R-:W-:Y:S01]  /*7cf0*/  IMAD.WIDE R146, R121, 0x4, R88.reuse ;  /* 0x0000000479927825 */ /* 0x110fe200078e0258 */
[----:B------:R-:W1:Y:S02]  /*7d00*/  LDC R136, c[0x0][0x230] ;  /* 0x00008c00ff887b82 */ /* 0x000e640000000800 */
[----:B------:R-:W-:Y:S01]  /*7d10*/  ISETP.GE.U32.AND P0, PT, R137, 0x7fffff80, PT ;  /* 0x7fffff808900780c */ /* 0x000fe20003f06070 */
[--C-:B------:R-:W-:Y:S01]  /*7d20*/  IMAD.WIDE R142, R120, 0x4, R88.reuse ;  /* 0x00000004788e7825 */ /* 0x100fe200078e0258 */
[----:B------:R4:W-:Y:S03]  /*7d30*/  STL.64 [R1+0x1338], R146 ;  /* 0x0013389201007387 */ /* 0x0009e60000100a00 */
[----:B------:R-:W-:Y:S01]  /*7d40*/  IMAD.WIDE R144, R119, 0x4, R88 ;  /* 0x0000000477907825 */ /* 0x000fe200078e0258 */
[----:B------:R2:W-:Y:S01]  /*7d50*/  STL.64 [R1+0x1bc0], R142 ;  /* 0x001bc08e01007387 */ /* 0x0005e20000100a00 */
[----:B------:R-:W1:Y:S02]  /*7d60*/  LDC R140, c[0x0][0x230] ;  /* 0x00008c00ff8c7b82 */ /* 0x000e640000000800 */
[----:B------:R-:W-:Y:S01]  /*7d70*/  IMAD R22, R22, UR23, RZ ;  /* 0x0000001716167c24 */ /* 0x000fe2000f8e02ff */
[----:B------:R3:W-:Y:S01]  /*7d80*/  STL.64 [R1+0x1bb0], R144 ;  /* 0x001bb09001007387 */ /* 0x0007e20000100a00 */
[----:B------:R-:W-:-:S02]  /*7d90*/  IMAD R21, R21, UR22, RZ ;  /* 0x0000001615157c24 */ /* 0x000fc4000f8e02ff */
[----:B------:R-:W-:Y:S02]  /*7da0*/  IMAD R20, R20, UR20, RZ ;  /* 0x0000001414147c24 */ /* 0x000fe4000f8e02ff */
[--C-:B----4-:R-:W-:Y:S01]  /*7db0*/  IMAD.WIDE R146, R118, 0x4, R88.reuse ;  /* 0x0000000476927825 */ /* 0x110fe200078e0258 */
[----:B------:R-:W4:Y:S03]  /*7dc0*/  LDC R137, c[0x0][0x230] ;  /* 0x00008c00ff897b82 */ /* 0x000f260000000800 */
[--C-:B--2---:R-:W-:Y:S01]  /*7dd0*/  IMAD.WIDE R142, R117, 0x4, R88.reuse ;  /* 0x00000004758e7825 */ /* 0x104fe200078e0258 */
[----:B------:R2:W-:Y:S03]  /*7de0*/  STL.64 [R1+0x1ba8], R146 ;  /* 0x001ba89201007387 */ /* 0x0005e60000100a00 */
[----:B---3--:R-:W-:Y:S01]  /*7df0*/  IMAD.WIDE R144, R116, 0x4, R88 ;  /* 0x0000000474907825 */ /* 0x008fe200078e0258 */
[----:B------:R3:W-:Y:S01]  /*7e00*/  STL.64 [R1+0x1ba0], R142 ;  /* 0x001ba08e01007387 */ /* 0x0007e20000100a00 */
[----:B------:R-:W1:Y:S02]  /*7e10*/  LDC R193, c[0x0][0x230] ;  /* 0x00008c00ffc17b82 */ /* 0x000e640000000800 */
[----:B------:R-:W-:Y:S01]  /*7e20*/  IMAD R19, R19, UR19, RZ ;  /* 0x0000001313137c24 */ /* 0x000fe2000f8e02ff */
[----:B------:R3:W-:Y:S01]  /*7e30*/  STL.64 [R1+0x1b90], R144 ;  /* 0x001b909001007387 */ /* 0x0007e20000100a00 */
[----:B------:R-:W-:-:S02]  /*7e40*/  IMAD R18, R18, UR18, RZ ;  /* 0x0000001212127c24 */ /* 0x000fc4000f8e02ff */
[----:B------:R-:W-:Y:S02]  /*7e50*/  IMAD R17, R17, UR17, RZ ;  /* 0x0000001111117c24 */ /* 0x000fe4000f8e02ff */
[----:B--2---:R-:W-:-:S04]  /*7e60*/  IMAD.WIDE R146, R115, 0x4, R88 ;  /* 0x0000000473927825 */ /* 0x004fc800078e0258 */
[--C-:B---3--:R-:W-:Y:S01]  /*7e70*/  IMAD.WIDE R142, R114, 0x4, R88.reuse ;  /* 0x00000004728e7825 */ /* 0x108fe200078e0258 */
[----:B------:R2:W-:Y:S03]  /*7e80*/  STL.64 [R1+0x1b88], R146 ;  /* 0x001b889201007387 */ /* 0x0005e60000100a00 */
[----:B------:R-:W-:Y:S01]  /*7e90*/  IMAD.WIDE R144, R113, 0x4, R88 ;  /* 0x0000000471907825 */ /* 0x000fe200078e0258 */
[----:B------:R3:W-:Y:S03]  /*7ea0*/  STL.64 [R1+0x1b80], R142 ;  /* 0x001b808e01007387 */ /* 0x0007e60000100a00 */
[----:B------:R-:W-:Y:S01]  /*7eb0*/  IMAD R16, R16, UR16, RZ ;  /* 0x0000001010107c24 */ /* 0x000fe2000f8e02ff */
[----:B------:R3:W-:Y:S01]  /*7ec0*/  STL.64 [R1+0x1b68], R144 ;  /* 0x001b689001007387 */ /* 0x0007e20000100a00 */
[----:B------:R-:W-:-:S02]  /*7ed0*/  IMAD R15, R15, UR15, RZ ;  /* 0x0000000f0f0f7c24 */ /* 0x000fc4000f8e02ff */
[----:B------:R-:W-:Y:S01]  /*7ee0*/  IMAD R14, R14, UR14, RZ ;  /* 0x0000000e0e0e7c24 */ /* 0x000fe2000f8e02ff */
[----:B------:R-:W-:Y:S01]  /*7ef0*/  ULDC.64 UR14, c[0x0][0x208] ;  /* 0x00008200000e7ab9 */ /* 0x000fe20000000a00 */
[----:B--2---:R-:W-:Y:S01]  /*7f00*/  IMAD.WIDE R146, R112, 0x4, R88 ;  /* 0x0000000470927825 */ /* 0x004fe200078e0258 */
[----:B-1----:R-:W-:-:S03]  /*7f10*/  IADD3 R193, R193, -0x80, RZ ;  /* 0xffffff80c1c17810 */ /* 0x002fc60007ffe0ff */
[--C-:B---3--:R-:W-:Y:S01]  /*7f20*/  IMAD.WIDE R142, R111, 0x4, R88.reuse ;  /* 0x000000046f8e7825 */ /* 0x108fe200078e0258 */
[----:B------:R1:W-:Y:S03]  /*7f30*/  STL.64 [R1+0x1b60], R146 ;  /* 0x001b609201007387 */ /* 0x0003e60000100a00 */
[----:B------:R-:W-:Y:S01]  /*7f40*/  IMAD.WIDE R144, R110, 0x4, R88 ;  /* 0x000000046e907825 */ /* 0x000fe200078e0258 */
[----:B------:R2:W-:Y:S03]  /*7f50*/  STL.64 [R1+0x1b50], R142 ;  /* 0x001b508e01007387 */ /* 0x0005e60000100a00 */
[----:B------:R-:W-:Y:S01]  /*7f60*/  IMAD R8, R8, UR5, RZ ;  /* 0x0000000508087c24 */ /* 0x000fe2000f8e02ff */
[----:B------:R3:W-:Y:S01]  /*7f70*/  STL.64 [R1+0x1b48], R144 ;  /* 0x001b489001007387 */ /* 0x0007e20000100a00 */
[----:B------:R-:W-:Y:S01]  /*7f80*/  IMAD R13, R13, UR12, RZ ;  /* 0x0000000c0d0d7c24 */ /* 0x000fe2000f8e02ff */
[----:B------:R-:W-:Y:S01]  /*7f90*/  ULDC UR5, c[0x0][0x234] ;  /* 0x00008d0000057ab9 */ /* 0x000fe20000000800 */
[----:B------:R-:W-:-:S02]  /*7fa0*/  IMAD R12, R12, UR11, RZ ;  /* 0x0000000b0c0c7c24 */ /* 0x000fc4000f8e02ff */
[----:B-1----:R-:W-:-:S04]  /*7fb0*/  IMAD.WIDE R146, R109, 0x4, R88 ;  /* 0x000000046d927825 */ /* 0x002fc800078e0258 */
[--C-:B--2---:R-:W-:Y:S01]  /*7fc0*/  IMAD.WIDE R142, R108, 0x4, R88.reuse ;  /* 0x000000046c8e7825 */ /* 0x104fe200078e0258 */
[----:B------:R1:W-:Y:S03]  /*7fd0*/  STL.64 [R1+0x1b40], R146 ;  /* 0x001b409201007387 */ /* 0x0003e60000100a00 */
[----:B---3--:R-:W-:Y:S01]  /*7fe0*/  IMAD.WIDE R144, R107, 0x4, R88 ;  /* 0x000000046b907825 */ /* 0x008fe200078e0258 */
[----:B------:R2:W-:Y:S03]  /*7ff0*/  STL.64 [R1+0x1b30], R142 ;  /* 0x001b308e01007387 */ /* 0x0005e60000100a00 */
[----:B------:R-:W-:Y:S01]  /*8000*/  IMAD R11, R11, UR10, RZ ;  /* 0x0000000a0b0b7c24 */ /* 0x000fe2000f8e02ff */
[----:B------:R3:W-:Y:S01]  /*8010*/  STL.64 [R1+0x1b28], R144 ;  /* 0x001b289001007387 */ /* 0x0007e20000100a00 */
[----:B------:R-:W-:-:S02]  /*8020*/  IMAD R10, R10, UR9, RZ ;  /* 0x000000090a0a7c24 */ /* 0x000fc4000f8e02ff */
[----:B------:R-:W-:Y:S02]  /*8030*/  IMAD R9, R9, UR7, RZ ;  /* 0x0000000709097c24 */ /* 0x000fe4000f8e02ff */
[----:B-1----:R-:W-:-:S04]  /*8040*/  IMAD.WIDE R146, R106, 0x4, R88 ;  /* 0x000000046a927825 */ /* 0x002fc800078e0258 */
[--C-:B--2---:R-:W-:Y:S01]  /*8050*/  IMAD.WIDE R142, R105, 0x4, R88.reuse ;  /* 0x00000004698e7825 */ /* 0x104fe200078e0258 */
[----:B------:R1:W-:Y:S03]  /*8060*/  STL.64 [R1+0x1b10], R146 ;  /* 0x001b109201007387 */ /* 0x0003e60000100a00 */
[----:B---3--:R-:W-:Y:S01]  /*8070*/  IMAD.WIDE R144, R104, 0x4, R88 ;  /* 0x0000000468907825 */ /* 0x008fe200078e0258 */
[----:B------:R2:W-:Y:S03]  /*8080*/  STL.64 [R1+0x1b08], R142 ;  /* 0x001b088e01007387 */ /* 0x0005e60000100a00 */
[----:B------:R-:W-:Y:S01]  /*8090*/  IMAD R7, R7, UR6, RZ ;  /* 0x0000000607077c24 */ /* 0x000fe2000f8e02ff */
[----:B------:R3:W-:Y:S01]  /*80a0*/  STL.64 [R1+0x1b00], R144 ;  /* 0x001b009001007387 */ /* 0x0007e20000100a00 */
[----:B------:R-:W-:Y:S01]  /*80b0*/  ULDC.64 UR6, c[0x0][0x210] ;  /* 0x0000840000067ab9 */ /* 0x000fe20000000a00 */
[----:B------:R-:W-:-:S02]  /*80c0*/  IMAD R4, R4, UR5, RZ ;  /* 0x0000000504047c24 */ /* 0x000fc4000f8e02ff */
[----:B-1----:R-:W-:-:S03]  /*80d0*/  IMAD.WIDE R146, R103, 0x4, R88 ;  /* 0x0000000467927825 */ /* 0x002fc600078e0258 */
[----:B------:R-:W-:Y:S01]  /*80e0*/  LEA R244, P5, R4, UR6, 0x2 ;  /* 0x0000000604f47c11 */ /* 0x000fe2000f8a10ff */
[--C-:B--2---:R-:W-:Y:S01]  /*80f0*/  IMAD.WIDE R142, R102, 0x4, R88.reuse ;  /* 0x00000004668e7825 */ /* 0x104fe200078e0258 */
[----:B------:R1:W-:Y:S02]  /*8100*/  STL.64 [R1+0x1af0], R146 ;  /* 0x001af09201007387 */ /* 0x0003e40000100a00 */
[----:B------:R-:W-:Y:S01]  /*8110*/  LEA.HI.X.SX32 R245, R4, UR7, 0x2, P5 ;  /* 0x0000000704f57c11 */ /* 0x000fe2000a8f16ff */
[----:B---3--:R-:W-:Y:S01]  /*8120*/  IMAD.WIDE R144, R101, 0x4, R88 ;  /* 0x0000000465907825 */ /* 0x008fe200078e0258 */
[----:B------:R2:W-:Y:S01]  /*8130*/  STL.64 [R1+0x1ae8], R142 ;  /* 0x001ae88e01007387 */ /* 0x0005e20000100a00 */
[----:B------:R-:W-:Y:S02]  /*8140*/  IADD3 R4, R139, -0xd, RZ ;  /* 0xfffffff38b047810 */ /* 0x000fe40007ffe0ff */
[----:B------:R-:W-:Y:S01]  /*8150*/  IMAD R0, R0, UR5, RZ ;  /* 0x0000000500007c24 */ /* 0x000fe2000f8e02ff */
[----:B------:R3:W-:Y:S01]  /*8160*/  STL.64 [R1+0x1ae0], R144 ;  /* 0x001ae09001007387 */ /* 0x0007e20000100a00 */
[----:B------:R-:W-:-:S02]  /*8170*/  VIADD R136, R136, 0xfffffffb ;  /* 0xfffffffb88887836 */ /* 0x000fc40000000000 */
[----:B------:R-:W-:Y:S01]  /*8180*/  IMAD R250, R192, 0x18, RZ ;  /* 0x00000018c0fa7824 */ /* 0x000fe200078e02ff */
[----:B------:R-:W-:Y:S01]  /*8190*/  LEA R240, P5, R0, UR6, 0x2 ;  /* 0x0000000600f07c11 */ /* 0x000fe2000f8a10ff */
[--C-:B-1----:R-:W-:Y:S01]  /*81a0*/  IMAD.WIDE R146, R100, 0x4, R88.reuse ;  /* 0x0000000464927825 */ /* 0x102fe200078e0258 */
[----:B------:R-:W-:Y:S02]  /*81b0*/  ISETP.GE.U32.AND P1, PT, R136, 0x7fffff7c, PT ;  /* 0x7fffff7c8800780c */ /* 0x000fe40003f26070 */
[----:B------:R-:W-:Y:S01]  /*81c0*/  LEA.HI.X.SX32 R241, R0, UR7, 0x2, P5 ;  /* 0x0000000700f17c11 */ /* 0x000fe2000a8f16ff */
[--C-:B--2---:R-:W-:Y:S01]  /*81d0*/  IMAD.WIDE R142, R99, 0x4, R88.reuse ;  /* 0x00000004638e7825 */ /* 0x104fe200078e0258 */
[----:B------:R1:W-:Y:S01]  /*81e0*/  STL.64 [R1+0x1ad0], R146 ;  /* 0x001ad09201007387 */ /* 0x0003e20000100a00 */
[----:B------:R-:W-:Y:S02]  /*81f0*/  ISETP.GE.U32.AND P5, PT, R4, 0x7fffff74, PT ;  /* 0x7fffff740400780c */ /* 0x000fe40003fa6070 */
[----:B---3--:R-:W-:Y:S01]  /*8200*/  IMAD.WIDE R144, R98, 0x4, R88 ;  /* 0x0000000462907825 */ /* 0x008fe200078e0258 */
[----:B------:R2:W-:Y:S01]  /*8210*/  STL.64 [R1+0x1ac0], R142 ;  /* 0x001ac08e01007387 */ /* 0x0005e20000100a00 */
[----:B------:R-:W3:Y:S02]  /*8220*/  LDC R4, c[0x0][0x230] ;  /* 0x00008c00ff047b82 */ /* 0x000ee40000000800 */
[----:B------:R-:W-:Y:S01]  /*8230*/  VIADD R0, R140, 0xffffffef ;  /* 0xffffffef8c007836 */ /* 0x000fe20000000000 */
[----:B------:R4:W-:Y:S01]  /*8240*/  STL.64 [R1+0x1ab0], R144 ;  /* 0x001ab09001007387 */ /* 0x0009e20000100a00 */
[----:B------:R-:W-:-:S02]  /*8250*/  IMAD R230, R192, 0x1c, RZ ;  /* 0x0000001cc0e67824 */ /* 0x000fc400078e02ff */
[----:B------:R-:W-:Y:S02]  /*8260*/  IMAD R212, R192, 0x19, RZ ;  /* 0x00000019c0d47824 */ /* 0x000fe400078e02ff */
[----:B-1----:R-:W-:-:S04]  /*8270*/  IMAD.WIDE R146, R97, 0x4, R88 ;  /* 0x0000000461927825 */ /* 0x002fc800078e0258 */
[--C-:B--2---:R-:W-:Y:S01]  /*8280*/  IMAD.WIDE R142, R96, 0x4, R88.reuse ;  /* 0x00000004608e7825 */ /* 0x104fe200078e0258 */
[----:B------:R1:W-:Y:S03]  /*8290*/  STL.64 [R1+0x1aa8], R146 ;  /* 0x001aa89201007387 */ /* 0x0003e60000100a00 */
[----:B----4-:R-:W-:Y:S01]  /*82a0*/  IMAD.WIDE R144, R95, 0x4, R88 ;  /* 0x000000045f907825 */ /* 0x010fe200078e0258 */
[----:B------:R2:W-:Y:S03]  /*82b0*/  STL.64 [R1+0x1aa0], R142 ;  /* 0x001aa08e01007387 */ /* 0x0005e60000100a00 */
[----:B------:R-:W-:Y:S01]  /*82c0*/  IMAD.WIDE R228, R230, 0x4, R240 ;  /* 0x00000004e6e47825 */ /* 0x000fe200078e02f0 */
[----:B------:R4:W-:Y:S03]  /*82d0*/  STL.64 [R1+0x1a90], R144 ;  /* 0x001a909001007387 */ /* 0x0009e60000100a00 */
[----:B------:R-:W-:-:S02]  /*82e0*/  IMAD R236, R192, 0x1d, RZ ;  /* 0x0000001dc0ec7824 */ /* 0x000fc400078e02ff */
[----:B-1----:R-:W-:-:S04]  /*82f0*/  IMAD.WIDE R146, R94, 0x4, R88 ;  /* 0x000000045e927825 */ /* 0x002fc800078e0258 */
[--C-:B--2---:R-:W-:Y:S01]  /*8300*/  IMAD.WIDE R142, R93, 0x4, R88.reuse ;  /* 0x000000045d8e7825 */ /* 0x104fe200078e0258 */
[----:B------:R1:W-:Y:S03]  /*8310*/  STL.64 [R1+0x1a88], R146 ;  /* 0x001a889201007387 */ /* 0x0003e60000100a00 */
[----:B----4-:R-:W-:Y:S01]  /*8320*/  IMAD.WIDE R144, R92, 0x4, R88 ;  /* 0x000000045c907825 */ /* 0x010fe200078e0258 */
[----:B------:R2:W-:Y:S03]  /*8330*/  STL.64 [R1+0x1a80], R142 ;  /* 0x001a808e01007387 */ /* 0x0005e60000100a00 */
[--C-:B------:R-:W-:Y:S01]  /*8340*/  IMAD.WIDE R210, R212, 0x4, R240.reuse ;  /* 0x00000004d4d27825 */ /* 0x100fe200078e02f0 */
[----:B------:R4:W-:Y:S03]  /*8350*/  STL.64 [R1+0x1a68], R144 ;  /* 0x001a689001007387 */ /* 0x0009e60000100a00 */
[----:B------:R-:W-:-:S04]  /*8360*/  IMAD.WIDE R234, R236, 0x4, R240 ;  /* 0x00000004ecea7825 */ /* 0x000fc800078e02f0 */
[----:B-1----:R-:W-:-:S04]  /*8370*/  IMAD.WIDE R146, R91, 0x4, R88 ;  /* 0x000000045b927825 */ /* 0x002fc800078e0258 */
[--C-:B--2---:R-:W-:Y:S01]  /*8380*/  IMAD.WIDE R142, R90, 0x4, R88.reuse ;  /* 0x000000045a8e7825 */ /* 0x104fe200078e0258 */
[----:B------:R1:W-:Y:S03]  /*8390*/  STL.64 [R1+0x1a60], R146 ;  /* 0x001a609201007387 */ /* 0x0003e60000100a00 */
[----:B----4-:R-:W-:Y:S01]  /*83a0*/  IMAD.WIDE R144, R87, 0x4, R88 ;  /* 0x0000000457907825 */ /* 0x010fe200078e0258 */
[----:B------:R2:W-:Y:S03]  /*83b0*/  STL.64 [R1+0x1a50], R142 ;  /* 0x001a508e01007387 */ /* 0x0005e60000100a00 */
[C---:B------:R-:W-:Y:S01]  /*83c0*/  IMAD R218, R192.reuse, 0x1a, RZ ;  /* 0x0000001ac0da7824 */ /* 0x040fe200078e02ff */
[----:B------:R4:W-:Y:S01]  /*83d0*/  STL.64 [R1+0x1a48], R144 ;  /* 0x001a489001007387 */ /* 0x0009e20000100a00 */
[----:B------:R-:W-:-:S02]  /*83e0*/  IMAD R224, R192, 0x1b, RZ ;  /* 0x0000001bc0e07824 */ /* 0x000fc400078e02ff */
[----:B------:R-:W-:-:S04]  /*83f0*/  IMAD.WIDE R216, R218, 0x4, R240 ;  /* 0x00000004dad87825 */ /* 0x000fc800078e02f0 */
        /* <DEDUP_REMOVED lines=22> */
[----:B------:R-:W-:Y:S01]  /*8560*/  IMAD R184, R192, 0x6b, RZ ;  /* 0x0000006bc0b87824 */ /* 0x000fe200078e02ff */
[----:B------:R4:W-:Y:S01]  /*8570*/  STL.64 [R1+0x19e0], R144 ;  /* 0x0019e09001007387 */ /* 0x0009e20000100a00 */
[----:B------:R-:W-:-:S04]  /*8580*/  IMAD.WIDE R176, R185, 0x4, R244 ;  /* 0x00000004b9b07825 */ /* 0x000fc800078e02f4 */
[----:B-1----:R-:W-:-:S04]  /*8590*/  IMAD.WIDE R146, R77, 0x4, R88 ;  /* 0x000000044d927825 */ /* 0x002fc800078e0258 */
[--C-:B--2---:R-:W-:Y:S01]  /*85a0*/  IMAD.WIDE R142, R76, 0x4, R88.reuse ;  /* 0x000000044c8e7825 */ /* 0x104fe200078e0258 */
[----:B------:R1:W-:Y:S03]  /*85b0*/  STL.64 [R1+0x19d0], R146 ;  /* 0x0019d09201007387 */ /* 0x0003e60000100a00 */
[--C-:B----4-:R-:W-:Y:S01]  /*85c0*/  IMAD.WIDE R144, R75, 0x4, R88.reuse ;  /* 0x000000044b907825 */ /* 0x110fe200078e0258 */
[----:B------:R2:W-:Y:S03]  /*85d0*/  STL.64 [R1+0x19c0], R142 ;  /* 0x0019c08e01007387 */ /* 0x0005e60000100a00 */
[----:B------:R-:W-:Y:S01]  /*85e0*/  IMAD R248, R192, 0x7f, RZ ;  /* 0x0000007fc0f87824 */ /* 0x000fe200078e02ff */
[----:B------:R4:W-:Y:S01]  /*85f0*/  STL.64 [R1+0x19b0], R144 ;  /* 0x0019b09001007387 */ /* 0x0009e20000100a00 */
[----:B-1----:R-:W-:-:S04]  /*8600*/  IMAD.WIDE R146, R74, 0x4, R88 ;  /* 0x000000044a927825 */ /* 0x002fc800078e0258 */
[--C-:B--2---:R-:W-:Y:S01]  /*8610*/  IMAD.WIDE R142, R73, 0x4, R88.reuse ;  /* 0x00000004498e7825 */ /* 0x104fe200078e0258 */
[----:B------:R1:W-:Y:S03]  /*8620*/  STL.64 [R1+0x19a8], R146 ;  /* 0x0019a89201007387 */ /* 0x0003e60000100a00 */
[--C-:B----4-:R-:W-:Y:S01]  /*8630*/  IMAD.WIDE R144, R72, 0x4, R88.reuse ;  /* 0x0000000448907825 */ /* 0x110fe200078e0258 */
[----:B------:R2:W-:Y:S04]  /*8640*/  STL.64 [R1+0x19a0], R142 ;  /* 0x0019a08e01007387 */ /* 0x0005e80000100a00 */
        /* <DEDUP_REMOVED lines=128> */
[----:B--2---:R-:W-:Y:S01]  /*8e50*/  IMAD.WIDE R142, R7, 0x4, R88 ;  /* 0x00000004078e7825 */ /* 0x004fe200078e0258 */
[----:B------:R-:W-:Y:S03]  /*8e60*/  STL.64 [R1+0x12e8], R146 ;  /* 0x0012e89201007387 */ /* 0x000fe60000100a00 */
[--C-:B----4-:R-:W-:Y:S01]  /*8e70*/  IMAD.WIDE R144, R135, 0x4, R2.reuse ;  /* 0x0000000487907825 */ /* 0x110fe200078e0202 */
[----:B------:R1:W-:Y:S03]  /*8e80*/  STL.64 [R1+0x12d8], R142 ;  /* 0x0012d88e01007387 */ /* 0x0003e60000100a00 */
[--C-:B------:R-:W-:Y:S01]  /*8e90*/  IMAD.WIDE R88, R134, 0x4, R2.reuse ;  /* 0x0000000486587825 */ /* 0x100fe200078e0202 */
[----:B------:R2:W-:Y:S03]  /*8ea0*/  STL.64 [R1+0x1778], R144 ;  /* 0x0017789001007387 */ /* 0x0005e60000100a00 */
[--C-:B------:R-:W-:Y:S01]  /*8eb0*/  IMAD.WIDE R134, R132, 0x4, R2.reuse ;  /* 0x0000000484867825 */ /* 0x100fe200078e0202 */
[----:B------:R4:W-:Y:S03]  /*8ec0*/  STL.64 [R1+0x1738], R88 ;  /* 0x0017385801007387 */ /* 0x0009e60000100a00 */
[----:B-1----:R-:W-:-:S04]  /*8ed0*/  IMAD.WIDE R142, R133, 0x4, R2 ;  /* 0x00000004858e7825 */ /* 0x002fc800078e0202 */
[--C-:B------:R-:W-:Y:S01]  /*8ee0*/  IMAD.WIDE R132, R130, 0x4, R2.reuse ;  /* 0x0000000482847825 */ /* 0x100fe200078e0202 */
[----:B------:R-:W-:Y:S01]  /*8ef0*/  STL.64 [R1+0x16f8], R142 ;  /* 0x0016f88e01007387 */ /* 0x000fe20000100a00 */
[----:B--2---:R-:W1:Y:S02]  /*8f00*/  LDC R145, c[0x0][0x230] ;  /* 0x00008c00ff917b82 */ /* 0x004e640000000800 */
[--C-:B----4-:R-:W-:Y:S01]  /*8f10*/  IMAD.WIDE R88, R131, 0x4, R2.reuse ;  /* 0x0000000483587825 */ /* 0x110fe200078e0202 */
[----:B------:R-:W-:Y:S03]  /*8f20*/  STL.64 [R1+0x16b8], R134 ;  /* 0x0016b88601007387 */ /* 0x000fe60000100a00 */
[--C-:B------:R-:W-:Y:S01]  /*8f30*/  IMAD.WIDE R130, R129, 0x4, R2.reuse ;  /* 0x0000000481827825 */ /* 0x100fe200078e0202 */
[----:B------:R2:W-:Y:S03]  /*8f40*/  STL.64 [R1+0x1678], R88 ;  /* 0x0016785801007387 */ /* 0x0005e60000100a00 */
[----:B------:R-:W-:Y:S01]  /*8f50*/  IMAD R144, R192, 0x5b, RZ ;  /* 0x0000005bc0907824 */ /* 0x000fe200078e02ff */
[----:B------:R-:W-:Y:S04]  /*8f60*/  STL.64 [R1+0x1638], R132 ;  /* 0x0016388401007387 */ /* 0x000fe80000100a00 */
[----:B------:R-:W-:Y:S01]  /*8f70*/  STL.64 [R1+0x15e8], R130 ;  /* 0x0015e88201007387 */ /* 0x000fe20000100a00 */
[----:B--2---:R-:W-:-:S04]  /*8f80*/  IMAD.WIDE R88, R128, 0x4, R2 ;  /* 0x0000000480587825 */ /* 0x004fc800078e0202 */
[--C-:B------:R-:W-:Y:S01]  /*8f90*/  IMAD.WIDE R128, R127, 0x4, R2.reuse ;  /* 0x000000047f807825 */ /* 0x100fe200078e0202 */
[----:B------:R2:W-:Y:S03]  /*8fa0*/  STL.64 [R1+0x15a8], R88 ;  /* 0x0015a85801007387 */ /* 0x0005e60000100a00 */
[--C-:B------:R-:W-:Y:S01]  /*8fb0*/  IMAD.WIDE R126, R126, 0x4, R2.reuse ;  /* 0x000000047e7e7825 */ /* 0x100fe200078e0202 */
[----:B------:R4:W-:Y:S04]  /*8fc0*/  STL.64 [R1+0x1568], R128 ;  /* 0x0015688001007387 */ /* 0x0009e80000100a00 */
[----:B------:R3:W-:Y:S01]  /*8fd0*/  STL.64 [R1+0x1528], R126 ;  /* 0x0015287e01007387 */ /* 0x0007e20000100a00 */
[----:B--2---:R-:W-:-:S04]  /*8fe0*/  IMAD.WIDE R88, R125, 0x4, R2 ;  /* 0x000000047d587825 */ /* 0x004fc800078e0202 */
[--C-:B------:R-:W-:Y:S01]  /*8ff0*/  IMAD.WIDE R124, R124, 0x4, R2.reuse ;  /* 0x000000047c7c7825 */ /* 0x100fe200078e0202 */
[----:B------:R2:W-:Y:S01]  /*9000*/  STL.64 [R1+0x14e8], R88 ;  /* 0x0014e85801007387 */ /* 0x0005e20000100a00 */
[----:B----4-:R-:W4:Y:S02]  /*9010*/  LDC R129, c[0x0][0x230] ;  /* 0x00008c00ff817b82 */ /* 0x010f240000000800 */
[--C-:B---3--:R-:W-:Y:S01]  /*9020*/  IMAD.WIDE R126, R123, 0x4, R2.reuse ;  /* 0x000000047b7e7825 */ /* 0x108fe200078e0202 */
[----:B------:R3:W-:Y:S03]  /*9030*/  STL.64 [R1+0x14a8], R124 ;  /* 0x0014a87c01007387 */ /* 0x0007e60000100a00 */
[----:B------:R-:W-:Y:S01]  /*9040*/  IMAD R128, R192, 0x53, RZ ;  /* 0x00000053c0807824 */ /* 0x000fe200078e02ff */
[----:B------:R-:W-:Y:S01]  /*9050*/  STL.64 [R1+0x1430], R126 ;  /* 0x0014307e01007387 */ /* 0x000fe20000100a00 */
[----:B--2---:R-:W-:-:S04]  /*9060*/  IMAD.WIDE R88, R122, 0x4, R2 ;  /* 0x000000047a587825 */ /* 0x004fc800078e0202 */
[--C-:B---3--:R-:W-:Y:S01]  /*9070*/  IMAD.WIDE R124, R121, 0x4, R2.reuse ;  /* 0x00000004797c7825 */ /* 0x108fe200078e0202 */
[----:B------:R2:W-:Y:S03]  /*9080*/  STL.64 [R1+0x13b0], R88 ;  /* 0x0013b05801007387 */ /* 0x0005e60000100a00 */
[--C-:B------:R-:W-:Y:S01]  /*9090*/  IMAD.WIDE R122, R120, 0x4, R2.reuse ;  /* 0x00000004787a7825 */ /* 0x100fe200078e0202 */
[----:B------:R-:W-:Y:S03]  /*90a0*/  STL.64 [R1+0x1330], R124 ;  /* 0x0013307c01007387 */ /* 0x000fe60000100a00 */
[--C-:B------:R-:W-:Y:S01]  /*90b0*/  IMAD.WIDE R120, R118, 0x4, R2.reuse ;  /* 0x0000000476787825 */ /* 0x100fe200078e0202 */
[----:B------:R-:W-:Y:S03]  /*90c0*/  STL.64 [R1+0x17b0], R122 ;  /* 0x0017b07a01007387 */ /* 0x000fe60000100a00 */
[----:B--2---:R-:W-:-:S04]  /*90d0*/  IMAD.WIDE R88, R119, 0x4, R2 ;  /* 0x0000000477587825 */ /* 0x004fc800078e0202 */
[--C-:B------:R-:W-:Y:S01]  /*90e0*/  IMAD.WIDE R118, R117, 0x4, R2.reuse ;  /* 0x0000000475767825 */ /* 0x100fe200078e0202 */
[----:B------:R2:W-:Y:S04]  /*90f0*/  STL.64 [R1+0x17a8], R88 ;  /* 0x0017a85801007387 */ /* 0x0005e80000100a00 */
[----:B------:R3:W-:Y:S04]  /*9100*/  STL.64 [R1+0x17a0], R120 ;  /* 0x0017a07801007387 */ /* 0x0007e80000100a00 */
[----:B------:R-:W-:Y:S01]  /*9110*/  STL.64 [R1+0x1798], R118 ;  /* 0x0017987601007387 */ /* 0x000fe20000100a00 */
[----:B--2---:R-:W-:-:S04]  /*9120*/  IMAD.WIDE R88, R116, 0x4, R2 ;  /* 0x0000000474587825 */ /* 0x004fc800078e0202 */
[--C-:B------:R-:W-:Y:S01]  /*9130*/  IMAD.WIDE R116, R115, 0x4, R2.reuse ;  /* 0x0000000473747825 */ /* 0x100fe200078e0202 */
[----:B------:R2:W-:Y:S01]  /*9140*/  STL.64 [R1+0x1790], R88 ;  /* 0x0017905801007387 */ /* 0x0005e20000100a00 */
[----:B---3--:R-:W3:Y:S02]  /*9150*/  LDC R121, c[0x0][0x230] ;  /* 0x00008c00ff797b82 */ /* 0x008ee40000000800 */
[--C-:B------:R-:W-:Y:S01]  /*9160*/  IMAD.WIDE R114, R114, 0x4, R2.reuse ;  /* 0x0000000472727825 */ /* 0x100fe200078e0202 */
[----:B------:R-:W-:Y:S03]  /*9170*/  STL.64 [R1+0x1788], R116 ;  /* 0x0017887401007387 */ /* 0x000fe60000100a00 */
[----:B------:R-:W-:Y:S01]  /*9180*/  IMAD R120, R192, 0x4f, RZ ;  /* 0x0000004fc0787824 */ /* 0x000fe200078e02ff */
[----:B------:R1:W-:Y:S01]  /*9190*/  STL.64 [R1+0x1780], R114 ;  /* 0x0017807201007387 */ /* 0x0003e20000100a00 */
[----:B--2---:R-:W-:-:S04]  /*91a0*/  IMAD.WIDE R88, R113, 0x4, R2 ;  /* 0x0000000471587825 */ /* 0x004fc800078e0202 */
[--C-:B------:R-:W-:Y:S01]  /*91b0*/  IMAD.WIDE R112, R112, 0x4, R2.reuse ;  /* 0x0000000470707825 */ /* 0x100fe200078e0202 */
[----:B------:R2:W-:Y:S03]  /*91c0*/  STL.64 [R1+0x1770], R88 ;  /* 0x0017705801007387 */ /* 0x0005e60000100a00 */
[--C-:B-1----:R-:W-:Y:S01]  /*91d0*/  IMAD.WIDE R114, R111, 0x4, R2.reuse ;  /* 0x000000046f727825 */ /* 0x102fe200078e0202 */
[----:B------:R1:W-:Y:S04]  /*91e0*/  STL.64 [R1+0x1768], R112 ;  /* 0x0017687001007387 */ /* 0x0003e80000100a00 */
[----:B------:R-:W-:Y:S01]  /*91f0*/  STL.64 [R1+0x1760], R114 ;  /* 0x0017607201007387 */ /* 0x000fe20000100a00 */
[----:B--2---:R-:W-:-:S04]  /*9200*/  IMAD.WIDE R88, R110, 0x4, R2 ;  /* 0x000000046e587825 */ /* 0x004fc800078e0202 */
[--C-:B-1----:R-:W-:Y:S01]  /*9210*/  IMAD.WIDE R112, R109, 0x4, R2.reuse ;  /* 0x000000046d707825 */ /* 0x102fe200078e0202 */
[----:B------:R1:W-:Y:S03]  /*9220*/  STL.64 [R1+0x1758], R88 ;  /* 0x0017585801007387 */ /* 0x0003e60000100a00 */
[--C-:B------:R-:W-:Y:S01]  /*9230*/  IMAD.WIDE R110, R108, 0x4, R2.reuse ;  /* 0x000000046c6e7825 */ /* 0x100fe200078e0202 */
[----:B------:R2:W-:Y:S03]  /*9240*/  STL.64 [R1+0x1750], R112 ;  /* 0x0017507001007387 */ /* 0x0005e60000100a00 */
[--C-:B------:R-:W-:Y:S01]  /*9250*/  IMAD.WIDE R108, R106, 0x4, R2.reuse ;  /* 0x000000046a6c7825 */ /* 0x100fe200078e0202 */
[----:B------:R-:W-:Y:S03]  /*9260*/  STL.64 [R1+0x1748], R110 ;  /* 0x0017486e01007387 */ /* 0x000fe60000100a00 */
[----:B-1----:R-:W-:-:S04]  /*9270*/  IMAD.WIDE R88, R107, 0x4, R2 ;  /* 0x000000046b587825 */ /* 0x002fc800078e0202 */
[--C-:B------:R-:W-:Y:S01]  /*9280*/  IMAD.WIDE R106, R105, 0x4, R2.reuse ;  /* 0x00000004696a7825 */ /* 0x100fe200078e0202 */
[----:B------:R1:W-:Y:S01]  /*9290*/  STL.64 [R1+0x1740], R88 ;  /* 0x0017405801007387 */ /* 0x0003e20000100a00 */
[----:B--2---:R-:W2:Y:S02]  /*92a0*/  LDC R113, c[0x0][0x230] ;  /* 0x00008c00ff717b82 */ /* 0x004ea40000000800 */
[----:B------:R-:W-:Y:S01]  /*92b0*/  IMAD R112, R192, 0x4b, RZ ;  /* 0x0000004bc0707824 */ /* 0x000fe200078e02ff */
[----:B------:R-:W-:Y:S04]  /*92c0*/  STL.64 [R1+0x1730], R108 ;  /* 0x0017306c01007387 */ /* 0x000fe80000100a00 */
[----:B------:R-:W-:Y:S01]  /*92d0*/  STL.64 [R1+0x1728], R106 ;  /* 0x0017286a01007387 */ /* 0x000fe20000100a00 */
[----:B-1----:R-:W-:-:S04]  /*92e0*/  IMAD.WIDE R88, R104, 0x4, R2 ;  /* 0x0000000468587825 */ /* 0x002fc800078e0202 */
[--C-:B------:R-:W-:Y:S01]  /*92f0*/  IMAD.WIDE R104, R103, 0x4, R2.reuse ;  /* 0x0000000467687825 */ /* 0x100fe200078e0202 */
[----:B------:R1:W-:Y:S03]  /*9300*/  STL.64 [R1+0x1720], R88 ;  /* 0x0017205801007387 */ /* 0x0003e60000100a00 */
[--C-:B------:R-:W-:Y:S01]  /*9310*/  IMAD.WIDE R102, R102, 0x4, R2.reuse ;  /* 0x0000000466667825 */ /* 0x100fe200078e0202 */
[----:B------:R4:W-:Y:S04]  /*9320*/  STL.64 [R1+0x1718], R104 ;  /* 0x0017186801007387 */ /* 0x0009e80000100a00 */
[----:B------:R3:W-:Y:S01]  /*9330*/  STL.64 [R1+0x1710], R102 ;  /* 0x0017106601007387 */ /* 0x0007e20000100a00 */
[----:B-1----:R-:W-:-:S04]  /*9340*/  IMAD.WIDE R88, R101, 0x4, R2 ;  /* 0x0000000465587825 */ /* 0x002fc800078e0202 */
[--C-:B------:R-:W-:Y:S01]  /*9350*/  IMAD.WIDE R100, R100, 0x4, R2.reuse ;  /* 0x0000000464647825 */ /* 0x100fe200078e0202 */
[----:B------:R1:W-:Y:S01]  /*9360*/  STL.64 [R1+0x1708], R88 ;  /* 0x0017085801007387 */ /* 0x0003e20000100a00 */
[----:B----4-:R-:W4:Y:S02]  /*9370*/  LDC R105, c[0x0][0x230] ;  /* 0x00008c00ff697b82 */ /* 0x010f240000000800 */
[--C-:B---3--:R-:W-:Y:S01]  /*9380*/  IMAD.WIDE R102, R99, 0x4, R2.reuse ;  /* 0x0000000463667825 */ /* 0x108fe200078e0202 */
[----:B------:R3:W-:Y:S03]  /*9390*/  STL.64 [R1+0x1700], R100 ;  /* 0x0017006401007387 */ /* 0x0007e60000100a00 */
[----:B------:R-:W-:Y:S01]  /*93a0*/  IMAD R104, R192, 0x47, RZ ;  /* 0x00000047c0687824 */ /* 0x000fe200078e02ff */
[----:B------:R-:W-:Y:S01]  /*93b0*/  STL.64 [R1+0x16f0], R102 ;  /* 0x0016f06601007387 */ /* 0x000fe20000100a00 */
[----:B-1----:R-:W-:-:S04]  /*93c0*/  IMAD.WIDE R88, R98, 0x4, R2 ;  /* 0x0000000462587825 */ /* 0x002fc800078e0202 */
[--C-:B---3--:R-:W-:Y:S01]  /*93d0*/  IMAD.WIDE R100, R97, 0x4, R2.reuse ;  /* 0x0000000461647825 */ /* 0x108fe200078e0202 */
[----:B------:R1:W-:Y:S03]  /*93e0*/  STL.64 [R1+0x16e8], R88 ;  /* 0x0016e85801007387 */ /* 0x0003e60000100a00 */
[--C-:B------:R-:W-:Y:S01]  /*93f0*/  IMAD.WIDE R98, R96, 0x4, R2.reuse ;  /* 0x0000000460627825 */ /* 0x100fe200078e0202 */
[----:B------:R-:W-:Y:S03]  /*9400*/  STL.64 [R1+0x16e0], R100 ;  /* 0x0016e06401007387 */ /* 0x000fe60000100a00 */
[--C-:B------:R-:W-:Y:S01]  /*9410*/  IMAD.WIDE R96, R94, 0x4, R2.reuse ;  /* 0x000000045e607825 */ /* 0x100fe200078e0202 */
[----:B------:R-:W-:Y:S03]  /*9420*/  STL.64 [R1+0x16d8], R98 ;  /* 0x0016d86201007387 */ /* 0x000fe60000100a00 */
[----:B-1----:R-:W-:-:S04]  /*9430*/  IMAD.WIDE R88, R95, 0x4, R2 ;  /* 0x000000045f587825 */ /* 0x002fc800078e0202 */
[--C-:B------:R-:W-:Y:S01]  /*9440*/  IMAD.WIDE R94, R93, 0x4, R2.reuse ;  /* 0x000000045d5e7825 */ /* 0x100fe200078e0202 */
[----:B------:R1:W-:Y:S04]  /*9450*/  STL.64 [R1+0x16d0], R88 ;  /* 0x0016d05801007387 */ /* 0x0003e80000100a00 */
[----:B------:R3:W-:Y:S04]  /*9460*/  STL.64 [R1+0x16c8], R96 ;  /* 0x0016c86001007387 */ /* 0x0007e80000100a00 */
[----:B------:R-:W-:Y:S01]  /*9470*/  STL.64 [R1+0x16c0], R94 ;  /* 0x0016c05e01007387 */ /* 0x000fe20000100a00 */
[----:B-1----:R-:W-:-:S04]  /*9480*/  IMAD.WIDE R88, R92, 0x4, R2 ;  /* 0x000000045c587825 */ /* 0x002fc800078e0202 */
[--C-:B------:R-:W-:Y:S01]  /*9490*/  IMAD.WIDE R92, R91, 0x4, R2.reuse ;  /* 0x000000045b5c7825 */ /* 0x100fe200078e0202 */
[----:B------:R1:W-:Y:S01]  /*94a0*/  STL.64 [R1+0x16b0], R88 ;  /* 0x0016b05801007387 */ /* 0x0003e20000100a00 */
[----:B---3--:R-:W3:Y:S02]  /*94b0*/  LDC R97, c[0x0][0x230] ;  /* 0x00008c00ff617b82 */ /* 0x008ee40000000800 */
[--C-:B------:R-:W-:Y:S01]  /*94c0*/  IMAD.WIDE R90, R90, 0x4, R2.reuse ;  /* 0x000000045a5a7825 */ /* 0x100fe200078e0202 */
[----:B------:R-:W-:Y:S03]  /*94d0*/  STL.64 [R1+0x16a8], R92 ;  /* 0x0016a85c01007387 */ /* 0x000fe60000100a00 */
[----:B------:R-:W-:Y:S01]  /*94e0*/  IMAD R96, R192, 0x43, RZ ;  /* 0x00000043c0607824 */ /* 0x000fe200078e02ff */
[----:B------:R2:W-:Y:S01]  /*94f0*/  STL.64 [R1+0x16a0], R90 ;  /* 0x0016a05a01007387 */ /* 0x0005e20000100a00 */
[----:B-1----:R-:W-:-:S04]  /*9500*/  IMAD.WIDE R88, R87, 0x4, R2 ;  /* 0x0000000457587825 */ /* 0x002fc800078e0202 */
[--C-:B------:R-:W-:Y:S01]  /*9510*/  IMAD.WIDE R86, R86, 0x4, R2.reuse ;  /* 0x0000000456567825 */ /* 0x100fe200078e0202 */
[----:B------:R1:W-:Y:S03]  /*9520*/  STL.64 [R1+0x1698], R88 ;  /* 0x0016985801007387 */ /* 0x0003e60000100a00 */
[--C-:B--2---:R-:W-:Y:S01]  /*9530*/  IMAD.WIDE R90, R85, 0x4, R2.reuse ;  /* 0x00000004555a7825 */ /* 0x104fe200078e0202 */
[----:B------:R2:W-:Y:S04]  /*9540*/  STL.64 [R1+0x1690], R86 ;  /* 0x0016905601007387 */ /* 0x0005e80000100a00 */
[----:B------:R-:W-:Y:S01]  /*9550*/  STL.64 [R1+0x1688], R90 ;  /* 0x0016885a01007387 */ /* 0x000fe20000100a00 */
[----:B-1----:R-:W-:-:S04]  /*9560*/  IMAD.WIDE R88, R84, 0x4, R2 ;  /* 0x0000000454587825 */ /* 0x002fc800078e0202 */
[--C-:B--2---:R-:W-:Y:S01]  /*9570*/  IMAD.WIDE R86, R83, 0x4, R2.reuse ;  /* 0x0000000453567825 */ /* 0x104fe200078e0202 */
[----:B------:R-:W-:Y:S03]  /*9580*/  STL.64 [R1+0x1680], R88 ;  /* 0x0016805801007387 */ /* 0x000fe60000100a00 */
[--C-:B------:R-:W-:Y:S01]  /*9590*/  IMAD.WIDE R84, R82, 0x4, R2.reuse ;  /* 0x0000000452547825 */ /* 0x100fe200078e0202 */
[----:B------:R-:W-:Y:S03]  /*95a0*/  STL.64 [R1+0x1670], R86 ;  /* 0x0016705601007387 */ /* 0x000fe60000100a00 */
[--C-:B------:R-:W-:Y:S01]  /*95b0*/  IMAD.WIDE R82, R81, 0x4, R2.reuse ;  /* 0x0000000451527825 */ /* 0x100fe200078e0202 */
[----:B------:R1:W-:Y:S03]  /*95c0*/  STL.64 [R1+0x1668], R84 ;  /* 0x0016685401007387 */ /* 0x0003e60000100a00 */
[--C-:B------:R-:W-:Y:S01]  /*95d0*/  IMAD.WIDE R80, R80, 0x4, R2.reuse ;  /* 0x0000000450507825 */ /* 0x100fe200078e0202 */
[----:B------:R2:W-:Y:S04]  /*95e0*/  STL.64 [R1+0x1660], R82 ;  /* 0x0016605201007387 */ /* 0x0005e80000100a00 */
[----:B------:R4:W-:Y:S01]  /*95f0*/  STL.64 [R1+0x1658], R80 ;  /* 0x0016585001007387 */ /* 0x0009e20000100a00 */
[----:B-1----:R-:W-:-:S04]  /*9600*/  IMAD.WIDE R84, R79, 0x4, R2 ;  /* 0x000000044f547825 */ /* 0x002fc800078e0202 */
[--C-:B--2---:R-:W-:Y:S01]  /*9610*/  IMAD.WIDE R82, R78, 0x4, R2.reuse ;  /* 0x000000044e527825 */ /* 0x104fe200078e0202 */
[----:B------:R-:W-:Y:S03]  /*9620*/  STL.64 [R1+0x1650], R84 ;  /* 0x0016505401007387 */ /* 0x000fe60000100a00 */
[--C-:B----4-:R-:W-:Y:S01]  /*9630*/  IMAD.WIDE R80, R77, 0x4, R2.reuse ;  /* 0x000000044d507825 */ /* 0x110fe200078e0202 */
        /* <DEDUP_REMOVED lines=84> */
[----:B------:R1:W-:Y:S03]  /*9b80*/  STL.64 [R1+0x14b8], R40 ;  /* 0x0014b82801007387 */ /* 0x0003e60000100a00 */
[--C-:B------:R-:W-:Y:S01]  /*9b90*/  IMAD.WIDE R36, R34, 0x4, R2.reuse ;  /* 0x0000000422247825 */ /* 0x100fe200078e0202 */
[----:B------:R-:W-:Y:S03]  /*9ba0*/  STL.64 [R1+0x14b0], R38 ;  /* 0x0014b02601007387 */ /* 0x000fe60000100a00 */
[--C-:B------:R-:W-:Y:S01]  /*9bb0*/  IMAD.WIDE R34, R33, 0x4, R2.reuse ;  /* 0x0000000421227825 */ /* 0x100fe200078e0202 */
[----:B------:R2:W-:Y:S03]  /*9bc0*/  STL.64 [R1+0x14a0], R36 ;  /* 0x0014a02401007387 */ /* 0x0005e60000100a00 */
[--C-:B------:R-:W-:Y:S01]  /*9bd0*/  IMAD.WIDE R32, R32, 0x4, R2.reuse ;  /* 0x0000000420207825 */ /* 0x100fe200078e0202 */
[----:B------:R4:W-:Y:S01]  /*9be0*/  STL.64 [R1+0x1490], R34 ;  /* 0x0014902201007387 */ /* 0x0009e20000100a00 */
[----:B-1----:R-:W1:Y:S02]  /*9bf0*/  LDC R41, c[0x0][0x230] ;  /* 0x00008c00ff297b82 */ /* 0x002e640000000800 */
[----:B------:R-:W-:Y:S01]  /*9c00*/  IMAD R40, R192, 0x27, RZ ;  /* 0x00000027c0287824 */ /* 0x000fe200078e02ff */
[----:B------:R3:W-:Y:S01]  /*9c10*/  STL.64 [R1+0x1480], R32 ;  /* 0x0014802001007387 */ /* 0x0007e20000100a00 */
[----:B--2---:R-:W-:-:S04]  /*9c20*/  IMAD.WIDE R36, R31, 0x4, R2 ;  /* 0x000000041f247825 */ /* 0x004fc800078e0202 */
[--C-:B----4-:R-:W-:Y:S01]  /*9c30*/  IMAD.WIDE R34, R30, 0x4, R2.reuse ;  /* 0x000000041e227825 */ /* 0x110fe200078e0202 */
[----:B------:R-:W-:Y:S03]  /*9c40*/  STL.64 [R1+0x1470], R36 ;  /* 0x0014702401007387 */ /* 0x000fe60000100a00 */
[--C-:B---3--:R-:W-:Y:S01]  /*9c50*/  IMAD.WIDE R32, R29, 0x4, R2.reuse ;  /* 0x000000041d207825 */ /* 0x108fe200078e0202 */
        /* <DEDUP_REMOVED lines=8> */
[----:B--2---:R-:W-:-:S04]  /*9ce0*/  IMAD.WIDE R30, R25, 0x4, R2 ;  /* 0x00000004191e7825 */ /* 0x004fc800078e0202 */
[--C-:B---3--:R-:W-:Y:S01]  /*9cf0*/  IMAD.WIDE R28, R24, 0x4, R2.reuse ;  /* 0x00000004181c7825 */ /* 0x108fe200078e0202 */
        /* <DEDUP_REMOVED lines=30> */
[----:B------:R-:W-:Y:S03]  /*9ee0*/  STL.64 [R1+0x12f0], R12 ;  /* 0x0012f00c01007387 */ /* 0x000fe60000100a00 */
[--C-:B------:R-:W-:Y:S01]  /*9ef0*/  IMAD.WIDE R8, R8, 0x4, R2.reuse ;  /* 0x0000000408087825 */ /* 0x100fe200078e0202 */
[----:B------:R-:W-:Y:S03]  /*9f00*/  STL.64 [R1+0x12e0], R10 ;  /* 0x0012e00a01007387 */ /* 0x000fe60000100a00 */
[----:B------:R-:W-:Y:S01]  /*9f10*/  IMAD.WIDE R2, R7, 0x4, R2 ;  /* 0x0000000407027825 */ /* 0x000fe200078e0202 */
[----:B------:R-:W-:Y:S01]  /*9f20*/  STL.64 [R1+0x12c0], R8 ;  /* 0x0012c00801007387 */ /* 0x000fe20000100a00 */
[----:B------:R-:W2:Y:S03]  /*9f30*/  LDC R7, c[0x0][0x230] ;  /* 0x00008c00ff077b82 */ /* 0x000ea60000000800 */
[----:B------:R3:W-:Y:S02]  /*9f40*/  STL.64 [R1+0x12d0], R2 ;  /* 0x0012d00201007387 */ /* 0x0007e40000100a00 */
[----:B---3--:R-:W-:-:S02]  /*9f50*/  IMAD R3, R6, UR5, RZ ;  /* 0x0000000506037c24 */ /* 0x008fc4000f8e02ff */
[----:B------:R-:W-:-:S03]  /*9f60*/  VIADD R2, R138, 0xfffffff7 ;  /* 0xfffffff78a027836 */ /* 0x000fc60000000000 */
[----:B------:R-:W-:Y:S02]  /*9f70*/  LEA R238, P3, R3, UR6, 0x2 ;  /* 0x0000000603ee7c11 */ /* 0x000fe4000f8610ff */
[----:B------:R-:W-:Y:S01]  /*9f80*/  ISETP.GE.U32.AND P2, PT, R2, 0x7fffff78, PT ;  /* 0x7fffff780200780c */ /* 0x000fe20003f46070 */
[----:B------:R-:W-:Y:S01]  /*9f90*/  IMAD R2, R5, UR5, RZ ;  /* 0x0000000505027c24 */ /* 0x000fe2000f8e02ff */
[----:B------:R-:W-:Y:S01]  /*9fa0*/  LEA.HI.X.SX32 R239, R3, UR7, 0x2, P3 ;  /* 0x0000000703ef7c11 */ /* 0x000fe200098f16ff */
[----:B------:R-:W-:Y:S01]  /*9fb0*/  UMOV UR5, 0x400 ;  /* 0x0000040000057882 */ /* 0x000fe20000000000 */
[----:B------:R-:W3:Y:S01]  /*9fc0*/  LDC R3, c[0x0][0x230] ;  /* 0x00008c00ff037b82 */ /* 0x000ee20000000800 */
[----:B------:R-:W-:Y:S01]  /*9fd0*/  ULEA UR5, UR4, UR5, 0x18 ;  /* 0x0000000504057291 */ /* 0x000fe2000f8ec03f */
[----:B------:R-:W-:Y:S01]  /*9fe0*/  LEA R242, P3, R2, UR6, 0x2 ;  /* 0x0000000602f27c11 */ /* 0x000fe2000f8610ff */
[----:B------:R-:W-:-:S03]  /*9ff0*/  IMAD.WIDE R226, R230, 0x4, R238 ;  /* 0x00000004e6e27825 */ /* 0x000fc600078e02ee */
[----:B------:R-:W-:Y:S01]  /*a000*/  LEA.HI.X.SX32 R243, R2, UR7, 0x2, P3 ;  /* 0x0000000702f37c11 */ /* 0x000fe200098f16ff */
[----:B------:R-:W-:Y:S01]  /*a010*/  VIADD R246, R247, UR5 ;  /* 0x00000005f7f67c36 */ /* 0x000fe20008000000 */
[----:B------:R-:W-:Y:S01]  /*a020*/  ISETP.GE.U32.AND P3, PT, R0, 0x7fffff70, PT ;  /* 0x7fffff700000780c */ /* 0x000fe20003f66070 */
[----:B--2---:R-:W-:Y:S01]  /*a030*/  VIADD R2, R7, 0xffffffeb ;  /* 0xffffffeb07027836 */ /* 0x004fe20000000000 */
[----:B------:R-:W-:Y:S01]  /*a040*/  SHF.L.U32 R0, R192, 0x2, RZ ;  /* 0x00000002c0007819 */ /* 0x000fe200000006ff */
[----:B------:R-:W2:Y:S01]  /*a050*/  LDC R5, c[0x0][0x230] ;  /* 0x00008c00ff057b82 */ /* 0x000ea20000000800 */
[----:B------:R-:W-:Y:S01]  /*a060*/  @!PT LDS RZ, [RZ] ;  /* 0x00000000fffff984 */ /* 0x000fe20000000800 */
[----:B------:R-:W-:Y:S01]  /*a070*/  @!PT LDS RZ, [RZ] ;  /* 0x00000000fffff984 */ /* 0x000fe20000000800 */
[----:B------:R-:W-:Y:S01]  /*a080*/  @!PT LDS RZ, [RZ] ;  /* 0x00000000fffff984 */ /* 0x000fe20000000800 */
[----:B------:R-:W-:Y:S01]  /*a090*/  LDGSTS.E [R246], desc[UR14][R244.64], !P0 ;  /* 0x00000000f4f67fae */ /* 0x000fe2000c12184e */
[----:B------:R-:W-:Y:S01]  /*a0a0*/  IMAD.WIDE R208, R212, 0x4, R238 ;  /* 0x00000004d4d07825 */ /* 0x000fe200078e02ee */
[----:B------:R-:W-:Y:S02]  /*a0b0*/  ULDC.64 UR6, c[0x0][0x238] ;  /* 0x00008e0000067ab9 */ /* 0x000fe40000000a00 */
[----:B------:R-:W-:Y:S01]  /*a0c0*/  LDGSTS.E [R246+0x100], desc[UR14][R238.64], !P0 ;  /* 0x00100000eef67fae */ /* 0x000fe2000c12184e */
[----:B------:R-:W-:Y:S01]  /*a0d0*/  IMAD.WIDE R14, R0, 0x4, R244 ;  /* 0x00000004000e7825 */ /* 0x000fe200078e02f4 */
[----:B------:R-:W-:-:S02]  /*a0e0*/  USHF.L.U32 UR9, UR6, 0x7, URZ ;  /* 0x0000000706097899 */ /* 0x000fc4000800063f */
[----:B------:R-:W-:Y:S01]  /*a0f0*/  LDGSTS.E [R246+0x200], desc[UR14][R240.64], !P0 ;  /* 0x00200000f0f67fae */ /* 0x000fe2000c12184e */
[----:B------:R-:W-:-:S03]  /*a100*/  IMAD.WIDE R12, R0, 0x4, R238 ;  /* 0x00000004000c7825 */ /* 0x000fc600078e02ee */
[----:B------:R-:W-:Y:S01]  /*a110*/  LDGSTS.E [R246+0x300], desc[UR14][R242.64], !P0 ;  /* 0x00300000f2f67fae */ /* 0x000fe2000c12184e */
[----:B------:R-:W-:Y:S01]  /*a120*/  IMAD.WIDE R10, R0, 0x4, R240 ;  /* 0x00000004000a7825 */ /* 0x000fe200078e02f0 */
[----:B------:R-:W-:Y:S02]  /*a130*/  ISETP.GE.U32.AND P0, PT, R2, 0x7fffff6c, PT ;  /* 0x7fffff6c0200780c */ /* 0x000fe40003f06070 */
[----:B------:R-:W-:Y:S01]  /*a140*/  SHF.L.U32 R2, R192, 0x3, RZ ;  /* 0x00000003c0027819 */ /* 0x000fe200000006ff */
[--C-:B------:R-:W-:Y:S01]  /*a150*/  IMAD.WIDE R8, R0, 0x4, R242.reuse ;  /* 0x0000000400087825 */ /* 0x100fe200078e02f2 */
[----:B------:R-:W-:Y:S03]  /*a160*/  STL.64 [R1+0x290], R14 ;  /* 0x0002900e01007387 */ /* 0x000fe60000100a00 */
[----:B---3--:R-:W-:Y:S01]  /*a170*/  VIADD R0, R3, 0xffffffe7 ;  /* 0xffffffe703007836 */ /* 0x008fe20000000000 */
[----:B------:R-:W-:Y:S01]  /*a180*/  LDGSTS.E [R246+0x1000], desc[UR14][R14.64], !P1 ;  /* 0x010000000ef67fae */ /* 0x000fe2000c92184e */
[----:B------:R-:W3:Y:S01]  /*a190*/  LDC R3, c[0x0][0x230] ;  /* 0x00008c00ff037b82 */ /* 0x000ee20000000800 */
[----:B------:R-:W-:-:S02]  /*a1a0*/  IMAD.WIDE R6, R2, 0x4, R242 ;  /* 0x0000000402067825 */ /* 0x000fc400078e02f2 */
[----:B------:R4:W-:Y:S02]  /*a1b0*/  STL.64 [R1+0x288], R12 ;  /* 0x0002880c01007387 */ /* 0x0009e40000100a00 */
[--C-:B------:R-:W-:Y:S02]  /*a1c0*/  IMAD.WIDE R232, R236, 0x4, R238.reuse ;  /* 0x00000004ece87825 */ /* 0x100fe400078e02ee */
[----:B------:R4:W-:Y:S02]  /*a1d0*/  LDGSTS.E [R246+0x1100], desc[UR14][R12.64], !P1 ;  /* 0x011000000cf67fae */ /* 0x0009e4000c92184e */
[--C-:B------:R-:W-:Y:S02]  /*a1e0*/  IMAD.WIDE R214, R218, 0x4, R238.reuse ;  /* 0x00000004dad67825 */ /* 0x100fe400078e02ee */
[----:B------:R1:W-:Y:S02]  /*a1f0*/  STL.64 [R1+0x280], R10 ;  /* 0x0002800a01007387 */ /* 0x0003e40000100a00 */
[----:B------:R-:W-:-:S02]  /*a200*/  IMAD.WIDE R220, R224, 0x4, R238 ;  /* 0x00000004e0dc7825 */ /* 0x000fc400078e02ee */
[----:B------:R1:W-:Y:S02]  /*a210*/  LDGSTS.E [R246+0x1200], desc[UR14][R10.64], !P1 ;  /* 0x012000000af67fae */ /* 0x0003e4000c92184e */
[----:B------:R-:W-:Y:S02]  /*a220*/  IMAD.WIDE R64, R40, 0x4, R238 ;  /* 0x0000000428407825 */ /* 0x000fe400078e02ee */
[----:B------:R2:W-:Y:S02]  /*a230*/  STL.64 [R1+0x278], R8 ;  /* 0x0002780801007387 */ /* 0x0005e40000100a00 */
[----:B----4-:R-:W-:Y:S02]  /*a240*/  IMAD.WIDE R12, R2, 0x4, R244 ;  /* 0x00000004020c7825 */ /* 0x010fe400078e02f4 */
[----:B------:R2:W-:Y:S01]  /*a250*/  LDGSTS.E [R246+0x1300], desc[UR14][R8.64], !P1 ;  /* 0x0130000008f67fae */ /* 0x0005e2000c92184e */
[----:B------:R-:W-:Y:S01]  /*a260*/  ISETP.GE.U32.AND P1, PT, R0, 0x7fffff68, PT ;  /* 0x7fffff680000780c */ /* 0x000fe20003f26070 */
[----:B------:R-:W-:-:S02]  /*a270*/  IMAD R0, R192, 0xc, RZ ;  /* 0x0000000cc0007824 */ /* 0x000fc400078e02ff */
[C---:B-1----:R-:W-:Y:S01]  /*a280*/  IMAD.WIDE R10, R2.reuse, 0x4, R238 ;  /* 0x00000004020a7825 */ /* 0x042fe200078e02ee */
[----:B------:R1:W-:Y:S04]  /*a290*/  LDGSTS.E [R246+0x2000], desc[UR14][R12.64], !P2 ;  /* 0x020000000cf67fae */ /* 0x0003e8000d12184e */
[----:B------:R4:W-:Y:S01]  /*a2a0*/  LDGSTS.E [R246+0x2100], desc[UR14][R10.64], !P2 ;  /* 0x021000000af67fae */ /* 0x0009e2000d12184e */
[----:B--2---:R-:W-:-:S03]  /*a2b0*/  IMAD.WIDE R8, R2, 0x4, R240 ;  /* 0x0000000402087825 */ /* 0x004fc600078e02f0 */
[----:B------:R1:W-:Y:S01]  /*a2c0*/  STL.64 [R1+0x210], R12 ;  /* 0x0002100c01007387 */ /* 0x0003e20000100a00 */
[----:B------:R-:W-:-:S03]  /*a2d0*/  VIADD R2, R4, 0xffffffe3 ;  /* 0xffffffe304027836 */ /* 0x000fc60000000000 */
[----:B------:R2:W-:Y:S01]  /*a2e0*/  LDGSTS.E [R246+0x2200], desc[UR14][R8.64], !P2 ;  /* 0x0220000008f67fae */ /* 0x0005e2000d12184e */
[----:B------:R-:W3:Y:S03]  /*a2f0*/  LDC R4, c[0x0][0x230] ;  /* 0x00008c00ff047b82 */ /* 0x000ee60000000800 */
[----:B------:R2:W-:Y:S01]  /*a300*/  LDGSTS.E [R246+0x2300], desc[UR14][R6.64], !P2 ;  /* 0x0230000006f67fae */ /* 0x0005e2000d12184e */
[----:B------:R-:W-:Y:S02]  /*a310*/  ISETP.GE.U32.AND P2, PT, R2, 0x7fffff64, PT ;  /* 0x7fffff640200780c */ /* 0x000fe40003f46070 */
[----:B------:R-:W-:Y:S01]  /*a320*/  SHF.L.U32 R2, R192, 0x4, RZ ;  /* 0x00000004c0027819 */ /* 0x000fe200000006ff */
[----:B------:R4:W-:Y:S01]  /*a330*/  STL.64 [R1+0x208], R10 ;  /* 0x0002080a01007387 */ /* 0x0009e20000100a00 */
[----:B-1----:R-:W-:-:S03]  /*a340*/  IMAD.WIDE R12, R0, 0x4, R244 ;  /* 0x00000004000c7825 */ /* 0x002fc600078e02f4 */
[----:B------:R2:W-:Y:S04]  /*a350*/  STL.64 [R1+0x200], R8 ;  /* 0x0002000801007387 */ /* 0x0005e80000100a00 */
[----:B------:R1:W-:Y:S01]  /*a360*/  STL.64 [R1+0x1f8], R6 ;  /* 0x0001f80601007387 */ /* 0x0003e20000100a00 */
[----:B----4-:R-:W-:-:S03]  /*a370*/  IMAD.WIDE R10, R0, 0x4, R238 ;  /* 0x00000004000a7825 */ /* 0x010fc600078e02ee */
[----:B------:R4:W-:Y:S01]  /*a380*/  STL.64 [R1+0x190], R12 ;  /* 0x0001900c01007387 */ /* 0x0009e20000100a00 */
[----:B--2---:R-:W-:-:S03]  /*a390*/  IMAD.WIDE R8, R0, 0x4, R240 ;  /* 0x0000000400087825 */ /* 0x004fc600078e02f0 */
[----:B------:R4:W-:Y:S01]  /*a3a0*/  LDGSTS.E [R246+0x3000], desc[UR14][R12.64], !P5 ;  /* 0x030000000cf67fae */ /* 0x0009e2000e92184e */
[----:B-1----:R-:W-:-:S03]  /*a3b0*/  IMAD.WIDE R6, R0, 0x4, R242 ;  /* 0x0000000400067825 */ /* 0x002fc600078e02f2 */
[----:B------:R1:W-:Y:S01]  /*a3c0*/  STL.64 [R1+0x188], R10 ;  /* 0x0001880a01007387 */ /* 0x0003e20000100a00 */
[----:B------:R-:W-:-:S03]  /*a3d0*/  VIADD R0, R5, 0xffffffdf ;  /* 0xffffffdf05007836 */ /* 0x000fc60000000000 */
[----:B------:R1:W-:Y:S01]  /*a3e0*/  LDGSTS.E [R246+0x3100], desc[UR14][R10.64], !P5 ;  /* 0x031000000af67fae */ /* 0x0003e2000e92184e */
[----:B------:R-:W2:Y:S01]  /*a3f0*/  LDC R5, c[0x0][0x230] ;  /* 0x00008c00ff057b82 */ /* 0x000ea20000000800 */
[C---:B----4-:R-:W-:Y:S02]  /*a400*/  IMAD.WIDE R12, R2.reuse, 0x4, R244 ;  /* 0x00000004020c7825 */ /* 0x050fe400078e02f4 */
[----:B------:R4:W-:Y:S04]  /*a410*/  STL.64 [R1+0x180], R8 ;  /* 0x0001800801007387 */ /* 0x0009e80000100a00 */
[----:B------:R4:W-:Y:S01]  /*a420*/  LDGSTS.E [R246+0x3200], desc[UR14][R8.64], !P5 ;  /* 0x0320000008f67fae */ /* 0x0009e2000e92184e */
[----:B-1----:R-:W-:-:S03]  /*a430*/  IMAD.WIDE R10, R2, 0x4, R238 ;  /* 0x00000004020a7825 */ /* 0x002fc600078e02ee */
[----:B------:R1:W-:Y:S04]  /*a440*/  STL.64 [R1+0x178], R6 ;  /* 0x0001780601007387 */ /* 0x0003e80000100a00 */
[----:B------:R1:W-:Y:S01]  /*a450*/  LDGSTS.E [R246+0x3300], desc[UR14][R6.64], !P5 ;  /* 0x0330000006f67fae */ /* 0x0003e2000e92184e */
[----:B------:R-:W-:Y:S01]  /*a460*/  ISETP.GE.U32.AND P5, PT, R0, 0x7fffff60, PT ;  /* 0x7fffff600000780c */ /* 0x000fe20003fa6070 */
[----:B------:R-:W-:Y:S02]  /*a470*/  IMAD R0, R192, 0x14, RZ ;  /* 0x00000014c0007824 */ /* 0x000fe400078e02ff */
[C---:B----4-:R-:W-:Y:S01]  /*a480*/  IMAD.WIDE R8, R2.reuse, 0x4, R240 ;  /* 0x0000000402087825 */ /* 0x050fe200078e02f0 */
[----:B------:R4:W-:Y:S04]  /*a490*/  LDGSTS.E [R246+0x4000], desc[UR14][R12.64], !P3 ;  /* 0x040000000cf67fae */ /* 0x0009e8000d92184e */
[----:B------:R4:W-:Y:S01]  /*a4a0*/  LDGSTS.E [R246+0x4100], desc[UR14][R10.64], !P3 ;  /* 0x041000000af67fae */ /* 0x0009e2000d92184e */
[----:B-1----:R-:W-:-:S03]  /*a4b0*/  IMAD.WIDE R6, R2, 0x4, R242 ;  /* 0x0000000402067825 */ /* 0x002fc600078e02f2 */
[----:B------:R1:W-:Y:S01]  /*a4c0*/  LDGSTS.E [R246+0x4200], desc[UR14][R8.64], !P3 ;  /* 0x0420000008f67fae */ /* 0x0003e2000d92184e */
[----:B---3--:R-:W-:-:S03]  /*a4d0*/  VIADD R2, R3, 0xffffffdb ;  /* 0xffffffdb03027836 */ /* 0x008fc60000000000 */
[----:B------:R3:W-:Y:S01]  /*a4e0*/  LDGSTS.E [R246+0x4300], desc[UR14][R6.64], !P3 ;  /* 0x0430000006f67fae */ /* 0x0007e2000d92184e */
[----:B------:R-:W2:Y:S01]  /*a4f0*/  LDC R3, c[0x0][0x230] ;  /* 0x00008c00ff037b82 */ /* 0x000ea20000000800 */
[----:B------:R-:W-:Y:S02]  /*a500*/  ISETP.GE.U32.AND P3, PT, R2, 0x7fffff5c, PT ;  /* 0x7fffff5c0200780c */ /* 0x000fe40003f66070 */
[----:B------:R4:W-:Y:S05]  /*a510*/  STL.64 [R1+0x110], R12 ;  /* 0x0001100c01007387 */ /* 0x0009ea0000100a00 */
[----:B------:R-:W2:Y:S01]  /*a520*/  LDC R2, c[0x0][0x230] ;  /* 0x00008c00ff027b82 */ /* 0x000ea20000000800 */
[----:B------:R1:W-:Y:S04]  /*a530*/  STL.64 [R1+0x108], R10 ;  /* 0x0001080a01007387 */ /* 0x0003e80000100a00 */
[----:B------:R3:W-:Y:S01]  /*a540*/  STL.64 [R1+0x100], R8 ;  /* 0x0001000801007387 */ /* 0x0007e20000100a00 */
[----:B----4-:R-:W-:-:S03]  /*a550*/  IMAD.WIDE R12, R0, 0x4, R244 ;  /* 0x00000004000c7825 */ /* 0x010fc600078e02f4 */
[----:B------:R4:W-:Y:S01]  /*a560*/  STL.64 [R1+0xf8], R6 ;  /* 0x0000f80601007387 */ /* 0x0009e20000100a00 */
[----:B-1----:R-:W-:-:S03]  /*a570*/  IMAD.WIDE R10, R0, 0x4, R238 ;  /* 0x00000004000a7825 */ /* 0x002fc600078e02ee */
[----:B------:R-:W-:Y:S01]  /*a580*/  STL.64 [R1+0x90], R12 ;  /* 0x0000900c01007387 */ /* 0x000fe20000100a00 */
[----:B---3--:R-:W-:-:S03]  /*a590*/  IMAD.WIDE R8, R0, 0x4, R240 ;  /* 0x0000000400087825 */ /* 0x008fc600078e02f0 */
[----:B------:R-:W-:Y:S01]  /*a5a0*/  LDGSTS.E [R246+0x5000], desc[UR14][R12.64], !P0 ;  /* 0x050000000cf67fae */ /* 0x000fe2000c12184e */
[----:B----4-:R-:W-:Y:S01]  /*a5b0*/  IMAD.WIDE R6, R0, 0x4, R242 ;  /* 0x0000000400067825 */ /* 0x010fe200078e02f2 */
[----:B------:R-:W-:Y:S02]  /*a5c0*/  IADD3 R0, R4, -0x29, RZ ;  /* 0xffffffd704007810 */ /* 0x000fe40007ffe0ff */
[----:B------:R1:W-:Y:S01]  /*a5d0*/  STL.64 [R1+0x88], R10 ;  /* 0x0000880a01007387 */ /* 0x0003e20000100a00 */
[----:B------:R-:W3:Y:S01]  /*a5e0*/  LDC R4, c[0x0][0x230] ;  /* 0x00008c00ff047b82 */ /* 0x000ee20000000800 */
[----:B--2---:R-:W-:Y:S02]  /*a5f0*/  IADD3 R2, R2, -0x31, RZ ;  /* 0xffffffcf02027810 */ /* 0x004fe40007ffe0ff */
[----:B------:R1:W-:Y:S04]  /*a600*/  LDGSTS.E [R246+0x5100], desc[UR14][R10.64], !P0 ;  /* 0x051000000af67fae */ /* 0x0003e8000c12184e */
[----:B------:R2:W-:Y:S04]  /*a610*/  STL.64 [R1+0x80], R8 ;  /* 0x0000800801007387 */ /* 0x0005e80000100a00 */
[----:B------:R2:W-:Y:S01]  /*a620*/  LDGSTS.E [R246+0x5200], desc[UR14][R8.64], !P0 ;  /* 0x0520000008f67fae */ /* 0x0005e2000c12184e */
[----:B-1----:R-:W-:-:S03]  /*a630*/  IMAD.WIDE R10, R250, 0x4, R244 ;  /* 0x00000004fa0a7825 */ /* 0x002fc600078e02f4 */
[----:B------:R1:W-:Y:S04]  /*a640*/  STL.64 [R1+0x78], R6 ;  /* 0x0000780601007387 */ /* 0x0003e80000100a00 */
[----:B------:R1:W-:Y:S01]  /*a650*/  LDGSTS.E [R246+0x5300], desc[UR14][R6.64], !P0 ;  /* 0x0530000006f67fae */ /* 0x0003e2000c12184e */
[----:B------:R-:W-:Y:S01]  /*a660*/  ISETP.GE.U32.AND P0, PT, R0, 0x7fffff58, PT ;  /* 0x7fffff580000780c */ /* 0x000fe20003f06070 */
[----:B------:R-:W-:Y:S02]  /*a670*/  VIADD R0, R5, 0xffffffd3 ;  /* 0xffffffd305007836 */ /* 0x000fe40000000000 */
[C---:B--2---:R-:W-:Y:S01]  /*a680*/  IMAD.WIDE R8, R250.reuse, 0x4, R238 ;  /* 0x00000004fa087825 */ /* 0x044fe200078e02ee */
[----:B------:R2:W-:Y:S01]  /*a690*/  LDGSTS.E [R246+0x6000], desc[UR14][R10.64], !P1 ;  /* 0x060000000af67fae */ /* 0x0005e2000c92184e */
[----:B------:R-:W4:Y:S03]  /*a6a0*/  LDC R5, c[0x0][0x230] ;  /* 0x00008c00ff057b82 */ /* 0x000f260000000800 */
[----:B------:R2:W-:Y:S01]  /*a6b0*/  STL.64 [R1+0x10], R10 ;  /* 0x0000100a01007387 */ /* 0x0005e20000100a00 */
[----:B-1----:R-:W-:-:S03]  /*a6c0*/  IMAD.WIDE R6, R250, 0x4, R240 ;  /* 0x00000004fa067825 */ /* 0x002fc600078e02f0 */
[----:B------:R1:W-:Y:S01]  /*a6d0*/  LDGSTS.E [R246+0x6100], desc[UR14][R8.64], !P1 ;  /* 0x0610000008f67fae */ /* 0x0003e2000c92184e */
[----:B------:R-:W-:-:S03]  /*a6e0*/  IMAD.WIDE R250, R250, 0x4, R242 ;  /* 0x00000004fafa7825 */ /* 0x000fc600078e02f2 */
[----:B------:R3:W-:Y:S01]  /*a6f0*/  LDGSTS.E [R246+0x6200], desc[UR14][R6.64], !P1 ;  /* 0x0620000006f67fae */ /* 0x0007e2000c92184e */
[----:B--2---:R-:W-:-:S03]  /*a700*/  IMAD.WIDE R10, R230, 0x4, R244 ;  /* 0x00000004e60a7825 */ /* 0x004fc600078e02f4 */
[----:B------:R-:W-:Y:S01]  /*a710*/  LDGSTS.E [R246+0x6300], desc[UR14][R250.64], !P1 ;  /* 0x06300000faf67fae */ /* 0x000fe2000c92184e */
[----:B------:R-:W-:Y:S01]  /*a720*/  ISETP.GE.U32.AND P1, PT, R0, 0x7fffff54, PT ;  /* 0x7fffff540000780c */ /* 0x000fe20003f26070 */
[----:B------:R-:W-:Y:S02]  /*a730*/  IMAD.SHL.U32 R0, R192, 0x20, RZ ;  /* 0x00000020c0007824 */ /* 0x000fe400078e00ff */
[----:B------:R2:W-:Y:S01]  /*a740*/  LDGSTS.E [R246+0x7000], desc[UR14][R10.64], !P2 ;  /* 0x070000000af67fae */ /* 0x0005e2000d12184e */
[----:B------:R-:W-:-:S03]  /*a750*/  IMAD.WIDE R230, R230, 0x4, R242 ;  /* 0x00000004e6e67825 */ /* 0x000fc600078e02f2 */
[----:B------:R1:W-:Y:S01]  /*a760*/  STL.64 [R1+0x8], R8 ;  /* 0x0000080801007387 */ /* 0x0003e20000100a00 */
[----:B------:R-:W-:-:S03]  /*a770*/  IMAD.WIDE R18, R0, 0x4, R244 ;  /* 0x0000000400127825 */ /* 0x000fc600078e02f4 */
[----:B------:R-:W-:Y:S01]  /*a780*/  LDGSTS.E [R246+0x7100], desc[UR14][R226.64], !P2 ;  /* 0x07100000e2f67fae */ /* 0x000fe2000d12184e */
[----:B------:R-:W-:-:S03]  /*a790*/  IMAD.WIDE R12, R0, 0x4, R238 ;  /* 0x00000004000c7825 */ /* 0x000fc600078e02ee */
[----:B------:R3:W-:Y:S04]  /*a7a0*/  STL.64 [R1], R6 ;  /* 0x0000000601007387 */ /* 0x0007e80000100a00 */
[----:B------:R-:W-:Y:S01]  /*a7b0*/  LDGSTS.E [R246+0x7200], desc[UR14][R228.64], !P2 ;  /* 0x07200000e4f67fae */ /* 0x000fe2000d12184e */
[----:B-1----:R-:W-:-:S03]  /*a7c0*/  IMAD.WIDE R8, R0, 0x4, R240 ;  /* 0x0000000400087825 */ /* 0x002fc600078e02f0 */
[----:B------:R-:W-:Y:S04]  /*a7d0*/  STL.64 [R1+0x2b00], R250 ;  /* 0x002b00fa01007387 */ /* 0x000fe80000100a00 */
[----:B------:R-:W-:Y:S01]  /*a7e0*/  LDGSTS.E [R246+0x7300], desc[UR14][R230.64], !P2 ;  /* 0x07300000e6f67fae */ /* 0x000fe2000d12184e */
[----:B------:R-:W-:Y:S01]  /*a7f0*/  ISETP.GE.U32.AND P2, PT, R2, 0x7fffff50, PT ;  /* 0x7fffff500200780c */ /* 0x000fe20003f46070 */
[----:B---3--:R-:W-:Y:S02]  /*a800*/  IMAD.WIDE R6, R0, 0x4, R242 ;  /* 0x0000000400067825 */ /* 0x008fe400078e02f2 */
[----:B------:R2:W-:Y:S02]  /*a810*/  STL.64 [R1+0x2b90], R10 ;  /* 0x002b900a01007387 */ /* 0x0005e40000100a00 */
[----:B------:R-:W-:-:S02]  /*a820*/  IMAD R2, R192, 0x24, RZ ;  /* 0x00000024c0027824 */ /* 0x000fc400078e02ff */
[----:B------:R-:W-:Y:S01]  /*a830*/  STL.64 [R1+0x2b08], R226 ;  /* 0x002b08e201007387 */ /* 0x000fe20000100a00 */
[----:B------:R-:W-:Y:S02]  /*a840*/  VIADD R0, R3, 0xffffffcb ;  /* 0xffffffcb03007836 */ /* 0x000fe40000000000 */
[----:B------:R-:W1:Y:S01]  /*a850*/  LDC R3, c[0x0][0x230] ;  /* 0x00008c00ff037b82 */ /* 0x000e620000000800 */
[----:B------:R-:W-:Y:S01]  /*a860*/  STL.64 [R1+0x2b10], R228 ;  /* 0x002b10e401007387 */ /* 0x000fe20000100a00 */
[----:B------:R-:W-:-:S03]  /*a870*/  IMAD.WIDE R26, R2, 0x4, R244 ;  /* 0x00000004021a7825 */ /* 0x000fc600078e02f4 */
[----:B------:R-:W-:Y:S01]  /*a880*/  STL.64 [R1+0x2b18], R230 ;  /* 0x002b18e601007387 */ /* 0x000fe20000100a00 */
[----:B--2---:R-:W-:-:S03]  /*a890*/  IMAD.WIDE R10, R2, 0x4, R238 ;  /* 0x00000004020a7825 */ /* 0x004fc600078e02ee */
[----:B------:R-:W-:Y:S04]  /*a8a0*/  LDGSTS.E [R246+0x8000], desc[UR14][R18.64], !P5 ;  /* 0x0800000012f67fae */ /* 0x000fe8000e92184e */
[----:B------:R-:W-:Y:S04]  /*a8b0*/  STL.64 [R1+0x328], R12 ;  /* 0x0003280c01007387 */ /* 0x000fe80000100a00 */
[----:B------:R-:W-:Y:S04]  /*a8c0*/  LDGSTS.E [R246+0x8100], desc[UR14][R12.64], !P5 ;  /* 0x081000000cf67fae */ /* 0x000fe8000e92184e */
[----:B------:R2:W-:Y:S04]  /*a8d0*/  STL.64 [R1+0x330], R8 ;  /* 0x0003300801007387 */ /* 0x0005e80000100a00 */
[----:B------:R2:W-:Y:S04]  /*a8e0*/  LDGSTS.E [R246+0x8200], desc[UR14][R8.64], !P5 ;  /* 0x0820000008f67fae */ /* 0x0005e8000e92184e */
[----:B------:R-:W-:Y:S04]  /*a8f0*/  STL.64 [R1+0x2b88], R18 ;  /* 0x002b881201007387 */ /* 0x000fe80000100a00 */
[----:B------:R3:W-:Y:S01]  /*a900*/  STL.64 [R1+0x338], R6 ;  /* 0x0003380601007387 */ /* 0x0007e20000100a00 */
[----:B--2---:R-:W-:-:S03]  /*a910*/  IMAD.WIDE R8, R2, 0x4, R240 ;  /* 0x0000000402087825 */ /* 0x004fc600078e02f0 */
[----:B------:R3:W-:Y:S01]  /*a920*/  LDGSTS.E [R246+0x8300], desc[UR14][R6.64], !P5 ;  /* 0x0830000006f67fae */ /* 0x0007e2000e92184e */
[----:B------:R-:W-:Y:S01]  /*a930*/  ISETP.GE.U32.AND P5, PT, R0, 0x7fffff4c, PT ;  /* 0x7fffff4c0000780c */ /* 0x000fe20003fa6070 */
[----:B------:R-:W-:Y:S02]  /*a940*/  IMAD R0, R192, 0x28, RZ ;  /* 0x00000028c0007824 */ /* 0x000fe400078e02ff */
[----:B------:R2:W-:Y:S02]  /*a950*/  STL.64 [R1+0x390], R10 ;  /* 0x0003900a01007387 */ /* 0x0005e40000100a00 */
[----:B------:R-:W-:Y:S02]  /*a960*/  IMAD.WIDE R34, R0, 0x4, R244 ;  /* 0x0000000400227825 */ /* 0x000fe400078e02f4 */
[----:B------:R-:W-:Y:S02]  /*a970*/  LDGSTS.E [R246+0x9000], desc[UR14][R26.64], !P3 ;  /* 0x090000001af67fae */ /* 0x000fe4000d92184e */
[----:B---3--:R-:W-:-:S02]  /*a980*/  IMAD.WIDE R6, R2, 0x4, R242 ;  /* 0x0000000402067825 */ /* 0x008fc400078e02f2 */
[----:B------:R3:W-:Y:S02]  /*a990*/  STL.64 [R1+0x398], R8 ;  /* 0x0003980801007387 */ /* 0x0007e40000100a00 */
[----:B------:R-:W-:Y:S02]  /*a9a0*/  VIADD R2, R4, 0xffffffc7 ;  /* 0xffffffc704027836 */ /* 0x000fe40000000000 */
[----:B------:R2:W-:Y:S01]  /*a9b0*/  LDGSTS.E [R246+0x9100], desc[UR14][R10.64], !P3 ;  /* 0x091000000af67fae */ /* 0x0005e2000d92184e */
[----:B------:R-:W1:Y:S03]  /*a9c0*/  LDC R4, c[0x0][0x230] ;  /* 0x00008c00ff047b82 */ /* 0x000e660000000800 */
[----:B------:R-:W-:Y:S04]  /*a9d0*/  STL.64 [R1+0x2b98], R26 ;  /* 0x002b981a01007387 */ /* 0x000fe80000100a00 */
[----:B------:R3:W-:Y:S04]  /*a9e0*/  LDGSTS.E [R246+0x9200], desc[UR14][R8.64], !P3 ;  /* 0x0920000008f67fae */ /* 0x0007e8000d92184e */
[----:B------:R4:W-:Y:S01]  /*a9f0*/  STL.64 [R1+0x3a0], R6 ;  /* 0x0003a00601007387 */ /* 0x0009e20000100a00 */
[----:B--2---:R-:W-:-:S03]  /*aa00*/  IMAD.WIDE R10, R0, 0x4, R238 ;  /* 0x00000004000a7825 */ /* 0x004fc600078e02ee */
[----:B------:R4:W-:Y:S01]  /*aa10*/  LDGSTS.E [R246+0x9300], desc[UR14][R6.64], !P3 ;  /* 0x0930000006f67fae */ /* 0x0009e2000d92184e */
[----:B------:R-:W-:Y:S01]  /*aa20*/  ISETP.GE.U32.AND P3, PT, R2, 0x7fffff48, PT ;  /* 0x7fffff480200780c */ /* 0x000fe20003f66070 */
[----:B------:R-:W-:Y:S02]  /*aa30*/  IMAD R2, R192, 0x2c, RZ ;  /* 0x0000002cc0027824 */ /* 0x000fe400078e02ff */
[----:B---3--:R-:W-:Y:S01]  /*aa40*/  IMAD.WIDE R8, R0, 0x4, R240 ;  /* 0x0000000400087825 */ /* 0x008fe200078e02f0 */
[----:B------:R2:W-:Y:S03]  /*aa50*/  STL.64 [R1+0x3f8], R10 ;  /* 0x0003f80a01007387 */ /* 0x0005e60000100a00 */
[----:B------:R-:W-:Y:S01]  /*aa60*/  IMAD.WIDE R42, R2, 0x4, R244 ;  /* 0x00000004022a7825 */ /* 0x000fe200078e02f4 */
[----:B------:R-:W-:Y:S03]  /*aa70*/  LDGSTS.E [R246+0xa000], desc[UR14][R34.64], !P0 ;  /* 0x0a00000022f67fae */ /* 0x000fe6000c12184e */
[----:B----4-:R-:W-:Y:S01]  /*aa80*/  IMAD.WIDE R6, R0, 0x4, R242 ;  /* 0x0000000400067825 */ /* 0x010fe200078e02f2 */
[----:B------:R-:W-:Y:S01]  /*aa90*/  IADD3 R0, R5, -0x3d, RZ ;  /* 0xffffffc305007810 */ /* 0x000fe20007ffe0ff */
[----:B------:R3:W-:Y:S01]  /*aaa0*/  STL.64 [R1+0x400], R8 ;  /* 0x0004000801007387 */ /* 0x0007e20000100a00 */
[----:B------:R-:W4:Y:S03]  /*aab0*/  LDC R5, c[0x0][0x230] ;  /* 0x00008c00ff057b82 */ /* 0x000f260000000800 */
[----:B------:R2:W-:Y:S04]  /*aac0*/  LDGSTS.E [R246+0xa100], desc[UR14][R10.64], !P0 ;  /* 0x0a1000000af67fae */ /* 0x0005e8000c12184e */
        /* <DEDUP_REMOVED lines=8> */
[----:B------:R-:W-:Y:S03]  /*ab50*/  LDGSTS.E [R246+0xb000], desc[UR14][R42.64], !P1 ;  /* 0x0b0000002af67fae */ /* 0x000fe6000c92184e */
[----:B------:R-:W-:Y:S01]  /*ab60*/  IMAD.WIDE R50, R0, 0x4, R244 ;  /* 0x0000000400327825 */ /* 0x000fe200078e02f4 */
[----:B------:R2:W-:Y:S03]  /*ab70*/  STL.64 [R1+0xc30], R10 ;  /* 0x000c300a01007387 */ /* 0x0005e60000100a00 */
[----:B-1----:R-:W-:Y:S01]  /*ab80*/  IMAD.WIDE R6, R2, 0x4, R242 ;  /* 0x0000000402067825 */ /* 0x002fe200078e02f2 */
[----:B------:R2:W-:Y:S03]  /*ab90*/  LDGSTS.E [R246+0xb100], desc[UR14][R10.64], !P1 ;  /* 0x0b1000000af67fae */ /* 0x0005e6000c92184e */
[----:B------:R-:W-:Y:S01]  /*aba0*/  VIADD R2, R3, 0xffffffbf ;  /* 0xffffffbf03027836 */ /* 0x000fe20000000000 */
[----:B------:R1:W-:Y:S01]  /*abb0*/  STL.64 [R1+0xc28], R8 ;  /* 0x000c280801007387 */ /* 0x0003e20000100a00 */
[----:B------:R-:W3:Y:S03]  /*abc0*/  LDC R3, c[0x0][0x230] ;  /* 0x00008c00ff037b82 */ /* 0x000ee60000000800 */
[----:B------:R1:W-:Y:S01]  /*abd0*/  LDGSTS.E [R246+0xb200], desc[UR14][R8.64], !P1 ;  /* 0x0b20000008f67fae */ /* 0x0003e2000c92184e */
[----:B--2---:R-:W-:-:S03]  /*abe0*/  IMAD.WIDE R10, R0, 0x4, R238 ;  /* 0x00000004000a7825 */ /* 0x004fc600078e02ee */
[----:B------:R-:W-:Y:S04]  /*abf0*/  STL.64 [R1+0x2ba8], R42 ;  /* 0x002ba82a01007387 */ /* 0x000fe80000100a00 */
[----:B------:R2:W-:Y:S01]  /*ac00*/  STL.64 [R1+0xc20], R6 ;  /* 0x000c200601007387 */ /* 0x0005e20000100a00 */
[----:B-1----:R-:W-:-:S03]  /*ac10*/  IMAD.WIDE R8, R0, 0x4, R240 ;  /* 0x0000000400087825 */ /* 0x002fc600078e02f0 */
[----:B------:R2:W-:Y:S01]  /*ac20*/  LDGSTS.E [R246+0xb300], desc[UR14][R6.64], !P1 ;  /* 0x0b30000006f67fae */ /* 0x0005e2000c92184e */
[----:B------:R-:W-:Y:S01]  /*ac30*/  ISETP.GE.U32.AND P1, PT, R2, 0x7fffff40, PT ;  /* 0x7fffff400200780c */ /* 0x000fe20003f26070 */
[----:B------:R-:W-:Y:S02]  /*ac40*/  IMAD R2, R192, 0x34, RZ ;  /* 0x00000034c0027824 */ /* 0x000fe400078e02ff */
[----:B------:R1:W-:Y:S02]  /*ac50*/  STL.64 [R1+0xbd0], R10 ;  /* 0x000bd00a01007387 */ /* 0x0003e40000100a00 */
[----:B------:R-:W-:Y:S02]  /*ac60*/  IMAD.WIDE R58, R2, 0x4, R244 ;  /* 0x00000004023a7825 */ /* 0x000fe400078e02f4 */
[----:B------:R-:W-:Y:S02]  /*ac70*/  LDGSTS.E [R246+0xc000], desc[UR14][R50.64], !P2 ;  /* 0x0c00000032f67fae */ /* 0x000fe4000d12184e */
[----:B--2---:R-:W-:-:S02]  /*ac80*/  IMAD.WIDE R6, R0, 0x4, R242 ;  /* 0x0000000400067825 */ /* 0x004fc400078e02f2 */
[----:B------:R2:W-:Y:S02]  /*ac90*/  STL.64 [R1+0xbc8], R8 ;  /* 0x000bc80801007387 */ /* 0x0005e40000100a00 */
[----:B------:R-:W-:Y:S02]  /*aca0*/  VIADD R0, R4, 0xffffffbb ;  /* 0xffffffbb04007836 */ /* 0x000fe40000000000 */
[----:B------:R1:W-:Y:S01]  /*acb0*/  LDGSTS.E [R246+0xc100], desc[UR14][R10.64], !P2 ;  /* 0x0c1000000af67fae */ /* 0x0003e2000d12184e */
[----:B------:R-:W3:Y:S03]  /*acc0*/  LDC R4, c[0x0][0x230] ;  /* 0x00008c00ff047b82 */ /* 0x000ee60000000800 */
[----:B------:R-:W-:Y:S04]  /*acd0*/  STL.64 [R1+0x2bb0], R50 ;  /* 0x002bb03201007387 */ /* 0x000fe80000100a00 */
[----:B------:R2:W-:Y:S04]  /*ace0*/  LDGSTS.E [R246+0xc200], desc[UR14][R8.64], !P2 ;  /* 0x0c20000008f67fae */ /* 0x0005e8000d12184e */
[----:B------:R4:W-:Y:S01]  /*acf0*/  STL.64 [R1+0xbc0], R6 ;  /* 0x000bc00601007387 */ /* 0x0009e20000100a00 */
[----:B-1----:R-:W-:-:S03]  /*ad00*/  IMAD.WIDE R10, R2, 0x4, R238 ;  /* 0x00000004020a7825 */ /* 0x002fc600078e02ee */
[----:B------:R4:W-:Y:S01]  /*ad10*/  LDGSTS.E [R246+0xc300], desc[UR14][R6.64], !P2 ;  /* 0x0c30000006f67fae */ /* 0x0009e2000d12184e */
[----:B------:R-:W-:Y:S01]  /*ad20*/  ISETP.GE.U32.AND P2, PT, R0, 0x7fffff3c, PT ;  /* 0x7fffff3c0000780c */ /* 0x000fe20003f46070 */
[----:B------:R-:W-:Y:S02]  /*ad30*/  IMAD R0, R192, 0x38, RZ ;  /* 0x00000038c0007824 */ /* 0x000fe400078e02ff */
[----:B--2---:R-:W-:Y:S01]  /*ad40*/  IMAD.WIDE R8, R2, 0x4, R240 ;  /* 0x0000000402087825 */ /* 0x004fe200078e02f0 */
        /* <DEDUP_REMOVED lines=16> */
[----:B------:R-:W-:Y:S03]  /*ae50*/  LDGSTS.E [R246+0xe000], desc[UR14][R66.64], !P3 ;  /* 0x0e00000042f67fae */ /* 0x000fe6000d92184e */
[----:B------:R-:W-:Y:S01]  /*ae60*/  IMAD.WIDE R74, R2, 0x4, R244 ;  /* 0x00000004024a7825 */ /* 0x000fe200078e02f4 */
[----:B------:R1:W-:Y:S03]  /*ae70*/  STL.64 [R1+0xb10], R10 ;  /* 0x000b100a01007387 */ /* 0x0003e60000100a00 */
[----:B---3--:R-:W-:Y:S01]  /*ae80*/  IMAD.WIDE R6, R0, 0x4, R242 ;  /* 0x0000000400067825 */ /* 0x008fe200078e02f2 */
[----:B------:R1:W-:Y:S03]  /*ae90*/  LDGSTS.E [R246+0xe100], desc[UR14][R10.64], !P3 ;  /* 0x0e1000000af67fae */ /* 0x0003e6000d92184e */
[----:B------:R-:W-:Y:S01]  /*aea0*/  VIADD R0, R3, 0xffffffb3 ;  /* 0xffffffb303007836 */ /* 0x000fe20000000000 */
[----:B------:R2:W-:Y:S01]  /*aeb0*/  STL.64 [R1+0xb08], R8 ;  /* 0x000b080801007387 */ /* 0x0005e20000100a00 */
[----:B------:R-:W3:Y:S03]  /*aec0*/  LDC R3, c[0x0][0x230] ;  /* 0x00008c00ff037b82 */ /* 0x000ee60000000800 */
[----:B------:R2:W-:Y:S01]  /*aed0*/  LDGSTS.E [R246+0xe200], desc[UR14][R8.64], !P3 ;  /* 0x0e20000008f67fae */ /* 0x0005e2000d92184e */
[----:B-1----:R-:W-:-:S03]  /*aee0*/  IMAD.WIDE R10, R2, 0x4, R238 ;  /* 0x00000004020a7825 */ /* 0x002fc600078e02ee */
[----:B------:R-:W-:Y:S04]  /*aef0*/  STL.64 [R1+0x2bc0], R66 ;  /* 0x002bc04201007387 */ /* 0x000fe80000100a00 */
[----:B------:R1:W-:Y:S01]  /*af00*/  STL.64 [R1+0xb00], R6 ;  /* 0x000b000601007387 */ /* 0x0003e20000100a00 */
[----:B--2---:R-:W-:-:S03]  /*af10*/  IMAD.WIDE R8, R2, 0x4, R240 ;  /* 0x0000000402087825 */ /* 0x004fc600078e02f0 */
[----:B------:R1:W-:Y:S01]  /*af20*/  LDGSTS.E [R246+0xe300], desc[UR14][R6.64], !P3 ;  /* 0x0e30000006f67fae */ /* 0x0003e2000d92184e */
[----:B------:R-:W-:Y:S01]  /*af30*/  ISETP.GE.U32.AND P3, PT, R0, 0x7fffff34, PT ;  /* 0x7fffff340000780c */ /* 0x000fe20003f66070 */
[----:B------:R-:W-:Y:S02]  /*af40*/  IMAD.SHL.U32 R0, R192, 0x40, RZ ;  /* 0x00000040c0007824 */ /* 0x000fe400078e00ff */
[----:B------:R2:W-:Y:S02]  /*af50*/  STL.64 [R1+0xab0], R10 ;  /* 0x000ab00a01007387 */ /* 0x0005e40000100a00 */
[----:B------:R-:W-:Y:S02]  /*af60*/  IMAD.WIDE R82, R0, 0x4, R244 ;  /* 0x0000000400527825 */ /* 0x000fe400078e02f4 */
[----:B------:R-:W-:Y:S02]  /*af70*/  LDGSTS.E [R246+0xf000], desc[UR14][R74.64], !P0 ;  /* 0x0f0000004af67fae */ /* 0x000fe4000c12184e */
[----:B-1----:R-:W-:Y:S01]  /*af80*/  IMAD.WIDE R6, R2, 0x4, R242 ;  /* 0x0000000402067825 */ /* 0x002fe200078e02f2 */
[----:B------:R-:W-:Y:S01]  /*af90*/  IADD3 R2, R4, -0x51, RZ ;  /* 0xffffffaf04027810 */ /* 0x000fe20007ffe0ff */
[----:B------:R1:W-:Y:S01]  /*afa0*/  STL.64 [R1+0xaa8], R8 ;  /* 0x000aa80801007387 */ /* 0x0003e20000100a00 */
[----:B------:R-:W3:Y:S03]  /*afb0*/  LDC R4, c[0x0][0x230] ;  /* 0x00008c00ff047b82 */ /* 0x000ee60000000800 */
        /* <DEDUP_REMOVED lines=8> */
[----:B-1----:R-:W-:Y:S01]  /*b040*/  IMAD.WIDE R8, R0, 0x4, R240 ;  /* 0x0000000400087825 */ /* 0x002fe200078e02f0 */
[----:B------:R1:W-:Y:S03]  /*b050*/  STL.64 [R1+0xa50], R10 ;  /* 0x000a500a01007387 */ /* 0x0003e60000100a00 */
[----:B------:R-:W-:Y:S01]  /*b060*/  IMAD.WIDE R90, R2, 0x4, R244 ;  /* 0x00000004025a7825 */ /* 0x000fe200078e02f4 */
[----:B------:R-:W-:Y:S03]  /*b070*/  LDGSTS.E [R246+0x10000], desc[UR14][R82.64], !P1 ;  /* 0x1000000052f67fae */ /* 0x000fe6000c92184e */
[----:B----4-:R-:W-:Y:S01]  /*b080*/  IMAD.WIDE R6, R0, 0x4, R242 ;  /* 0x0000000400067825 */ /* 0x010fe200078e02f2 */
[----:B------:R2:W-:Y:S03]  /*b090*/  STL.64 [R1+0xa48], R8 ;  /* 0x000a480801007387 */ /* 0x0005e60000100a00 */
[----:B------:R-:W-:Y:S01]  /*b0a0*/  VIADD R0, R5, 0xffffffab ;  /* 0xffffffab05007836 */ /* 0x000fe20000000000 */
[----:B------:R1:W-:Y:S01]  /*b0b0*/  LDGSTS.E [R246+0x10100], desc[UR14][R10.64], !P1 ;  /* 0x101000000af67fae */ /* 0x0003e2000c92184e */
[----:B------:R-:W4:Y:S03]  /*b0c0*/  LDC R5, c[0x0][0x230] ;  /* 0x00008c00ff057b82 */ /* 0x000f260000000800 */
        /* <DEDUP_REMOVED lines=88> */
[----:B------:R-:W-:Y:S03]  /*b650*/  LDGSTS.E [R246+0x16000], desc[UR14][R130.64], !P2 ;  /* 0x1600000082f67fae */ /* 0x000fe6000d12184e */
[----:B------:R-:W-:Y:S01]  /*b660*/  IMAD.WIDE R138, R2, 0x4, R244 ;  /* 0x00000004028a7825 */ /* 0x000fe200078e02f4 */
[----:B------:R1:W-:Y:S03]  /*b670*/  STL.64 [R1+0x810], R10 ;  /* 0x0008100a01007387 */ /* 0x0003e60000100a00 */
[--C-:B----4-:R-:W-:Y:S01]  /*b680*/  IMAD.WIDE R6, R0, 0x4, R242.reuse ;  /* 0x0000000400067825 */ /* 0x110fe200078e02f2 */
[----:B------:R1:W-:Y:S03]  /*b690*/  LDGSTS.E [R246+0x16100], desc[UR14][R10.64], !P2 ;  /* 0x161000000af67fae */ /* 0x0003e6000d12184e */
[----:B------:R-:W-:Y:S01]  /*b6a0*/  VIADD R0, R5, 0xffffff93 ;  /* 0xffffff9305007836 */ /* 0x000fe20000000000 */
[----:B------:R2:W-:Y:S01]  /*b6b0*/  STL.64 [R1+0x808], R8 ;  /* 0x0008080801007387 */ /* 0x0005e20000100a00 */
[----:B------:R-:W4:Y:S01]  /*b6c0*/  LDC R5, c[0x0][0x230] ;  /* 0x00008c00ff057b82 */ /* 0x000f220000000800 */
[----:B------:R-:W-:-:S02]  /*b6d0*/  IMAD.WIDE R122, R184, 0x4, R242 ;  /* 0x00000004b87a7825 */ /* 0x000fc400078e02f2 */
[----:B------:R2:W-:Y:S04]  /*b6e0*/  LDGSTS.E [R246+0x16200], desc[UR14][R8.64], !P2 ;  /* 0x1620000008f67fae */ /* 0x0005e8000d12184e */
[----:B------:R-:W-:Y:S01]  /*b6f0*/  STL.64 [R1+0x2c00], R130 ;  /* 0x002c008201007387 */ /* 0x000fe20000100a00 */
[----:B-1----:R-:W-:-:S03]  /*b700*/  IMAD.WIDE R10, R2, 0x4, R238 ;  /* 0x00000004020a7825 */ /* 0x002fc600078e02ee */
[----:B------:R1:W-:Y:S01]  /*b710*/  LDGSTS.E [R246+0x16300], desc[UR14][R6.64], !P2 ;  /* 0x1630000006f67fae */ /* 0x0003e2000d12184e */
[----:B------:R-:W-:Y:S01]  /*b720*/  ISETP.GE.U32.AND P2, PT, R0, 0x7fffff14, PT ;  /* 0x7fffff140000780c */ /* 0x000fe20003f46070 */
[----:B------:R-:W-:Y:S02]  /*b730*/  IMAD R0, R192, 0x60, RZ ;  /* 0x00000060c0007824 */ /* 0x000fe400078e02ff */
[----:B------:R1:W-:Y:S01]  /*b740*/  STL.64 [R1+0x800], R6 ;  /* 0x0008000601007387 */ /* 0x0003e20000100a00 */
[----:B--2---:R-:W-:-:S03]  /*b750*/  IMAD.WIDE R8, R2, 0x4, R240 ;  /* 0x0000000402087825 */ /* 0x004fc600078e02f0 */
[----:B------:R-:W-:Y:S01]  /*b760*/  LDGSTS.E [R246+0x17000], desc[UR14][R138.64], !P5 ;  /* 0x170000008af67fae */ /* 0x000fe2000e92184e */
[----:B------:R-:W-:-:S03]  /*b770*/  IMAD.WIDE R146, R0, 0x4, R244 ;  /* 0x0000000400927825 */ /* 0x000fc600078e02f4 */
[----:B------:R2:W-:Y:S01]  /*b780*/  STL.64 [R1+0x7b0], R10 ;  /* 0x0007b00a01007387 */ /* 0x0005e20000100a00 */
[----:B-1----:R-:W-:-:S03]  /*b790*/  IMAD.WIDE R6, R2, 0x4, R242 ;  /* 0x0000000402067825 */ /* 0x002fc600078e02f2 */
[----:B------:R2:W-:Y:S01]  /*b7a0*/  LDGSTS.E [R246+0x17100], desc[UR14][R10.64], !P5 ;  /* 0x171000000af67fae */ /* 0x0005e2000e92184e */
[----:B---3--:R-:W-:-:S03]  /*b7b0*/  VIADD R2, R3, 0xffffff8f ;  /* 0xffffff8f03027836 */ /* 0x008fc60000000000 */
[----:B------:R1:W-:Y:S01]  /*b7c0*/  STL.64 [R1+0x7a8], R8 ;  /* 0x0007a80801007387 */ /* 0x0003e20000100a00 */
[----:B------:R-:W3:Y:S03]  /*b7d0*/  LDC R3, c[0x0][0x230] ;  /* 0x00008c00ff037b82 */ /* 0x000ee60000000800 */
[----:B------:R1:W-:Y:S04]  /*b7e0*/  LDGSTS.E [R246+0x17200], desc[UR14][R8.64], !P5 ;  /* 0x1720000008f67fae */ /* 0x0003e8000e92184e */
[----:B------:R-:W-:Y:S01]  /*b7f0*/  STL.64 [R1+0x2c08], R138 ;  /* 0x002c088a01007387 */ /* 0x000fe20000100a00 */
[----:B--2---:R-:W-:-:S03]  /*b800*/  IMAD.WIDE R10, R0, 0x4, R238 ;  /* 0x00000004000a7825 */ /* 0x004fc600078e02ee */
[----:B------:R2:W-:Y:S01]  /*b810*/  LDGSTS.E [R246+0x17300], desc[UR14][R6.64], !P5 ;  /* 0x1730000006f67fae */ /* 0x0005e2000e92184e */
[----:B------:R-:W-:Y:S01]  /*b820*/  ISETP.GE.U32.AND P5, PT, R2, 0x7fffff10, PT ;  /* 0x7fffff100200780c */ /* 0x000fe20003fa6070 */
[----:B------:R-:W-:Y:S02]  /*b830*/  IMAD R2, R192, 0x64, RZ ;  /* 0x00000064c0027824 */ /* 0x000fe400078e02ff */
[----:B------:R2:W-:Y:S01]  /*b840*/  STL.64 [R1+0x7a0], R6 ;  /* 0x0007a00601007387 */ /* 0x0005e20000100a00 */
[----:B-1----:R-:W-:-:S03]  /*b850*/  IMAD.WIDE R8, R0, 0x4, R240 ;  /* 0x0000000400087825 */ /* 0x002fc600078e02f0 */
[----:B------:R-:W-:Y:S01]  /*b860*/  LDGSTS.E [R246+0x18000], desc[UR14][R146.64], !P3 ;  /* 0x1800000092f67fae */ /* 0x000fe2000d92184e */
[----:B------:R-:W-:-:S03]  /*b870*/  IMAD.WIDE R154, R2, 0x4, R244 ;  /* 0x00000004029a7825 */ /* 0x000fc600078e02f4 */
[----:B------:R1:W-:Y:S01]  /*b880*/  STL.64 [R1+0x750], R10 ;  /* 0x0007500a01007387 */ /* 0x0003e20000100a00 */
[----:B--2---:R-:W-:Y:S01]  /*b890*/  IMAD.WIDE R6, R0, 0x4, R242 ;  /* 0x0000000400067825 */ /* 0x004fe200078e02f2 */
[----:B------:R-:W-:Y:S02]  /*b8a0*/  IADD3 R0, R4, -0x75, RZ ;  /* 0xffffff8b04007810 */ /* 0x000fe40007ffe0ff */
[----:B------:R1:W-:Y:S01]  /*b8b0*/  LDGSTS.E [R246+0x18100], desc[UR14][R10.64], !P3 ;  /* 0x181000000af67fae */ /* 0x0003e2000d92184e */
[----:B------:R-:W2:Y:S03]  /*b8c0*/  LDC R4, c[0x0][0x230] ;  /* 0x00008c00ff047b82 */ /* 0x000ea60000000800 */
[----:B------:R4:W-:Y:S04]  /*b8d0*/  STL.64 [R1+0x748], R8 ;  /* 0x0007480801007387 */ /* 0x0009e80000100a00 */
[----:B------:R4:W-:Y:S04]  /*b8e0*/  LDGSTS.E [R246+0x18200], desc[UR14][R8.64], !P3 ;  /* 0x1820000008f67fae */ /* 0x0009e8000d92184e */
[----:B------:R-:W-:Y:S01]  /*b8f0*/  STL.64 [R1+0x2c10], R146 ;  /* 0x002c109201007387 */ /* 0x000fe20000100a00 */
[----:B-1----:R-:W-:-:S03]  /*b900*/  IMAD.WIDE R10, R2, 0x4, R238 ;  /* 0x00000004020a7825 */ /* 0x002fc600078e02ee */
[----:B------:R1:W-:Y:S01]  /*b910*/  LDGSTS.E [R246+0x18300], desc[UR14][R6.64], !P3 ;  /* 0x1830000006f67fae */ /* 0x0003e2000d92184e */
[----:B------:R-:W-:Y:S01]  /*b920*/  ISETP.GE.U32.AND P3, PT, R0, 0x7fffff0c, PT ;  /* 0x7fffff0c0000780c */ /* 0x000fe20003f66070 */
[----:B------:R-:W-:Y:S02]  /*b930*/  IMAD R0, R192, 0x68, RZ ;  /* 0x00000068c0007824 */ /* 0x000fe400078e02ff */
[----:B------:R1:W-:Y:S01]  /*b940*/  STL.64 [R1+0x740], R6 ;  /* 0x0007400601007387 */ /* 0x0003e20000100a00 */
[----:B----4-:R-:W-:-:S03]  /*b950*/  IMAD.WIDE R8, R2, 0x4, R240 ;  /* 0x0000000402087825 */ /* 0x010fc600078e02f0 */
[----:B------:R-:W-:Y:S01]  /*b960*/  LDGSTS.E [R246+0x19000], desc[UR14][R154.64], !P0 ;  /* 0x190000009af67fae */ /* 0x000fe2000c12184e */
[----:B------:R-:W-:-:S03]  /*b970*/  IMAD.WIDE R162, R0, 0x4, R244 ;  /* 0x0000000400a27825 */ /* 0x000fc600078e02f4 */
[----:B------:R4:W-:Y:S01]  /*b980*/  LDGSTS.E [R246+0x19100], desc[UR14][R10.64], !P0 ;  /* 0x191000000af67fae */ /* 0x0009e2000c12184e */
[----:B-1----:R-:W-:-:S03]  /*b990*/  IMAD.WIDE R6, R2, 0x4, R242 ;  /* 0x0000000402067825 */ /* 0x002fc600078e02f2 */
[----:B------:R4:W-:Y:S01]  /*b9a0*/  STL.64 [R1+0x6f0], R10 ;  /* 0x0006f00a01007387 */ /* 0x0009e20000100a00 */
[----:B------:R-:W-:-:S03]  /*b9b0*/  VIADD R2, R5, 0xffffff87 ;  /* 0xffffff8705027836 */ /* 0x000fc60000000000 */
[----:B------:R1:W-:Y:S01]  /*b9c0*/  LDGSTS.E [R246+0x19200], desc[UR14][R8.64], !P0 ;  /* 0x1920000008f67fae */ /* 0x0003e2000c12184e */
[----:B------:R-:W2:Y:S03]  /*b9d0*/  LDC R5, c[0x0][0x230] ;  /* 0x00008c00ff057b82 */ /* 0x000ea60000000800 */
[----:B------:R1:W-:Y:S04]  /*b9e0*/  STL.64 [R1+0x6e8], R8 ;  /* 0x0006e80801007387 */ /* 0x0003e80000100a00 */
[----:B------:R3:W-:Y:S01]  /*b9f0*/  LDGSTS.E [R246+0x19300], desc[UR14][R6.64], !P0 ;  /* 0x1930000006f67fae */ /* 0x0007e2000c12184e */
[----:B----4-:R-:W-:Y:S01]  /*ba00*/  IMAD.WIDE R10, R0, 0x4, R238 ;  /* 0x00000004000a7825 */ /* 0x010fe200078e02ee */
[----:B------:R-:W-:-:S02]  /*ba10*/  ISETP.GE.U32.AND P0, PT, R2, 0x7fffff08, PT ;  /* 0x7fffff080200780c */ /* 0x000fc40003f06070 */
[----:B------:R4:W-:Y:S01]  /*ba20*/  STL.64 [R1+0x2c18], R154 ;  /* 0x002c189a01007387 */ /* 0x0009e20000100a00 */
[----:B------:R-:W-:Y:S02]  /*ba30*/  IMAD R2, R192, 0x6c, RZ ;  /* 0x0000006cc0027824 */ /* 0x000fe400078e02ff */
[----:B-1----:R-:W-:Y:S01]  /*ba40*/  IMAD.WIDE R8, R0, 0x4, R240 ;  /* 0x0000000400087825 */ /* 0x002fe200078e02f0 */
[----:B------:R3:W-:Y:S03]  /*ba50*/  STL.64 [R1+0x6e0], R6 ;  /* 0x0006e00601007387 */ /* 0x0007e60000100a00 */
[----:B------:R-:W-:Y:S01]  /*ba60*/  IMAD.WIDE R170, R2, 0x4, R244 ;  /* 0x0000000402aa7825 */ /* 0x000fe200078e02f4 */
[----:B------:R-:W-:Y:S03]  /*ba70*/  LDGSTS.E [R246+0x1a000], desc[UR14][R162.64], !P1 ;  /* 0x1a000000a2f67fae */ /* 0x000fe6000c92184e */
[----:B----4-:R-:W-:Y:S01]  /*ba80*/  IMAD.WIDE R154, R184, 0x4, R240 ;  /* 0x00000004b89a7825 */ /* 0x010fe200078e02f0 */
[----:B------:R1:W-:Y:S03]  /*ba90*/  STL.64 [R1+0x690], R10 ;  /* 0x0006900a01007387 */ /* 0x0003e60000100a00 */
[----:B---3--:R-:W-:Y:S01]  /*baa0*/  IMAD.WIDE R6, R0, 0x4, R242 ;  /* 0x0000000400067825 */ /* 0x008fe200078e02f2 */
[----:B------:R1:W-:Y:S03]  /*bab0*/  LDGSTS.E [R246+0x1a100], desc[UR14][R10.64], !P1 ;  /* 0x1a1000000af67fae */ /* 0x0003e6000c92184e */
[----:B------:R-:W-:Y:S01]  /*bac0*/  VIADD R0, R3, 0xffffff83 ;  /* 0xffffff8303007836 */ /* 0x000fe20000000000 */
[----:B------:R3:W-:Y:S01]  /*bad0*/  STL.64 [R1+0x688], R8 ;  /* 0x0006880801007387 */ /* 0x0007e20000100a00 */
[----:B------:R-:W4:Y:S03]  /*bae0*/  LDC R3, c[0x0][0x230] ;  /* 0x00008c00ff037b82 */ /* 0x000f260000000800 */
[----:B------:R3:W-:Y:S01]  /*baf0*/  LDGSTS.E [R246+0x1a200], desc[UR14][R8.64], !P1 ;  /* 0x1a20000008f67fae */ /* 0x0007e2000c92184e */
[----:B-1----:R-:W-:-:S03]  /*bb00*/  IMAD.WIDE R10, R2, 0x4, R238 ;  /* 0x00000004020a7825 */ /* 0x002fc600078e02ee */
[----:B------:R-:W-:Y:S04]  /*bb10*/  STL.64 [R1+0x2c20], R162 ;  /* 0x002c20a201007387 */ /* 0x000fe80000100a00 */
[----:B------:R1:W-:Y:S01]  /*bb20*/  STL.64 [R1+0x680], R6 ;  /* 0x0006800601007387 */ /* 0x0003e20000100a00 */
[----:B---3--:R-:W-:-:S03]  /*bb30*/  IMAD.WIDE R8, R2, 0x4, R240 ;  /* 0x0000000402087825 */ /* 0x008fc600078e02f0 */
[----:B------:R1:W-:Y:S01]  /*bb40*/  LDGSTS.E [R246+0x1a300], desc[UR14][R6.64], !P1 ;  /* 0x1a30000006f67fae */ /* 0x0003e2000c92184e */
[----:B------:R-:W-:Y:S01]  /*bb50*/  ISETP.GE.U32.AND P1, PT, R0, 0x7fffff04, PT ;  /* 0x7fffff040000780c */ /* 0x000fe20003f26070 */
[----:B------:R-:W-:Y:S02]  /*bb60*/  IMAD R0, R192, 0x70, RZ ;  /* 0x00000070c0007824 */ /* 0x000fe400078e02ff */
[----:B------:R3:W-:Y:S02]  /*bb70*/  STL.64 [R1+0x630], R10 ;  /* 0x0006300a01007387 */ /* 0x0007e40000100a00 */
[C---:B------:R-:W-:Y:S02]  /*bb80*/  IMAD.WIDE R178, R0.reuse, 0x4, R244 ;  /* 0x0000000400b27825 */ /* 0x040fe400078e02f4 */
[----:B------:R-:W-:Y:S02]  /*bb90*/  LDGSTS.E [R246+0x1b000], desc[UR14][R170.64], !P2 ;  /* 0x1b000000aaf67fae */ /* 0x000fe4000d12184e */
[----:B------:R-:W-:-:S02]  /*bba0*/  IMAD.WIDE R12, R0, 0x4, R238 ;  /* 0x00000004000c7825 */ /* 0x000fc400078e02ee */
[----:B------:R4:W-:Y:S02]  /*bbb0*/  STL.64 [R1+0x628], R8 ;  /* 0x0006280801007387 */ /* 0x0009e40000100a00 */
[----:B-1----:R-:W-:Y:S02]  /*bbc0*/  IMAD.WIDE R6, R2, 0x4, R242 ;  /* 0x0000000402067825 */ /* 0x002fe400078e02f2 */
[----:B------:R3:W-:Y:S01]  /*bbd0*/  LDGSTS.E [R246+0x1b100], desc[UR14][R10.64], !P2 ;  /* 0x1b1000000af67fae */ /* 0x0007e2000d12184e */
[----:B--2---:R-:W-:Y:S02]  /*bbe0*/  IADD3 R2, R4, -0x2, RZ ;  /* 0xfffffffe04027810 */ /* 0x004fe40007ffe0ff */
[----:B------:R-:W1:Y:S01]  /*bbf0*/  LDC R4, c[0x0][0x230] ;  /* 0x00008c00ff047b82 */ /* 0x000e620000000800 */
[----:B------:R-:W-:Y:S04]  /*bc00*/  STL.64 [R1+0x2c28], R170 ;  /* 0x002c28aa01007387 */ /* 0x000fe80000100a00 */
[----:B------:R4:W-:Y:S04]  /*bc10*/  LDGSTS.E [R246+0x1b200], desc[UR14][R8.64], !P2 ;  /* 0x1b20000008f67fae */ /* 0x0009e8000d12184e */
[----:B------:R2:W-:Y:S01]  /*bc20*/  STL.64 [R1+0x620], R6 ;  /* 0x0006200601007387 */ /* 0x0005e20000100a00 */
[----:B---3--:R-:W-:-:S03]  /*bc30*/  IMAD.WIDE R10, R0, 0x4, R240 ;  /* 0x00000004000a7825 */ /* 0x008fc600078e02f0 */
[----:B------:R2:W-:Y:S01]  /*bc40*/  LDGSTS.E [R246+0x1b300], desc[UR14][R6.64], !P2 ;  /* 0x1b30000006f67fae */ /* 0x0005e2000d12184e */
[----:B------:R-:W-:Y:S01]  /*bc50*/  ISETP.GE.U32.AND P2, PT, R2, 0x7fffff7f, PT ;  /* 0x7fffff7f0200780c */ /* 0x000fe20003f46070 */
[----:B------:R-:W-:Y:S02]  /*bc60*/  IMAD R2, R192, 0x74, RZ ;  /* 0x00000074c0027824 */ /* 0x000fe400078e02ff */
[----:B----4-:R-:W-:Y:S01]  /*bc70*/  IMAD.WIDE R8, R0, 0x4, R242 ;  /* 0x0000000400087825 */ /* 0x010fe200078e02f2 */
[----:B------:R-:W-:Y:S03]  /*bc80*/  LDGSTS.E [R246+0x1c000], desc[UR14][R178.64], !P5 ;  /* 0x1c000000b2f67fae */ /* 0x000fe6000e92184e */
[----:B------:R-:W-:Y:S01]  /*bc90*/  VIADD R0, R5, 0xfffffffa ;  /* 0xfffffffa05007836 */ /* 0x000fe20000000000 */
[----:B------:R3:W-:Y:S01]  /*bca0*/  STL.64 [R1+0x5d0], R12 ;  /* 0x0005d00c01007387 */ /* 0x0007e20000100a00 */
[C---:B------:R-:W-:Y:S01]  /*bcb0*/  IMAD.WIDE R186, R2.reuse, 0x4, R244 ;  /* 0x0000000402ba7825 */ /* 0x040fe200078e02f4 */
[----:B------:R-:W4:Y:S02]  /*bcc0*/  LDC R5, c[0x0][0x230] ;  /* 0x00008c00ff057b82 */ /* 0x000f240000000800 */
[----:B------:R3:W-:Y:S04]  /*bcd0*/  LDGSTS.E [R246+0x1c100], desc[UR14][R12.64], !P5 ;  /* 0x1c1000000cf67fae */ /* 0x0007e8000e92184e */
[----:B------:R1:W-:Y:S02]  /*bce0*/  STL.64 [R1+0x5c8], R10 ;  /* 0x0005c80a01007387 */ /* 0x0003e40000100a00 */
[----:B--2---:R-:W2:Y:S02]  /*bcf0*/  LDC R6, c[0x0][0x230] ;  /* 0x00008c00ff067b82 */ /* 0x004ea40000000800 */
[----:B------:R1:W-:Y:S01]  /*bd00*/  LDGSTS.E [R246+0x1c200], desc[UR14][R10.64], !P5 ;  /* 0x1c2000000af67fae */ /* 0x0003e2000e92184e */
[----:B---3--:R-:W-:-:S03]  /*bd10*/  IMAD.WIDE R12, R2, 0x4, R238 ;  /* 0x00000004020c7825 */ /* 0x008fc600078e02ee */
[----:B------:R3:W-:Y:S02]  /*bd20*/  STL.64 [R1+0x2c30], R178 ;  /* 0x002c30b201007387 */ /* 0x0007e40000100a00 */
[----:B------:R-:W4:Y:S02]  /*bd30*/  LDC R7, c[0x0][0x230] ;  /* 0x00008c00ff077b82 */ /* 0x000f240000000800 */
[----:B------:R3:W-:Y:S01]  /*bd40*/  STL.64 [R1+0x5c0], R8 ;  /* 0x0005c00801007387 */ /* 0x0007e20000100a00 */
[----:B-1----:R-:W-:-:S03]  /*bd50*/  IMAD.WIDE R10, R2, 0x4, R240 ;  /* 0x00000004020a7825 */ /* 0x002fc600078e02f0 */
[----:B------:R1:W-:Y:S01]  /*bd60*/  LDGSTS.E [R246+0x1c300], desc[UR14][R8.64], !P5 ;  /* 0x1c30000008f67fae */ /* 0x0003e2000e92184e */
[----:B------:R-:W-:Y:S01]  /*bd70*/  ISETP.GE.U32.AND P5, PT, R0, 0x7fffff7b, PT ;  /* 0x7fffff7b0000780c */ /* 0x000fe20003fa6070 */
[C---:B------:R-:W-:Y:S02]  /*bd80*/  IMAD R0, R192.reuse, 0x78, RZ ;  /* 0x00000078c0007824 */ /* 0x040fe400078e02ff */
[----:B------:R2:W-:Y:S01]  /*bd90*/  STL.64 [R1+0x570], R12 ;  /* 0x0005700c01007387 */ /* 0x0005e20000100a00 */
[----:B---3--:R-:W-:-:S03]  /*bda0*/  IMAD.WIDE R178, R192, 0x4, R244 ;  /* 0x00000004c0b27825 */ /* 0x008fc600078e02f4 */
[----:B------:R-:W-:Y:S01]  /*bdb0*/  LDGSTS.E [R246+0x1d000], desc[UR14][R186.64], !P3 ;  /* 0x1d000000baf67fae */ /* 0x000fe2000d92184e */
[----:B------:R-:W-:-:S03]  /*bdc0*/  IMAD.WIDE R194, R0, 0x4, R244 ;  /* 0x0000000400c27825 */ /* 0x000fc600078e02f4 */
[----:B------:R3:W-:Y:S01]  /*bdd0*/  STL.64 [R1+0x568], R10 ;  /* 0x0005680a01007387 */ /* 0x0007e20000100a00 */
[----:B-1----:R-:W-:-:S03]  /*bde0*/  IMAD.WIDE R8, R2, 0x4, R242 ;  /* 0x0000000402087825 */ /* 0x002fc600078e02f2 */
[----:B------:R2:W-:Y:S01]  /*bdf0*/  LDGSTS.E [R246+0x1d100], desc[UR14][R12.64], !P3 ;  /* 0x1d1000000cf67fae */ /* 0x0005e2000d92184e */
[----:B------:R-:W-:Y:S01]  /*be00*/  VIADD R2, R3, 0xfffffff6 ;  /* 0xfffffff603027836 */ /* 0x000fe20000000000 */
[----:B------:R-:W-:Y:S02]  /*be10*/  LOP3.LUT R3, R247, 0x20, RZ, 0x3c, !PT ;  /* 0x00000020f7037812 */ /* 0x000fe400078e3cff */
[----:B------:R-:W-:Y:S03]  /*be20*/  STL [R1+0x2c3c], R187 ;  /* 0x002c3cbb01007387 */ /* 0x000fe60000100800 */
[----:B------:R-:W-:Y:S01]  /*be30*/  VIADD R3, R3, UR5 ;  /* 0x0000000503037c36 */ /* 0x000fe20008000000 */
        /* <DEDUP_REMOVED lines=9> */
[----:B------:R2:W-:Y:S03]  /*bed0*/  LDGSTS.E [R246+0x1e100], desc[UR14][R12.64], !P0 ;  /* 0x1e1000000cf67fae */ /* 0x0005e6000c12184e */
[----:B-1----:R-:W-:Y:S01]  /*bee0*/  IMAD.WIDE R8, R0, 0x4, R242 ;  /* 0x0000000400087825 */ /* 0x002fe200078e02f2 */
[----:B------:R-:W-:Y:S01]  /*bef0*/  IADD3 R0, R6, -0xe, RZ ;  /* 0xfffffff206007810 */ /* 0x000fe20007ffe0ff */
[----:B------:R1:W-:Y:S01]  /*bf00*/  LDGSTS.E [R246+0x1e200], desc[UR14][R10.64], !P0 ;  /* 0x1e2000000af67fae */ /* 0x0003e2000c12184e */
[----:B------:R-:W3:Y:S01]  /*bf10*/  LDC R6, c[0x0][0x230] ;  /* 0x00008c00ff067b82 */ /* 0x000ee20000000800 */
[----:B------:R-:W-:-:S02]  /*bf20*/  IMAD.U32 R249, RZ, RZ, UR9 ;  /* 0x00000009fff97e24 */ /* 0x000fc4000f8e00ff */
[----:B------:R2:W-:Y:S01]  /*bf30*/  STL.64 [R1+0x528], R12 ;  /* 0x0005280c01007387 */ /* 0x0005e20000100a00 */
[----:B------:R-:W-:-:S03]  /*bf40*/  IMAD R187, R192, 0x77, RZ ;  /* 0x00000077c0bb7824 */ /* 0x000fc600078e02ff */
[----:B------:R4:W-:Y:S01]  /*bf50*/  LDGSTS.E [R246+0x1e300], desc[UR14][R8.64], !P0 ;  /* 0x1e30000008f67fae */ /* 0x0009e2000c12184e */
[----:B------:R-:W-:Y:S01]  /*bf60*/  ISETP.GE.U32.AND P0, PT, R0, 0x7fffff73, PT ;  /* 0x7fffff730000780c */ /* 0x000fe20003f06070 */
[----:B------:R-:W-:Y:S02]  /*bf70*/  VIADD R0, R4, 0xffffffee ;  /* 0xffffffee04007836 */ /* 0x000fe40000000000 */
[----:B------:R1:W-:Y:S01]  /*bf80*/  STL.64 [R1+0x520], R10 ;  /* 0x0005200a01007387 */ /* 0x0003e20000100a00 */
[----:B------:R-:W3:Y:S01]  /*bf90*/  LDC R4, c[0x0][0x230] ;  /* 0x00008c00ff047b82 */ /* 0x000ee20000000800 */
[C---:B--2---:R-:W-:Y:S02]  /*bfa0*/  IMAD.WIDE R12, R2.reuse, 0x4, R238 ;  /* 0x00000004020c7825 */ /* 0x044fe400078e02ee */
[----:B------:R4:W-:Y:S04]  /*bfb0*/  STL.64 [R1+0x518], R8 ;  /* 0x0005180801007387 */ /* 0x0009e80000100a00 */
[----:B------:R-:W-:Y:S01]  /*bfc0*/  LDGSTS.E [R246+0x1f000], desc[UR14][R202.64], !P1 ;  /* 0x1f000000caf67fae */ /* 0x000fe2000c92184e */
[----:B-1----:R-:W-:-:S03]  /*bfd0*/  IMAD.WIDE R10, R2, 0x4, R240 ;  /* 0x00000004020a7825 */ /* 0x002fc600078e02f0 */
[----:B------:R1:W-:Y:S01]  /*bfe0*/  STL.64 [R1+0x4e0], R12 ;  /* 0x0004e00c01007387 */ /* 0x0003e20000100a00 */
[----:B----4-:R-:W-:-:S03]  /*bff0*/  IMAD.WIDE R8, R2, 0x4, R242 ;  /* 0x0000000402087825 */ /* 0x010fc600078e02f2 */
[----:B------:R1:W-:Y:S01]  /*c000*/  LDGSTS.E [R246+0x1f100], desc[UR14][R12.64], !P1 ;  /* 0x1f1000000cf67fae */ /* 0x0003e2000c92184e */
[----:B------:R-:W-:Y:S02]  /*c010*/  IADD3 R2, R5, -0x16, RZ ;  /* 0xffffffea05027810 */ /* 0x000fe40007ffe0ff */
[----:B------:R-:W2:Y:S01]  /*c020*/  LDC R5, c[0x0][0x230] ;  /* 0x00008c00ff057b82 */ /* 0x000ea20000000800 */
[----:B------:R4:W-:Y:S04]  /*c030*/  STL.64 [R1+0x4d8], R10 ;  /* 0x0004d80a01007387 */ /* 0x0009e80000100a00 */
[----:B------:R4:W-:Y:S01]  /*c040*/  LDGSTS.E [R246+0x1f200], desc[UR14][R10.64], !P1 ;  /* 0x1f2000000af67fae */ /* 0x0009e2000c92184e */
[----:B-1----:R-:W-:-:S03]  /*c050*/  IMAD.WIDE R12, R192, 0x4, R238 ;  /* 0x00000004c00c7825 */ /* 0x002fc600078e02ee */
[----:B------:R1:W-:Y:S04]  /*c060*/  STL.64 [R1+0x4d0], R8 ;  /* 0x0004d00801007387 */ /* 0x0003e80000100a00 */
[----:B------:R1:W-:Y:S01]  /*c070*/  LDGSTS.E [R246+0x1f300], desc[UR14][R8.64], !P1 ;  /* 0x1f30000008f67fae */ /* 0x0003e2000c92184e */
[----:B------:R-:W-:Y:S01]  /*c080*/  ISETP.GE.U32.AND P1, PT, R0, 0x7fffff6f, PT ;  /* 0x7fffff6f0000780c */ /* 0x000fe20003f26070 */
[C---:B------:R-:W-:Y:S02]  /*c090*/  IMAD R0, R192.reuse, 0x5, RZ ;  /* 0x00000005c0007824 */ /* 0x040fe400078e02ff */
[----:B----4-:R-:W-:Y:S01]  /*c0a0*/  IMAD.WIDE R10, R192, 0x4, R240 ;  /* 0x00000004c00a7825 */ /* 0x010fe200078e02f0 */
[----:B------:R-:W-:Y:S03]  /*c0b0*/  LDGSTS.E [R3+0x400], desc[UR14][R178.64], !P2 ;  /* 0x00400000b2037fae */ /* 0x000fe6000d12184e */
[----:B------:R-:W-:Y:S01]  /*c0c0*/  IMAD.WIDE R146, R0, 0x4, R244 ;  /* 0x0000000400927825 */ /* 0x000fe200078e02f4 */
[----:B------:R4:W-:Y:S03]  /*c0d0*/  STL.64 [R1+0x2e8], R12 ;  /* 0x0002e80c01007387 */ /* 0x0009e60000100a00 */
[----:B-1----:R-:W-:Y:S01]  /*c0e0*/  IMAD.WIDE R8, R192, 0x4, R242 ;  /* 0x00000004c0087825 */ /* 0x002fe200078e02f2 */
[----:B------:R4:W-:Y:S04]  /*c0f0*/  LDGSTS.E [R3+0x500], desc[UR14][R12.64], !P2 ;  /* 0x005000000c037fae */ /* 0x0009e8000d12184e */
[----:B------:R1:W-:Y:S04]  /*c100*/  STL.64 [R1+0x2e0], R10 ;  /* 0x0002e00a01007387 */ /* 0x0003e80000100a00 */
[----:B------:R1:W-:Y:S04]  /*c110*/  LDGSTS.E [R3+0x600], desc[UR14][R10.64], !P2 ;  /* 0x006000000a037fae */ /* 0x0003e8000d12184e */
[----:B------:R3:W-:Y:S01]  /*c120*/  STL.64 [R1+0x2d8], R8 ;  /* 0x0002d80801007387 */ /* 0x0007e20000100a00 */
[----:B----4-:R-:W-:-:S03]  /*c130*/  IMAD.WIDE R12, R0, 0x4, R238 ;  /* 0x00000004000c7825 */ /* 0x010fc600078e02ee */
[----:B------:R3:W-:Y:S01]  /*c140*/  LDGSTS.E [R3+0x700], desc[UR14][R8.64], !P2 ;  /* 0x0070000008037fae */ /* 0x0007e2000d12184e */
[----:B------:R-:W-:Y:S01]  /*c150*/  ISETP.GE.U32.AND P2, PT, R2, 0x7fffff6b, PT ;  /* 0x7fffff6b0200780c */ /* 0x000fe20003f46070 */
[----:B------:R-:W-:Y:S02]  /*c160*/  IMAD R2, R192, 0x9, RZ ;  /* 0x00000009c0027824 */ /* 0x000fe400078e02ff */
[----:B-1----:R-:W-:Y:S01]  /*c170*/  IMAD.WIDE R10, R0, 0x4, R240 ;  /* 0x00000004000a7825 */ /* 0x002fe200078e02f0 */
[----:B------:R-:W-:Y:S03]  /*c180*/  LDGSTS.E [R3+0x1400], desc[UR14][R146.64], !P5 ;  /* 0x0140000092037fae */ /* 0x000fe6000e92184e */
[----:B------:R-:W-:Y:S01]  /*c190*/  IMAD.WIDE R114, R2, 0x4, R244 ;  /* 0x0000000402727825 */ /* 0x000fe200078e02f4 */
        /* <DEDUP_REMOVED lines=8> */
[----:B------:R1:W-:Y:S04]  /*c220*/  STL.64 [R1+0x258], R8 ;  /* 0x0002580801007387 */ /* 0x0003e80000100a00 */
        /* <DEDUP_REMOVED lines=8> */
[----:B------:R1:W-:Y:S03]  /*c2b0*/  LDGSTS.E [R3+0x2600], desc[UR14][R10.64], !P3 ;  /* 0x026000000a037fae */ /* 0x0003e6000d92184e */
[----:B------:R-:W-:Y:S01]  /*c2c0*/  VIADD R2, R4, 0xffffffe2 ;  /* 0xffffffe204027836 */ /* 0x000fe20000000000 */
[----:B------:R3:W-:Y:S01]  /*c2d0*/  STL.64 [R1+0x1e8], R12 ;  /* 0x0001e80c01007387 */ /* 0x0007e20000100a00 */
[----:B------:R-:W4:Y:S03]  /*c2e0*/  LDC R4, c[0x0][0x230] ;  /* 0x00008c00ff047b82 */ /* 0x000f260000000800 */
[----:B------:R2:W-:Y:S01]  /*c2f0*/  LDGSTS.E [R3+0x2700], desc[UR14][R8.64], !P3 ;  /* 0x0270000008037fae */ /* 0x0005e2000d92184e */
[----:B------:R-:W-:Y:S01]  /*c300*/  ISETP.GE.U32.AND P3, PT, R2, 0x7fffff63, PT ;  /* 0x7fffff630200780c */ /* 0x000fe20003f66070 */
[----:B------:R-:W-:-:S02]  /*c310*/  IMAD R2, R192, 0x11, RZ ;  /* 0x00000011c0027824 */ /* 0x000fc400078e02ff */
[----:B------:R1:W-:Y:S02]  /*c320*/  STL.64 [R1+0x1e0], R10 ;  /* 0x0001e00a01007387 */ /* 0x0003e40000100a00 */
[----:B------:R-:W-:Y:S02]  /*c330*/  IMAD.WIDE R50, R2, 0x4, R244 ;  /* 0x0000000402327825 */ /* 0x000fe400078e02f4 */
[----:B------:R2:W-:Y:S02]  /*c340*/  STL.64 [R1+0x1d8], R8 ;  /* 0x0001d80801007387 */ /* 0x0005e40000100a00 */
[C---:B---3--:R-:W-:Y:S02]  /*c350*/  IMAD.WIDE R12, R0.reuse, 0x4, R238 ;  /* 0x00000004000c7825 */ /* 0x048fe400078e02ee */
[----:B------:R-:W-:Y:S02]  /*c360*/  LDGSTS.E [R3+0x3400], desc[UR14][R82.64], !P0 ;  /* 0x0340000052037fae */ /* 0x000fe4000c12184e */
[----:B-1----:R-:W-:-:S02]  /*c370*/  IMAD.WIDE R10, R0, 0x4, R240 ;  /* 0x00000004000a7825 */ /* 0x002fc400078e02f0 */
[----:B------:R1:W-:Y:S02]  /*c380*/  STL.64 [R1+0x168], R12 ;  /* 0x0001680c01007387 */ /* 0x0003e40000100a00 */
[----:B--2---:R-:W-:Y:S02]  /*c390*/  IMAD.WIDE R8, R0, 0x4, R242 ;  /* 0x0000000400087825 */ /* 0x004fe400078e02f2 */
[----:B------:R1:W-:Y:S01]  /*c3a0*/  LDGSTS.E [R3+0x3500], desc[UR14][R12.64], !P0 ;  /* 0x035000000c037fae */ /* 0x0003e2000c12184e */
[----:B------:R-:W-:-:S03]  /*c3b0*/  IADD3 R0, R5, -0x22, RZ ;  /* 0xffffffde05007810 */ /* 0x000fc60007ffe0ff */
[----:B------:R2:W-:Y:S04]  /*c3c0*/  STL.64 [R1+0x160], R10 ;  /* 0x0001600a01007387 */ /* 0x0005e80000100a00 */
[----:B------:R2:W-:Y:S01]  /*c3d0*/  LDGSTS.E [R3+0x3600], desc[UR14][R10.64], !P0 ;  /* 0x036000000a037fae */ /* 0x0005e2000c12184e */
[----:B-1----:R-:W-:-:S03]  /*c3e0*/  IMAD.WIDE R12, R2, 0x4, R238 ;  /* 0x00000004020c7825 */ /* 0x002fc600078e02ee */
[----:B------:R1:W-:Y:S04]  /*c3f0*/  STL.64 [R1+0x158], R8 ;  /* 0x0001580801007387 */ /* 0x0003e80000100a00 */
[----:B------:R1:W-:Y:S01]  /*c400*/  LDGSTS.E [R3+0x3700], desc[UR14][R8.64], !P0 ;  /* 0x0370000008037fae */ /* 0x0003e2000c12184e */
[----:B------:R-:W-:Y:S01]  /*c410*/  ISETP.GE.U32.AND P0, PT, R0, 0x7fffff5f, PT ;  /* 0x7fffff5f0000780c */ /* 0x000fe20003f06070 */
[----:B------:R-:W-:Y:S02]  /*c420*/  IMAD R0, R192, 0x15, RZ ;  /* 0x00000015c0007824 */ /* 0x000fe400078e02ff */
[----:B--2---:R-:W-:Y:S01]  /*c430*/  IMAD.WIDE R10, R2, 0x4, R240 ;  /* 0x00000004020a7825 */ /* 0x004fe200078e02f0 */
[----:B------:R-:W-:Y:S03]  /*c440*/  LDGSTS.E [R3+0x4400], desc[UR14][R50.64], !P1 ;  /* 0x0440000032037fae */ /* 0x000fe6000c92184e */
[----:B------:R-:W-:Y:S01]  /*c450*/  IMAD.WIDE R26, R0, 0x4, R244 ;  /* 0x00000004001a7825 */ /* 0x000fe200078e02f4 */
[----:B------:R2:W-:Y:S03]  /*c460*/  LDGSTS.E [R3+0x4500], desc[UR14][R12.64], !P1 ;  /* 0x045000000c037fae */ /* 0x0005e6000c92184e */
[----:B-1----:R-:W-:Y:S01]  /*c470*/  IMAD.WIDE R8, R2, 0x4, R242 ;  /* 0x0000000402087825 */ /* 0x002fe200078e02f2 */
[----:B------:R1:W-:Y:S03]  /*c480*/  LDGSTS.E [R3+0x4600], desc[UR14][R10.64], !P1 ;  /* 0x046000000a037fae */ /* 0x0003e6000c92184e */
[----:B----4-:R-:W-:Y:S01]  /*c490*/  VIADD R2, R6, 0xffffffda ;  /* 0xffffffda06027836 */ /* 0x010fe20000000000 */
[----:B------:R3:W-:Y:S01]  /*c4a0*/  LDGSTS.E [R3+0x4700], desc[UR14][R8.64], !P1 ;  /* 0x0470000008037fae */ /* 0x0007e2000c92184e */
[----:B------:R-:W4:Y:S03]  /*c4b0*/  LDC R6, c[0x0][0x230] ;  /* 0x00008c00ff067b82 */ /* 0x000f260000000800 */
[----:B------:R-:W-:Y:S01]  /*c4c0*/  ISETP.GE.U32.AND P1, PT, R2, 0x7fffff5b, PT ;  /* 0x7fffff5b0200780c */ /* 0x000fe20003f26070 */
[----:B------:R2:W-:Y:S04]  /*c4d0*/  STL.64 [R1+0xe8], R12 ;  /* 0x0000e80c01007387 */ /* 0x0005e80000100a00 */
[----:B------:R-:W4:Y:S01]  /*c4e0*/  LDC R2, c[0x0][0x230] ;  /* 0x00008c00ff027b82 */ /* 0x000f220000000800 */
[----:B------:R1:W-:Y:S04]  /*c4f0*/  STL.64 [R1+0xe0], R10 ;  /* 0x0000e00a01007387 */ /* 0x0003e80000100a00 */
[----:B------:R3:W-:Y:S01]  /*c500*/  STL.64 [R1+0xd8], R8 ;  /* 0x0000d80801007387 */ /* 0x0007e20000100a00 */
[----:B--2---:R-:W-:-:S03]  /*c510*/  IMAD.WIDE R12, R0, 0x4, R238 ;  /* 0x00000004000c7825 */ /* 0x004fc600078e02ee */
[----:B------:R-:W-:Y:S01]  /*c520*/  LDGSTS.E [R3+0x5400], desc[UR14][R26.64], !P2 ;  /* 0x054000001a037fae */ /* 0x000fe2000d12184e */
[----:B-1----:R-:W-:-:S03]  /*c530*/  IMAD.WIDE R10, R0, 0x4, R240 ;  /* 0x00000004000a7825 */ /* 0x002fc600078e02f0 */
[----:B------:R1:W-:Y:S01]  /*c540*/  LDGSTS.E [R3+0x5500], desc[UR14][R12.64], !P2 ;  /* 0x055000000c037fae */ /* 0x0003e2000d12184e */
[----:B---3--:R-:W-:-:S03]  /*c550*/  IMAD.WIDE R8, R0, 0x4, R242 ;  /* 0x0000000400087825 */ /* 0x008fc600078e02f2 */
[----:B------:R-:W-:Y:S01]  /*c560*/  LDGSTS.E [R3+0x5600], desc[UR14][R10.64], !P2 ;  /* 0x056000000a037fae */ /* 0x000fe2000d12184e */
[----:B------:R-:W-:-:S03]  /*c570*/  VIADD R0, R4, 0xffffffd6 ;  /* 0xffffffd604007836 */ /* 0x000fc60000000000 */
[----:B------:R2:W-:Y:S01]  /*c580*/  LDGSTS.E [R3+0x5700], desc[UR14][R8.64], !P2 ;  /* 0x0570000008037fae */ /* 0x0005e2000d12184e */
[----:B------:R-:W-:Y:S01]  /*c590*/  IMAD.WIDE R4, R212, 0x4, R244 ;  /* 0x00000004d4047825 */ /* 0x000fe200078e02f4 */
[----:B------:R-:W-:Y:S02]  /*c5a0*/  ISETP.GE.U32.AND P2, PT, R0, 0x7fffff57, PT ;  /* 0x7fffff570000780c */ /* 0x000fe40003f46070 */
[----:B------:R1:W-:Y:S01]  /*c5b0*/  STL.64 [R1+0x68], R12 ;  /* 0x0000680c01007387 */ /* 0x0003e20000100a00 */
[----:B------:R-:W-:Y:S01]  /*c5c0*/  IADD3 R0, R7, -0x2e, RZ ;  /* 0xffffffd207007810 */ /* 0x000fe20007ffe0ff */
[----:B------:R-:W-:Y:S01]  /*c5d0*/  IMAD.WIDE R212, R212, 0x4, R242 ;  /* 0x00000004d4d47825 */ /* 0x000fe200078e02f2 */
[----:B------:R-:W3:Y:S01]  /*c5e0*/  LDC R7, c[0x0][0x230] ;  /* 0x00008c00ff077b82 */ /* 0x000ee20000000800 */
[----:B------:R-:W-:Y:S02]  /*c5f0*/  STL.64 [R1+0x60], R10 ;  /* 0x0000600a01007387 */ /* 0x000fe40000100a00 */
[----:B----4-:R-:W-:-:S02]  /*c600*/  VIADD R2, R2, 0xffffffce ;  /* 0xffffffce02027836 */ /* 0x010fc40000000000 */
[----:B------:R2:W-:Y:S04]  /*c610*/  STL.64 [R1+0x58], R8 ;  /* 0x0000580801007387 */ /* 0x0005e80000100a00 */
[----:B------:R-:W-:Y:S01]  /*c620*/  LDGSTS.E [R3+0x6400], desc[UR14][R4.64], !P5 ;  /* 0x0640000004037fae */ /* 0x000fe2000e92184e */
[----:B-1----:R-:W-:-:S03]  /*c630*/  IMAD.WIDE R12, R236, 0x4, R244 ;  /* 0x00000004ec0c7825 */ /* 0x002fc600078e02f4 */
[----:B------:R-:W-:Y:S01]  /*c640*/  LDGSTS.E [R3+0x6500], desc[UR14][R208.64], !P5 ;  /* 0x06500000d0037fae */ /* 0x000fe2000e92184e */
[----:B------:R-:W-:Y:S01]  /*c650*/  IMAD.WIDE R236, R236, 0x4, R242 ;  /* 0x00000004ecec7825 */ /* 0x000fe200078e02f2 */
[----:B--2---:R-:W1:Y:S02]  /*c660*/  LDC R8, c[0x0][0x230] ;  /* 0x00008c00ff087b82 */ /* 0x004e640000000800 */
[----:B------:R-:W-:Y:S04]  /*c670*/  LDGSTS.E [R3+0x6600], desc[UR14][R210.64], !P5 ;  /* 0x06600000d2037fae */ /* 0x000fe8000e92184e */
[----:B------:R-:W-:Y:S01]  /*c680*/  LDGSTS.E [R3+0x6700], desc[UR14][R212.64], !P5 ;  /* 0x06700000d4037fae */ /* 0x000fe2000e92184e */
[----:B------:R-:W-:Y:S01]  /*c690*/  ISETP.GE.U32.AND P5, PT, R0, 0x7fffff53, PT ;  /* 0x7fffff530000780c */ /* 0x000fe20003fa6070 */
[----:B------:R-:W-:Y:S01]  /*c6a0*/  IMAD R0, R192, 0x21, RZ ;  /* 0x00000021c0007824 */ /* 0x000fe200078e02ff */
[----:B------:R-:W2:Y:S01]  /*c6b0*/  LDC R9, c[0x0][0x230] ;  /* 0x00008c00ff097b82 */ /* 0x000ea20000000800 */
[----:B------:R-:W-:Y:S02]  /*c6c0*/  LDGSTS.E [R3+0x7400], desc[UR14][R12.64], !P3 ;  /* 0x074000000c037fae */ /* 0x000fe4000d92184e */
[----:B------:R-:W-:-:S02]  /*c6d0*/  IMAD.WIDE R20, R0, 0x4, R244 ;  /* 0x0000000400147825 */ /* 0x000fc400078e02f4 */
[----:B------:R-:W-:Y:S02]  /*c6e0*/  LDGSTS.E [R3+0x7500], desc[UR14][R232.64], !P3 ;  /* 0x07500000e8037fae */ /* 0x000fe4000d92184e */
[C---:B------:R-:W-:Y:S02]  /*c6f0*/  IMAD.WIDE R16, R0.reuse, 0x4, R238 ;  /* 0x0000000400107825 */ /* 0x040fe400078e02ee */
[----:B------:R-:W-:Y:S02]  /*c700*/  LDGSTS.E [R3+0x7600], desc[UR14][R234.64], !P3 ;  /* 0x07600000ea037fae */ /* 0x000fe4000d92184e */
[C---:B------:R-:W-:Y:S02]  /*c710*/  IMAD.WIDE R14, R0.reuse, 0x4, R240 ;  /* 0x00000004000e7825 */ /* 0x040fe400078e02f0 */
[----:B------:R-:W-:Y:S02]  /*c720*/  STL.64 [R1+0x2b20], R208 ;  /* 0x002b20d001007387 */ /* 0x000fe40000100a00 */
[----:B------:R-:W-:-:S02]  /*c730*/  IMAD.WIDE R10, R0, 0x4, R242 ;  /* 0x00000004000a7825 */ /* 0x000fc400078e02f2 */
[----:B------:R-:W-:Y:S01]  /*c740*/  LDGSTS.E [R3+0x7700], desc[UR14][R236.64], !P3 ;  /* 0x07700000ec037fae */ /* 0x000fe2000d92184e */
[----:B------:R-:W-:Y:S01]  /*c750*/  ISETP.GE.U32.AND P3, PT, R2, 0x7fffff4f, PT ;  /* 0x7fffff4f0200780c */ /* 0x000fe20003f66070 */
[----:B------:R-:W-:Y:S02]  /*c760*/  IMAD R2, R192, 0x25, RZ ;  /* 0x00000025c0027824 */ /* 0x000fe400078e02ff */
[----:B------:R-:W-:Y:S01]  /*c770*/  STL.64 [R1+0x2b28], R210 ;  /* 0x002b28d201007387 */ /* 0x000fe20000100a00 */
[----:B------:R-:W-:Y:S02]  /*c780*/  VIADD R0, R6, 0xffffffca ;  /* 0xffffffca06007836 */ /* 0x000fe40000000000 */
[----:B------:R-:W4:Y:S01]  /*c790*/  LDC R6, c[0x0][0x230] ;  /* 0x00008c00ff067b82 */ /* 0x000f220000000800 */
[----:B------:R-:W-:Y:S01]  /*c7a0*/  STL.64 [R1+0x2b30], R212 ;  /* 0x002b30d401007387 */ /* 0x000fe20000100a00 */
[----:B------:R-:W-:-:S03]  /*c7b0*/  IMAD.WIDE R28, R2, 0x4, R244 ;  /* 0x00000004021c7825 */ /* 0x000fc600078e02f4 */
[----:B------:R-:W-:Y:S04]  /*c7c0*/  STL.64 [R1+0x2b38], R232 ;  /* 0x002b38e801007387 */ /* 0x000fe80000100a00 */
[----:B------:R-:W-:Y:S04]  /*c7d0*/  STL.64 [R1+0x2b40], R234 ;  /* 0x002b40ea01007387 */ /* 0x000fe80000100a00 */
[----:B------:R-:W-:Y:S04]  /*c7e0*/  STL.64 [R1+0x2b48], R236 ;  /* 0x002b48ec01007387 */ /* 0x000fe80000100a00 */
[----:B------:R-:W-:Y:S04]  /*c7f0*/  LDGSTS.E [R3+0x8400], desc[UR14][R20.64], !P0 ;  /* 0x0840000014037fae */ /* 0x000fe8000c12184e */
[----:B------:R3:W-:Y:S04]  /*c800*/  STL.64 [R1+0x340], R16 ;  /* 0x0003401001007387 */ /* 0x0007e80000100a00 */
[----:B------:R3:W-:Y:S04]  /*c810*/  LDGSTS.E [R3+0x8500], desc[UR14][R16.64], !P0 ;  /* 0x0850000010037fae */ /* 0x0007e8000c12184e */
[----:B------:R1:W-:Y:S04]  /*c820*/  STL.64 [R1+0x350], R14 ;  /* 0x0003500e01007387 */ /* 0x0003e80000100a00 */
[----:B------:R1:W-:Y:S01]  /*c830*/  LDGSTS.E [R3+0x8600], desc[UR14][R14.64], !P0 ;  /* 0x086000000e037fae */ /* 0x0003e2000c12184e */
[----:B---3--:R-:W-:-:S03]  /*c840*/  IMAD.WIDE R16, R2, 0x4, R238 ;  /* 0x0000000402107825 */ /* 0x008fc600078e02ee */
[----:B------:R3:W-:Y:S04]  /*c850*/  STL.64 [R1+0x358], R10 ;  /* 0x0003580a01007387 */ /* 0x0007e80000100a00 */
        /* <DEDUP_REMOVED lines=8> */
[----:B------:R-:W-:Y:S01]  /*c8e0*/  IADD3 R2, R7, -0x3a, RZ ;  /* 0xffffffc607027810 */ /* 0x000fe20007ffe0ff */
[----:B------:R1:W-:Y:S01]  /*c8f0*/  LDGSTS.E [R3+0x9500], desc[UR14][R16.64], !P1 ;  /* 0x0950000010037fae */ /* 0x0003e2000c92184e */
[----:B------:R-:W3:Y:S03]  /*c900*/  LDC R7, c[0x0][0x230] ;  /* 0x00008c00ff077b82 */ /* 0x000ee60000000800 */
[----:B------:R2:W-:Y:S04]  /*c910*/  STL.64 [R1+0x3b0], R14 ;  /* 0x0003b00e01007387 */ /* 0x0005e80000100a00 */
        /* <DEDUP_REMOVED lines=10> */
[----:B----4-:R-:W-:Y:S01]  /*c9c0*/  IMAD.WIDE R10, R0, 0x4, R242 ;  /* 0x00000004000a7825 */ /* 0x010fe200078e02f2 */
[----:B------:R1:W-:Y:S03]  /*c9d0*/  LDGSTS.E [R3+0xa500], desc[UR14][R16.64], !P2 ;  /* 0x0a50000010037fae */ /* 0x0003e6000d12184e */
[----:B------:R-:W-:Y:S01]  /*c9e0*/  VIADD R0, R8, 0xffffffc2 ;  /* 0xffffffc208007836 */ /* 0x000fe20000000000 */
[----:B------:R2:W-:Y:S01]  /*c9f0*/  STL.64 [R1+0x430], R14 ;  /* 0x0004300e01007387 */ /* 0x0005e20000100a00 */
[----:B------:R-:W4:Y:S03]  /*ca00*/  LDC R8, c[0x0][0x230] ;  /* 0x00008c00ff087b82 */ /* 0x000f260000000800 */
        /* <DEDUP_REMOVED lines=24> */
[----:B------:R2:W-:Y:S03]  /*cb90*/  STL.64 [R1+0xbb8], R16 ;  /* 0x000bb81001007387 */ /* 0x0005e60000100a00 */
[----:B-1----:R-:W-:Y:S01]  /*cba0*/  IMAD.WIDE R10, R0, 0x4, R242 ;  /* 0x00000004000a7825 */ /* 0x002fe200078e02f2 */
[----:B------:R-:W-:Y:S01]  /*cbb0*/  IADD3 R0, R7, -0x46, RZ ;  /* 0xffffffba07007810 */ /* 0x000fe20007ffe0ff */
[----:B------:R2:W-:Y:S01]  /*cbc0*/  LDGSTS.E [R3+0xc500], desc[UR14][R16.64], !P3 ;  /* 0x0c50000010037fae */ /* 0x0005e2000d92184e */
[----:B------:R-:W1:Y:S03]  /*cbd0*/  LDC R7, c[0x0][0x230] ;  /* 0x00008c00ff077b82 */ /* 0x000e660000000800 */
[----:B------:R4:W-:Y:S04]  /*cbe0*/  STL.64 [R1+0xbb0], R14 ;  /* 0x000bb00e01007387 */ /* 0x0009e80000100a00 */
[----:B------:R4:W-:Y:S04]  /*cbf0*/  LDGSTS.E [R3+0xc600], desc[UR14][R14.64], !P3 ;  /* 0x0c6000000e037fae */ /* 0x0009e8000d92184e */
[----:B------:R3:W-:Y:S01]  /*cc00*/  STL.64 [R1+0xba8], R10 ;  /* 0x000ba80a01007387 */ /* 0x0007e20000100a00 */
[----:B--2---:R-:W-:-:S03]  /*cc10*/  IMAD.WIDE R16, R2, 0x4, R238 ;  /* 0x0000000402107825 */ /* 0x004fc600078e02ee */
[----:B------:R3:W-:Y:S01]  /*cc20*/  LDGSTS.E [R3+0xc700], desc[UR14][R10.64], !P3 ;  /* 0x0c7000000a037fae */ /* 0x0007e2000d92184e */
[----:B------:R-:W-:Y:S01]  /*cc30*/  ISETP.GE.U32.AND P3, PT, R0, 0x7fffff3b, PT ;  /* 0x7fffff3b0000780c */ /* 0x000fe20003f66070 */
[----:B------:R-:W-:Y:S02]  /*cc40*/  IMAD R0, R192, 0x39, RZ ;  /* 0x00000039c0007824 */ /* 0x000fe400078e02ff */
[----:B----4-:R-:W-:Y:S01]  /*cc50*/  IMAD.WIDE R14, R2, 0x4, R240 ;  /* 0x00000004020e7825 */ /* 0x010fe200078e02f0 */
        /* <DEDUP_REMOVED lines=33> */
[----:B--2---:R-:W-:Y:S01]  /*ce70*/  IMAD.WIDE R10, R2, 0x4, R242 ;  /* 0x00000004020a7825 */ /* 0x004fe200078e02f2 */
[----:B------:R-:W-:Y:S01]  /*ce80*/  IADD3 R2, R7, -0x52, RZ ;  /* 0xffffffae07027810 */ /* 0x000fe20007ffe0ff */
[----:B------:R1:W-:Y:S01]  /*ce90*/  LDGSTS.E [R3+0xf500], desc[UR14][R16.64], !P2 ;  /* 0x0f50000010037fae */ /* 0x0003e2000d12184e */
[----:B------:R-:W2:Y:S03]  /*cea0*/  LDC R7, c[0x0][0x230] ;  /* 0x00008c00ff077b82 */ /* 0x000ea60000000800 */
[----:B------:R4:W-:Y:S04]  /*ceb0*/  STL.64 [R1+0xa90], R14 ;  /* 0x000a900e01007387 */ /* 0x0009e80000100a00 */
[----:B------:R4:W-:Y:S04]  /*cec0*/  LDGSTS.E [R3+0xf600], desc[UR14][R14.64], !P2 ;  /* 0x0f6000000e037fae */ /* 0x0009e8000d12184e */
[----:B------:R3:W-:Y:S01]  /*ced0*/  STL.64 [R1+0xa88], R10 ;  /* 0x000a880a01007387 */ /* 0x0007e20000100a00 */
[----:B-1----:R-:W-:-:S03]  /*cee0*/  IMAD.WIDE R16, R0, 0x4, R238 ;  /* 0x0000000400107825 */ /* 0x002fc600078e02ee */
        /* <DEDUP_REMOVED lines=18> */
[----:B---3--:R-:W-:Y:S01]  /*d010*/  IMAD.WIDE R14, R2, 0x4, R240 ;  /* 0x00000004020e7825 */ /* 0x008fe200078e02f0 */
[----:B------:R-:W-:Y:S03]  /*d020*/  LDGSTS.E [R3+0x11400], desc[UR14][R92.64], !P3 ;  /* 0x114000005c037fae */ /* 0x000fe6000d92184e */
[----:B------:R-:W-:Y:S01]  /*d030*/  IMAD.WIDE R100, R0, 0x4, R244 ;  /* 0x0000000400647825 */ /* 0x000fe200078e02f4 */
[----:B------:R1:W-:Y:S03]  /*d040*/  STL.64 [R1+0x9d8], R16 ;  /* 0x0009d81001007387 */ /* 0x0003e60000100a00 */
[----:B--2---:R-:W-:Y:S01]  /*d050*/  IMAD.WIDE R10, R2, 0x4, R242 ;  /* 0x00000004020a7825 */ /* 0x004fe200078e02f2 */
        /* <DEDUP_REMOVED lines=125> */
[----:B--2---:R-:W-:-:S03]  /*d830*/  IMAD.WIDE R16, R0, 0x4, R238 ;  /* 0x0000000400107825 */ /* 0x004fc600078e02ee */
        /* <DEDUP_REMOVED lines=8> */
[----:B--2---:R-:W-:Y:S01]  /*d8c0*/  IMAD.WIDE R10, R0, 0x4, R242 ;  /* 0x00000004000a7825 */ /* 0x004fe200078e02f2 */
        /* <DEDUP_REMOVED lines=12> */
[----:B--2---:R-:W-:-:S02]  /*d990*/  IMAD.WIDE R14, R2, 0x4, R240 ;  /* 0x00000004020e7825 */ /* 0x004fc400078e02f0 */
[----:B------:R2:W-:Y:S02]  /*d9a0*/  STL.64 [R1+0x618], R16 ;  /* 0x0006181001007387 */ /* 0x0005e40000100a00 */
[----:B-1----:R-:W-:Y:S01]  /*d9b0*/  IMAD.WIDE R10, R2, 0x4, R242 ;  /* 0x00000004020a7825 */ /* 0x002fe200078e02f2 */
[----:B------:R-:W-:Y:S01]  /*d9c0*/  IADD3 R2, R7, -0x3, RZ ;  /* 0xfffffffd07027810 */ /* 0x000fe20007ffe0ff */
[----:B------:R2:W-:Y:S01]  /*d9d0*/  LDGSTS.E [R3+0x1b500], desc[UR14][R16.64], !P3 ;  /* 0x1b50000010037fae */ /* 0x0005e2000d92184e */
[----:B------:R-:W1:Y:S03]  /*d9e0*/  LDC R7, c[0x0][0x230] ;  /* 0x00008c00ff077b82 */ /* 0x000e660000000800 */
[----:B------:R3:W-:Y:S04]  /*d9f0*/  STL.64 [R1+0x610], R14 ;  /* 0x0006100e01007387 */ /* 0x0007e80000100a00 */
        /* <DEDUP_REMOVED lines=12> */
[----:B----4-:R-:W-:Y:S01]  /*dac0*/  VIADD R0, R8, 0xfffffff9 ;  /* 0xfffffff908007836 */ /* 0x010fe20000000000 */
[----:B------:R3:W-:Y:S01]  /*dad0*/  STL.64 [R1+0x5b8], R16 ;  /* 0x0005b81001007387 */ /* 0x0007e20000100a00 */
[----:B------:R-:W4:Y:S01]  /*dae0*/  LDC R8, c[0x0][0x230] ;  /* 0x00008c00ff087b82 */ /* 0x000f220000000800 */
[----:B-1----:R-:W-:-:S02]  /*daf0*/  VIADD R7, R7, 0xffffffed ;  /* 0xffffffed07077836 */ /* 0x002fc40000000000 */
[----:B------:R1:W-:Y:S01]  /*db00*/  LDGSTS.E [R3+0x1c700], desc[UR14][R10.64], !P0 ;  /* 0x1c7000000a037fae */ /* 0x0003e2000c12184e */
[----:B------:R-:W-:Y:S01]  /*db10*/  ISETP.GE.U32.AND P0, PT, R0, 0x7fffff7a, PT ;  /* 0x7fffff7a0000780c */ /* 0x000fe20003f06070 */
[----:B------:R-:W-:Y:S02]  /*db20*/  IMAD R0, R192, 0x79, RZ ;  /* 0x00000079c0007824 */ /* 0x000fe400078e02ff */
[----:B------:R2:W-:Y:S02]  /*db30*/  STL.64 [R1+0x5b0], R14 ;  /* 0x0005b00e01007387 */ /* 0x0005e40000100a00 */
[----:B------:R-:W-:Y:S02]  /*db40*/  IMAD.WIDE R196, R0, 0x4, R244 ;  /* 0x0000000400c47825 */ /* 0x000fe400078e02f4 */
[----:B------:R1:W-:Y:S02]  /*db50*/  STL.64 [R1+0x5a8], R10 ;  /* 0x0005a80a01007387 */ /* 0x0003e40000100a00 */
[----:B---3--:R-:W-:-:S02]  /*db60*/  IMAD.WIDE R16, R2, 0x4, R238 ;  /* 0x0000000402107825 */ /* 0x008fc400078e02ee */
[----:B------:R-:W-:Y:S02]  /*db70*/  LDGSTS.E [R3+0x1d400], desc[UR14][R188.64], !P1 ;  /* 0x1d400000bc037fae */ /* 0x000fe4000c92184e */
[C---:B--2---:R-:W-:Y:S02]  /*db80*/  IMAD.WIDE R14, R2.reuse, 0x4, R240 ;  /* 0x00000004020e7825 */ /* 0x044fe400078e02f0 */
[----:B------:R2:W-:Y:S02]  /*db90*/  STL.64 [R1+0x558], R16 ;  /* 0x0005581001007387 */ /* 0x0005e40000100a00 */
[----:B-1----:R-:W-:Y:S02]  /*dba0*/  IMAD.WIDE R10, R2, 0x4, R242 ;  /* 0x00000004020a7825 */ /* 0x002fe400078e02f2 */
[----:B------:R2:W-:Y:S02]  /*dbb0*/  LDGSTS.E [R3+0x1d500], desc[UR14][R16.64], !P1 ;  /* 0x1d50000010037fae */ /* 0x0005e4000c92184e */
[----:B------:R-:W-:-:S02]  /*dbc0*/  VIADD R2, R6, 0xfffffff5 ;  /* 0xfffffff506027836 */ /* 0x000fc40000000000 */
[----:B------:R1:W-:Y:S01]  /*dbd0*/  STL.64 [R1+0x550], R14 ;  /* 0x0005500e01007387 */ /* 0x0003e20000100a00 */
[----:B------:R-:W-:-:S03]  /*dbe0*/  IMAD.SHL.U32 R6, R192, 0x2, RZ ;  /* 0x00000002c0067824 */ /* 0x000fc600078e00ff */
[----:B------:R1:W-:Y:S01]  /*dbf0*/  LDGSTS.E [R3+0x1d600], desc[UR14][R14.64], !P1 ;  /* 0x1d6000000e037fae */ /* 0x0003e2000c92184e */
[----:B------:R-:W-:-:S03]  /*dc00*/  IMAD.WIDE R170, R6, 0x4, R244 ;  /* 0x0000000406aa7825 */ /* 0x000fc600078e02f4 */
[----:B------:R3:W-:Y:S01]  /*dc10*/  STL.64 [R1+0x548], R10 ;  /* 0x0005480a01007387 */ /* 0x0007e20000100a00 */
[----:B--2---:R-:W-:-:S03]  /*dc20*/  IMAD.WIDE R16, R0, 0x4, R238 ;  /* 0x0000000400107825 */ /* 0x004fc600078e02ee */
[----:B------:R3:W-:Y:S01]  /*dc30*/  LDGSTS.E [R3+0x1d700], desc[UR14][R10.64], !P1 ;  /* 0x1d7000000a037fae */ /* 0x0007e2000c92184e */
[----:B------:R-:W-:Y:S02]  /*dc40*/  ISETP.GE.U32.AND P1, PT, R2, 0x7fffff76, PT ;  /* 0x7fffff760200780c */ /* 0x000fe40003f26070 */
[----:B------:R-:W-:Y:S01]  /*dc50*/  LOP3.LUT R2, R247, 0x40, RZ, 0x3c, !PT ;  /* 0x00000040f7027812 */ /* 0x000fe200078e3cff */
[----:B-1----:R-:W-:Y:S01]  /*dc60*/  IMAD.WIDE R14, R0, 0x4, R240 ;  /* 0x00000004000e7825 */ /* 0x002fe200078e02f0 */
[----:B------:R-:W-:Y:S02]  /*dc70*/  LDGSTS.E [R3+0x1e400], desc[UR14][R196.64], !P2 ;  /* 0x1e400000c4037fae */ /* 0x000fe4000d12184e */
[----:B------:R-:W-:Y:S02]  /*dc80*/  IADD3 R2, R2, UR5, RZ ;  /* 0x0000000502027c10 */ /* 0x000fe4000fffe0ff */
[----:B------:R1:W-:Y:S01]  /*dc90*/  LDGSTS.E [R3+0x1e500], desc[UR14][R16.64], !P2 ;  /* 0x1e50000010037fae */ /* 0x0003e2000d12184e */
[----:B---3--:R-:W-:Y:S01]  /*dca0*/  IMAD.WIDE R10, R0, 0x4, R242 ;  /* 0x00000004000a7825 */ /* 0x008fe200078e02f2 */
[----:B------:R-:W-:-:S02]  /*dcb0*/  IADD3 R0, R9, -0xf, RZ ;  /* 0xfffffff109007810 */ /* 0x000fc40007ffe0ff */
[----:B------:R2:W-:Y:S01]  /*dcc0*/  LDGSTS.E [R3+0x1e600], desc[UR14][R14.64], !P2 ;  /* 0x1e6000000e037fae */ /* 0x0005e2000d12184e */
[----:B------:R-:W3:Y:S03]  /*dcd0*/  LDC R9, c[0x0][0x230] ;  /* 0x00008c00ff097b82 */ /* 0x000ee60000000800 */
[----:B------:R4:W-:Y:S01]  /*dce0*/  LDGSTS.E [R3+0x1e700], desc[UR14][R10.64], !P2 ;  /* 0x1e7000000a037fae */ /* 0x0009e2000d12184e */
[----:B------:R-:W-:Y:S01]  /*dcf0*/  ISETP.GE.U32.AND P2, PT, R0, 0x7fffff72, PT ;  /* 0x7fffff720000780c */ /* 0x000fe20003f46070 */
[----:B------:R-:W-:Y:S02]  /*dd00*/  IMAD R0, R192, 0x7d, RZ ;  /* 0x0000007dc0007824 */ /* 0x000fe400078e02ff */
[----:B------:R1:W-:Y:S02]  /*dd10*/  STL.64 [R1+0x510], R16 ;  /* 0x0005101001007387 */ /* 0x0003e40000100a00 */
[----:B------:R-:W-:-:S02]  /*dd20*/  IMAD.WIDE R204, R0, 0x4, R244 ;  /* 0x0000000400cc7825 */ /* 0x000fc400078e02f4 */
[----:B------:R2:W-:Y:S04]  /*dd30*/  STL.64 [R1+0x508], R14 ;  /* 0x0005080e01007387 */ /* 0x0005e80000100a00 */
[----:B------:R4:W-:Y:S01]  /*dd40*/  STL.64 [R1+0x500], R10 ;  /* 0x0005000a01007387 */ /* 0x0009e20000100a00 */
[----:B-1----:R-:W-:-:S03]  /*dd50*/  IMAD.WIDE R16, R0, 0x4, R238 ;  /* 0x0000000400107825 */ /* 0x002fc600078e02ee */
[----:B------:R-:W-:Y:S01]  /*dd60*/  LDGSTS.E [R3+0x1f400], desc[UR14][R204.64], !P5 ;  /* 0x1f400000cc037fae */ /* 0x000fe2000e92184e */
[----:B--2---:R-:W-:-:S03]  /*dd70*/  IMAD.WIDE R14, R0, 0x4, R240 ;  /* 0x00000004000e7825 */ /* 0x004fc600078e02f0 */
[----:B------:R1:W-:Y:S01]  /*dd80*/  LDGSTS.E [R3+0x1f500], desc[UR14][R16.64], !P5 ;  /* 0x1f50000010037fae */ /* 0x0003e2000e92184e */
[----:B----4-:R-:W-:-:S03]  /*dd90*/  IMAD.WIDE R10, R0, 0x4, R242 ;  /* 0x00000004000a7825 */ /* 0x010fc600078e02f2 */
[----:B------:R2:W-:Y:S01]  /*dda0*/  LDGSTS.E [R3+0x1f600], desc[UR14][R14.64], !P5 ;  /* 0x1f6000000e037fae */ /* 0x0005e2000e92184e */
[----:B------:R-:W-:-:S03]  /*ddb0*/  IMAD R0, R192, 0x6, RZ ;  /* 0x00000006c0007824 */ /* 0x000fc600078e02ff */
[----:B------:R4:W-:Y:S01]  /*ddc0*/  LDGSTS.E [R3+0x1f700], desc[UR14][R10.64], !P5 ;  /* 0x1f7000000a037fae */ /* 0x0009e2000e92184e */
[----:B------:R-:W-:Y:S02]  /*ddd0*/  ISETP.GE.U32.AND P5, PT, R7, 0x7fffff6e, PT ;  /* 0x7fffff6e0700780c */ /* 0x000fe40003fa6070 */
[----:B------:R-:W3:Y:S01]  /*dde0*/  LDC R7, c[0x0][0x230] ;  /* 0x00008c00ff077b82 */ /* 0x000ee20000000800 */
[----:B------:R1:W-:Y:S01]  /*ddf0*/  STL.64 [R1+0x4c8], R16 ;  /* 0x0004c81001007387 */ /* 0x0003e20000100a00 */
[----:B------:R-:W-:-:S03]  /*de00*/  IMAD.WIDE R138, R0, 0x4, R244 ;  /* 0x00000004008a7825 */ /* 0x000fc600078e02f4 */
[----:B------:R2:W-:Y:S04]  /*de10*/  STL.64 [R1+0x4c0], R14 ;  /* 0x0004c00e01007387 */ /* 0x0005e80000100a00 */
[----:B------:R4:W-:Y:S01]  /*de20*/  STL.64 [R1+0x4b8], R10 ;  /* 0x0004b80a01007387 */ /* 0x0009e20000100a00 */
[----:B-1----:R-:W-:-:S03]  /*de30*/  IMAD.WIDE R16, R6, 0x4, R238 ;  /* 0x0000000406107825 */ /* 0x002fc600078e02ee */
[----:B------:R-:W-:Y:S01]  /*de40*/  LDGSTS.E [R2+0x800], desc[UR14][R170.64], !P3 ;  /* 0x00800000aa027fae */ /* 0x000fe2000d92184e */
[----:B--2---:R-:W-:-:S03]  /*de50*/  IMAD.WIDE R14, R6, 0x4, R240 ;  /* 0x00000004060e7825 */ /* 0x004fc600078e02f0 */
[----:B------:R1:W-:Y:S01]  /*de60*/  STL.64 [R1+0x2c8], R16 ;  /* 0x0002c81001007387 */ /* 0x0003e20000100a00 */
[----:B----4-:R-:W-:-:S03]  /*de70*/  IMAD.WIDE R10, R6, 0x4, R242 ;  /* 0x00000004060a7825 */ /* 0x010fc600078e02f2 */
[----:B------:R1:W-:Y:S01]  /*de80*/  LDGSTS.E [R2+0x900], desc[UR14][R16.64], !P3 ;  /* 0x0090000010027fae */ /* 0x0003e2000d92184e */
[----:B------:R-:W-:-:S03]  /*de90*/  VIADD R6, R8, 0xffffffe9 ;  /* 0xffffffe908067836 */ /* 0x000fc60000000000 */
        /* <DEDUP_REMOVED lines=11> */
[----:B------:R1:W-:Y:S03]  /*df50*/  LDGSTS.E [R2+0x1900], desc[UR14][R16.64], !P0 ;  /* 0x0190000010027fae */ /* 0x0003e6000c12184e */
[----:B---3--:R-:W-:Y:S01]  /*df60*/  IMAD.WIDE R10, R0, 0x4, R242 ;  /* 0x00000004000a7825 */ /* 0x008fe200078e02f2 */
[----:B------:R2:W-:Y:S03]  /*df70*/  LDGSTS.E [R2+0x1a00], desc[UR14][R14.64], !P0 ;  /* 0x01a000000e027fae */ /* 0x0005e6000c12184e */
[----:B------:R-:W-:Y:S01]  /*df80*/  VIADD R0, R9, 0xffffffe5 ;  /* 0xffffffe509007836 */ /* 0x000fe20000000000 */
[----:B------:R1:W-:Y:S01]  /*df90*/  STL.64 [R1+0x248], R16 ;  /* 0x0002481001007387 */ /* 0x0003e20000100a00 */
[----:B------:R-:W3:Y:S03]  /*dfa0*/  LDC R9, c[0x0][0x230] ;  /* 0x00008c00ff097b82 */ /* 0x000ee60000000800 */
[----:B------:R2:W-:Y:S01]  /*dfb0*/  LDGSTS.E [R2+0x1b00], desc[UR14][R10.64], !P0 ;  /* 0x01b000000a027fae */ /* 0x0005e2000c12184e */
[----:B------:R-:W-:Y:S01]  /*dfc0*/  ISETP.GE.U32.AND P0, PT, R0, 0x7fffff66, PT ;  /* 0x7fffff660000780c */ /* 0x000fe20003f06070 */
[----:B------:R-:W-:-:S02]  /*dfd0*/  IMAD R0, R192, 0xe, RZ ;  /* 0x0000000ec0007824 */ /* 0x000fc400078e02ff */
[----:B------:R2:W-:Y:S02]  /*dfe0*/  STL.64 [R1+0x240], R14 ;  /* 0x0002400e01007387 */ /* 0x0005e40000100a00 */
[----:B------:R-:W-:Y:S02]  /*dff0*/  IMAD.WIDE R74, R0, 0x4, R244 ;  /* 0x00000004004a7825 */ /* 0x000fe400078e02f4 */
[----:B------:R4:W-:Y:S02]  /*e000*/  STL.64 [R1+0x238], R10 ;  /* 0x0002380a01007387 */ /* 0x0009e40000100a00 */
[C---:B-1----:R-:W-:Y:S02]  /*e010*/  IMAD.WIDE R16, R6.reuse, 0x4, R238 ;  /* 0x0000000406107825 */ /* 0x042fe400078e02ee */
[----:B------:R-:W-:Y:S02]  /*e020*/  LDGSTS.E [R2+0x2800], desc[UR14][R106.64], !P1 ;  /* 0x028000006a027fae */ /* 0x000fe4000c92184e */
[----:B--2---:R-:W-:-:S02]  /*e030*/  IMAD.WIDE R14, R6, 0x4, R240 ;  /* 0x00000004060e7825 */ /* 0x004fc400078e02f0 */
[----:B------:R1:W-:Y:S02]  /*e040*/  STL.64 [R1+0x1c8], R16 ;  /* 0x0001c81001007387 */ /* 0x0003e40000100a00 */
[----:B----4-:R-:W-:Y:S01]  /*e050*/  IMAD.WIDE R10, R6, 0x4, R242 ;  /* 0x00000004060a7825 */ /* 0x010fe200078e02f2 */
[----:B------:R-:W-:Y:S01]  /*e060*/  IADD3 R6, R7, -0x1f, RZ ;  /* 0xffffffe107067810 */ /* 0x000fe20007ffe0ff */
[----:B------:R1:W-:Y:S01]  /*e070*/  LDGSTS.E [R2+0x2900], desc[UR14][R16.64], !P1 ;  /* 0x0290000010027fae */ /* 0x0003e2000c92184e */
[----:B------:R-:W2:Y:S03]  /*e080*/  LDC R7, c[0x0][0x230] ;  /* 0x00008c00ff077b82 */ /* 0x000ea60000000800 */
[----:B------:R4:W-:Y:S04]  /*e090*/  STL.64 [R1+0x1c0], R14 ;  /* 0x0001c00e01007387 */ /* 0x0009e80000100a00 */
[----:B------:R4:W-:Y:S01]  /*e0a0*/  LDGSTS.E [R2+0x2a00], desc[UR14][R14.64], !P1 ;  /* 0x02a000000e027fae */ /* 0x0009e2000c92184e */
[----:B-1----:R-:W-:-:S03]  /*e0b0*/  IMAD.WIDE R16, R0, 0x4, R238 ;  /* 0x0000000400107825 */ /* 0x002fc600078e02ee */
[----:B------:R1:W-:Y:S04]  /*e0c0*/  STL.64 [R1+0x1b8], R10 ;  /* 0x0001b80a01007387 */ /* 0x0003e80000100a00 */
[----:B------:R1:W-:Y:S01]  /*e0d0*/  LDGSTS.E [R2+0x2b00], desc[UR14][R10.64], !P1 ;  /* 0x02b000000a027fae */ /* 0x0003e2000c92184e */
[----:B------:R-:W-:Y:S01]  /*e0e0*/  ISETP.GE.U32.AND P1, PT, R6, 0x7fffff62, PT ;  /* 0x7fffff620600780c */ /* 0x000fe20003f26070 */
[----:B------:R-:W-:Y:S02]  /*e0f0*/  IMAD R6, R192, 0x12, RZ ;  /* 0x00000012c0067824 */ /* 0x000fe400078e02ff */
[----:B----4-:R-:W-:Y:S01]  /*e100*/  IMAD.WIDE R14, R0, 0x4, R240 ;  /* 0x00000004000e7825 */ /* 0x010fe200078e02f0 */
[----:B------:R-:W-:Y:S03]  /*e110*/  LDGSTS.E [R2+0x3800], desc[UR14][R74.64], !P2 ;  /* 0x038000004a027fae */ /* 0x000fe6000d12184e */
[----:B------:R-:W-:Y:S01]  /*e120*/  IMAD.WIDE R42, R6, 0x4, R244 ;  /* 0x00000004062a7825 */ /* 0x000fe200078e02f4 */
[----:B------:R4:W-:Y:S03]  /*e130*/  STL.64 [R1+0x148], R16 ;  /* 0x0001481001007387 */ /* 0x0009e60000100a00 */
[--C-:B-1----:R-:W-:Y:S01]  /*e140*/  IMAD.WIDE R10, R0, 0x4, R242.reuse ;  /* 0x00000004000a7825 */ /* 0x102fe200078e02f2 */
[----:B------:R4:W-:Y:S03]  /*e150*/  LDGSTS.E [R2+0x3900], desc[UR14][R16.64], !P2 ;  /* 0x0390000010027fae */ /* 0x0009e6000d12184e */
[----:B------:R-:W-:Y:S01]  /*e160*/  VIADD R0, R8, 0xffffffdd ;  /* 0xffffffdd08007836 */ /* 0x000fe20000000000 */
[----:B------:R1:W-:Y:S01]  /*e170*/  STL.64 [R1+0x140], R14 ;  /* 0x0001400e01007387 */ /* 0x0003e20000100a00 */
[----:B------:R-:W2:Y:S01]  /*e180*/  LDC R8, c[0x0][0x230] ;  /* 0x00008c00ff087b82 */ /* 0x000ea20000000800 */
[----:B------:R-:W-:-:S02]  /*e190*/  IMAD.WIDE R236, R6, 0x4, R242 ;  /* 0x0000000406ec7825 */ /* 0x000fc400078e02f2 */
[----:B------:R1:W-:Y:S04]  /*e1a0*/  LDGSTS.E [R2+0x3a00], desc[UR14][R14.64], !P2 ;  /* 0x03a000000e027fae */ /* 0x0003e8000d12184e */
[----:B------:R3:W-:Y:S01]  /*e1b0*/  STL.64 [R1+0x138], R10 ;  /* 0x0001380a01007387 */ /* 0x0007e20000100a00 */
[----:B----4-:R-:W4:Y:S03]  /*e1c0*/  LDC R16, c[0x0][0x230] ;  /* 0x00008c00ff107b82 */ /* 0x010f260000000800 */
[----:B------:R3:W-:Y:S01]  /*e1d0*/  LDGSTS.E [R2+0x3b00], desc[UR14][R10.64], !P2 ;  /* 0x03b000000a027fae */ /* 0x0007e2000d12184e */
[----:B------:R-:W-:Y:S01]  /*e1e0*/  ISETP.GE.U32.AND P2, PT, R0, 0x7fffff5e, PT ;  /* 0x7fffff5e0000780c */ /* 0x000fe20003f46070 */
[----:B------:R-:W-:-:S02]  /*e1f0*/  IMAD R0, R192, 0x16, RZ ;  /* 0x00000016c0007824 */ /* 0x000fc400078e02ff */
[--C-:B-1----:R-:W-:Y:S01]  /*e200*/  IMAD.WIDE R14, R6, 0x4, R238.reuse ;  /* 0x00000004060e7825 */ /* 0x102fe200078e02ee */
[----:B------:R-:W-:Y:S01]  /*e210*/  LDGSTS.E [R2+0x4800], desc[UR14][R42.64], !P5 ;  /* 0x048000002a027fae */ /* 0x000fe2000e92184e */
[----:B------:R-:W1:Y:S02]  /*e220*/  LDC R17, c[0x0][0x230] ;  /* 0x00008c00ff117b82 */ /* 0x000e640000000800 */
[----:B------:R-:W-:Y:S01]  /*e230*/  IMAD.WIDE R210, R0, 0x4, R238 ;  /* 0x0000000400d27825 */ /* 0x000fe200078e02ee */
[----:B------:R-:W-:Y:S03]  /*e240*/  STL.64 [R1+0xc8], R14 ;  /* 0x0000c80e01007387 */ /* 0x000fe60000100a00 */
[--C-:B---3--:R-:W-:Y:S01]  /*e250*/  IMAD.WIDE R10, R6, 0x4, R240.reuse ;  /* 0x00000004060a7825 */ /* 0x108fe200078e02f0 */
[----:B------:R-:W-:Y:S03]  /*e260*/  LDGSTS.E [R2+0x4900], desc[UR14][R14.64], !P5 ;  /* 0x049000000e027fae */ /* 0x000fe6000e92184e */
[----:B------:R-:W-:Y:S01]  /*e270*/  VIADD R6, R9, 0xffffffd9 ;  /* 0xffffffd909067836 */ /* 0x000fe20000000000 */
[----:B------:R3:W-:Y:S01]  /*e280*/  STL.64 [R1+0xc0], R10 ;  /* 0x0000c00a01007387 */ /* 0x0007e20000100a00 */
[----:B------:R-:W4:Y:S01]  /*e290*/  LDC R9, c[0x0][0x230] ;  /* 0x00008c00ff097b82 */ /* 0x000f220000000800 */
[----:B------:R-:W-:-:S02]  /*e2a0*/  IMAD.WIDE R208, R0, 0x4, R240 ;  /* 0x0000000400d07825 */ /* 0x000fc400078e02f0 */
[----:B------:R3:W-:Y:S02]  /*e2b0*/  LDGSTS.E [R2+0x4a00], desc[UR14][R10.64], !P5 ;  /* 0x04a000000a027fae */ /* 0x0007e4000e92184e */
[----:B------:R-:W-:Y:S02]  /*e2c0*/  IMAD.WIDE R230, R0, 0x4, R242 ;  /* 0x0000000400e67825 */ /* 0x000fe400078e02f2 */
[----:B------:R-:W-:Y:S01]  /*e2d0*/  LDGSTS.E [R2+0x4b00], desc[UR14][R236.64], !P5 ;  /* 0x04b00000ec027fae */ /* 0x000fe2000e92184e */
[----:B------:R-:W-:Y:S01]  /*e2e0*/  ISETP.GE.U32.AND P5, PT, R6, 0x7fffff5a, PT ;  /* 0x7fffff5a0600780c */ /* 0x000fe20003fa6070 */
[----:B--2---:R-:W-:Y:S02]  /*e2f0*/  VIADD R8, R8, 0xffffffd1 ;  /* 0xffffffd108087836 */ /* 0x004fe40000000000 */
[----:B------:R-:W-:Y:S01]  /*e300*/  STL.64 [R1+0x2b50], R236 ;  /* 0x002b50ec01007387 */ /* 0x000fe20000100a00 */
[----:B---3--:R-:W-:Y:S01]  /*e310*/  IMAD.WIDE R10, R0, 0x4, R244 ;  /* 0x00000004000a7825 */ /* 0x008fe200078e02f4 */
[----:B------:R-:W-:-:S02]  /*e320*/  IADD3 R0, R7, -0x2b, RZ ;  /* 0xffffffd507007810 */ /* 0x000fc40007ffe0ff */
[----:B------:R-:W-:Y:S01]  /*e330*/  STL.64 [R1+0x2b58], R210 ;  /* 0x002b58d201007387 */ /* 0x000fe20000100a00 */
[----:B------:R-:W-:-:S03]  /*e340*/  IMAD.WIDE R6, R218, 0x4, R244 ;  /* 0x00000004da067825 */ /* 0x000fc600078e02f4 */
[----:B------:R-:W-:Y:S01]  /*e350*/  LDGSTS.E [R2+0x5800], desc[UR14][R10.64], !P3 ;  /* 0x058000000a027fae */ /* 0x000fe2000d92184e */
[----:B------:R-:W-:-:S03]  /*e360*/  IMAD.WIDE R218, R218, 0x4, R242 ;  /* 0x00000004dada7825 */ /* 0x000fc600078e02f2 */
[----:B------:R-:W-:Y:S04]  /*e370*/  LDGSTS.E [R2+0x5900], desc[UR14][R210.64], !P3 ;  /* 0x05900000d2027fae */ /* 0x000fe8000d92184e */
[----:B------:R-:W-:Y:S04]  /*e380*/  LDGSTS.E [R2+0x5a00], desc[UR14][R208.64], !P3 ;  /* 0x05a00000d0027fae */ /* 0x000fe8000d92184e */
[----:B------:R-:W-:Y:S01]  /*e390*/  LDGSTS.E [R2+0x5b00], desc[UR14][R230.64], !P3 ;  /* 0x05b00000e6027fae */ /* 0x000fe2000d92184e */
[----:B------:R-:W-:Y:S01]  /*e3a0*/  ISETP.GE.U32.AND P3, PT, R0, 0x7fffff56, PT ;  /* 0x7fffff560000780c */ /* 0x000fe20003f66070 */
[----:B------:R-:W-:-:S02]  /*e3b0*/  IMAD R0, R192, 0x1e, RZ ;  /* 0x0000001ec0007824 */ /* 0x000fc400078e02ff */
[----:B------:R-:W-:Y:S02]  /*e3c0*/  LDGSTS.E [R2+0x6800], desc[UR14][R6.64], !P0 ;  /* 0x0680000006027fae */ /* 0x000fe4000c12184e */
[C---:B------:R-:W-:Y:S02]  /*e3d0*/  IMAD.WIDE R14, R0.reuse, 0x4, R244 ;  /* 0x00000004000e7825 */ /* 0x040fe400078e02f4 */
[----:B------:R-:W-:Y:S02]  /*e3e0*/  LDGSTS.E [R2+0x6900], desc[UR14][R214.64], !P0 ;  /* 0x06900000d6027fae */ /* 0x000fe4000c12184e */
[C---:B------:R-:W-:Y:S02]  /*e3f0*/  IMAD.WIDE R24, R0.reuse, 0x4, R238 ;  /* 0x0000000400187825 */ /* 0x040fe400078e02ee */
[----:B------:R-:W-:Y:S02]  /*e400*/  STL.64 [R1+0x2b60], R208 ;  /* 0x002b60d001007387 */ /* 0x000fe40000100a00 */
[----:B------:R-:W-:-:S02]  /*e410*/  IMAD.WIDE R22, R0, 0x4, R240 ;  /* 0x0000000400167825 */ /* 0x000fc400078e02f0 */
[----:B------:R-:W-:Y:S02]  /*e420*/  LDGSTS.E [R2+0x6a00], desc[UR14][R216.64], !P0 ;  /* 0x06a00000d8027fae */ /* 0x000fe4000c12184e */
[----:B------:R-:W-:Y:S02]  /*e430*/  IMAD.WIDE R18, R0, 0x4, R242 ;  /* 0x0000000400127825 */ /* 0x000fe400078e02f2 */
[----:B------:R-:W-:Y:S02]  /*e440*/  STL.64 [R1+0x2b68], R230 ;  /* 0x002b68e601007387 */ /* 0x000fe40000100a00 */
[----:B----4-:R-:W-:Y:S02]  /*e450*/  VIADD R0, R9, 0xffffffcd ;  /* 0xffffffcd09007836 */ /* 0x010fe40000000000 */
[----:B------:R-:W2:Y:S01]  /*e460*/  LDC R9, c[0x0][0x230] ;  /* 0x00008c00ff097b82 */ /* 0x000ea20000000800 */
[----:B------:R-:W-:Y:S01]  /*e470*/  LDGSTS.E [R2+0x6b00], desc[UR14][R218.64], !P0 ;  /* 0x06b00000da027fae */ /* 0x000fe2000c12184e */
[----:B------:R-:W-:Y:S01]  /*e480*/  ISETP.GE.U32.AND P0, PT, R8, 0x7fffff52, PT ;  /* 0x7fffff520800780c */ /* 0x000fe20003f06070 */
[----:B------:R-:W-:-:S02]  /*e490*/  IMAD R8, R192, 0x22, RZ ;  /* 0x00000022c0087824 */ /* 0x000fc400078e02ff */
[----:B------:R-:W-:Y:S02]  /*e4a0*/  STL.64 [R1+0x2b70], R214 ;  /* 0x002b70d601007387 */ /* 0x000fe40000100a00 */
[C---:B------:R-:W-:Y:S02]  /*e4b0*/  IMAD.WIDE R30, R8.reuse, 0x4, R238 ;  /* 0x00000004081e7825 */ /* 0x040fe400078e02ee */
[----:B------:R-:W-:Y:S04]  /*e4c0*/  STL.64 [R1+0x2b78], R216 ;  /* 0x002b78d801007387 */ /* 0x000fe80000100a00 */
[----:B------:R-:W-:Y:S04]  /*e4d0*/  STL.64 [R1+0x2b80], R218 ;  /* 0x002b80da01007387 */ /* 0x000fe80000100a00 */
[----:B------:R-:W-:Y:S04]  /*e4e0*/  LDGSTS.E [R2+0x7800], desc[UR14][R14.64], !P1 ;  /* 0x078000000e027fae */ /* 0x000fe8000c92184e */
[----:B------:R3:W-:Y:S04]  /*e4f0*/  STL.64 [R1+0x2f8], R24 ;  /* 0x0002f81801007387 */ /* 0x0007e80000100a00 */
[----:B------:R3:W-:Y:S04]  /*e500*/  LDGSTS.E [R2+0x7900], desc[UR14][R24.64], !P1 ;  /* 0x0790000018027fae */ /* 0x0007e8000c92184e */
[----:B------:R4:W-:Y:S04]  /*e510*/  STL.64 [R1+0x300], R22 ;  /* 0x0003001601007387 */ /* 0x0009e80000100a00 */
[----:B------:R4:W-:Y:S04]  /*e520*/  LDGSTS.E [R2+0x7a00], desc[UR14][R22.64], !P1 ;  /* 0x07a0000016027fae */ /* 0x0009e8000c92184e */
[----:B------:R1:W-:Y:S01]  /*e530*/  STL.64 [R1+0x308], R18 ;  /* 0x0003081201007387 */ /* 0x0003e20000100a00 */
[----:B---3--:R-:W-:-:S03]  /*e540*/  IMAD.WIDE R24, R8, 0x4, R240 ;  /* 0x0000000408187825 */ /* 0x008fc600078e02f0 */
[----:B------:R1:W-:Y:S01]  /*e550*/  LDGSTS.E [R2+0x7b00], desc[UR14][R18.64], !P1 ;  /* 0x07b0000012027fae */ /* 0x0003e2000c92184e */
[----:B------:R-:W-:Y:S01]  /*e560*/  ISETP.GE.U32.AND P1, PT, R0, 0x7fffff4e, PT ;  /* 0x7fffff4e0000780c */ /* 0x000fe20003f26070 */
[----:B------:R-:W-:Y:S02]  /*e570*/  IMAD R0, R192, 0x26, RZ ;  /* 0x00000026c0007824 */ /* 0x000fe400078e02ff */
[----:B----4-:R-:W-:Y:S01]  /*e580*/  IMAD.WIDE R22, R8, 0x4, R244 ;  /* 0x0000000408167825 */ /* 0x010fe200078e02f4 */
[----:B------:R3:W-:Y:S03]  /*e590*/  STL.64 [R1+0x360], R30 ;  /* 0x0003601e01007387 */ /* 0x0007e60000100a00 */
[----:B------:R-:W-:Y:S01]  /*e5a0*/  IMAD.WIDE R32, R0, 0x4, R238 ;  /* 0x0000000400207825 */ /* 0x000fe200078e02ee */
[----:B------:R-:W-:Y:S03]  /*e5b0*/  LDGSTS.E [R2+0x8800], desc[UR14][R22.64], !P2 ;  /* 0x0880000016027fae */ /* 0x000fe6000d12184e */
[----:B-1----:R-:W-:Y:S01]  /*e5c0*/  IMAD.WIDE R18, R8, 0x4, R242 ;  /* 0x0000000408127825 */ /* 0x002fe200078e02f2 */
[----:B------:R-:W-:Y:S01]  /*e5d0*/  IADD3 R8, R16, -0x37, RZ ;  /* 0xffffffc910087810 */ /* 0x000fe20007ffe0ff */
[----:B------:R3:W-:Y:S01]  /*e5e0*/  LDGSTS.E [R2+0x8900], desc[UR14][R30.64], !P2 ;  /* 0x089000001e027fae */ /* 0x0007e2000d12184e */
[----:B------:R-:W1:Y:S03]  /*e5f0*/  LDC R16, c[0x0][0x230] ;  /* 0x00008c00ff107b82 */ /* 0x000e660000000800 */
[----:B------:R4:W-:Y:S04]  /*e600*/  STL.64 [R1+0x368], R24 ;  /* 0x0003681801007387 */ /* 0x0009e80000100a00 */
[----:B------:R4:W-:Y:S01]  /*e610*/  LDGSTS.E [R2+0x8a00], desc[UR14][R24.64], !P2 ;  /* 0x08a0000018027fae */ /* 0x0009e2000d12184e */
[----:B---3--:R-:W-:-:S03]  /*e620*/  IMAD.WIDE R30, R0, 0x4, R244 ;  /* 0x00000004001e7825 */ /* 0x008fc600078e02f4 */
        /* <DEDUP_REMOVED lines=12> */
[----:B------:R-:W1:Y:S03]  /*e6f0*/  LDC R17, c[0x0][0x230] ;  /* 0x00008c00ff117b82 */ /* 0x000e660000000800 */
[----:B------:R3:W-:Y:S04]  /*e700*/  LDGSTS.E [R2+0x9a00], desc[UR14][R24.64], !P5 ;  /* 0x09a0000018027fae */ /* 0x0007e8000e92184e */
[----:B------:R2:W-:Y:S01]  /*e710*/  STL.64 [R1+0x3d0], R18 ;  /* 0x0003d01201007387 */ /* 0x0005e20000100a00 */
[----:B----4-:R-:W-:-:S03]  /*e720*/  IMAD.WIDE R32, R8, 0x4, R238 ;  /* 0x0000000408207825 */ /* 0x010fc600078e02ee */
        /* <DEDUP_REMOVED lines=11> */
[----:B------:R-:W4:Y:S03]  /*e7e0*/  LDC R9, c[0x0][0x230] ;  /* 0x00008c00ff097b82 */ /* 0x000f260000000800 */
[----:B------:R2:W-:Y:S04]  /*e7f0*/  LDGSTS.E [R2+0xaa00], desc[UR14][R24.64], !P3 ;  /* 0x0aa0000018027fae */ /* 0x0005e8000d92184e */
[----:B------:R1:W-:Y:S01]  /*e800*/  STL.64 [R1+0xc50], R18 ;  /* 0x000c501201007387 */ /* 0x0003e20000100a00 */
[----:B---3--:R-:W-:-:S03]  /*e810*/  IMAD.WIDE R32, R0, 0x4, R238 ;  /* 0x0000000400207825 */ /* 0x008fc600078e02ee */
        /* <DEDUP_REMOVED lines=26> */
[----:B------:R-:W1:Y:S03]  /*e9c0*/  LDC R17, c[0x0][0x230] ;  /* 0x00008c00ff117b82 */ /* 0x000e660000000800 */
        /* <DEDUP_REMOVED lines=251> */
[----:B-1----:R-:W-:Y:S01]  /*f980*/  IADD3 R0, R16, -0xc, RZ ;  /* 0xfffffff410007810 */ /* 0x002fe20007ffe0ff */
[----:B------:R1:W-:Y:S01]  /*f990*/  LDGSTS.E [R2+0x1da00], desc[UR14][R24.64], !P5 ;  /* 0x1da0000018027fae */ /* 0x0003e2000e92184e */
[----:B------:R-:W2:Y:S03]  /*f9a0*/  LDC R16, c[0x0][0x230] ;  /* 0x00008c00ff107b82 */ /* 0x000ea60000000800 */
[----:B------:R3:W-:Y:S04]  /*f9b0*/  STL.64 [R1+0x540], R32 ;  /* 0x0005402001007387 */ /* 0x0007e80000100a00 */
        /* <DEDUP_REMOVED lines=10> */
[----:B----4-:R-:W-:Y:S02]  /*fa60*/  IMAD.WIDE R18, R8, 0x4, R242 ;  /* 0x0000000408127825 */ /* 0x010fe400078e02f2 */
[----:B------:R1:W-:Y:S02]  /*fa70*/  LDGSTS.E [R2+0x1e900], desc[UR14][R32.64], !P3 ;  /* 0x1e90000020027fae */ /* 0x0003e4000d92184e */
[----:B------:R-:W-:Y:S02]  /*fa80*/  VIADD R8, R17, 0xfffffff0 ;  /* 0xfffffff011087836 */ /* 0x000fe40000000000 */
        /* <DEDUP_REMOVED lines=16> */
[----:B------:R-:W-:-:S03]  /*fb90*/  IMAD.WIDE R34, R8, 0x4, R238 ;  /* 0x0000000408227825 */ /* 0x000fc600078e02ee */
[----:B------:R1:W-:Y:S01]  /*fba0*/  LDGSTS.E [R2+0x1fa00], desc[UR14][R24.64], !P0 ;  /* 0x1fa0000018027fae */ /* 0x0003e2000c12184e */
[----:B------:R-:W-:-:S03]  /*fbb0*/  IMAD R9, R192, 0x7, RZ ;  /* 0x00000007c0097824 */ /* 0x000fc600078e02ff */
[----:B------:R2:W-:Y:S01]  /*fbc0*/  LDGSTS.E [R2+0x1fb00], desc[UR14][R18.64], !P0 ;  /* 0x1fb0000012027fae */ /* 0x0005e2000c12184e */
[----:B------:R-:W-:Y:S01]  /*fbd0*/  ISETP.GE.U32.AND P0, PT, R0, 0x7fffff6d, PT ;  /* 0x7fffff6d0000780c */ /* 0x000fe20003f06070 */
[----:B---3--:R-:W-:Y:S01]  /*fbe0*/  IMAD.WIDE R32, R8, 0x4, R240 ;  /* 0x0000000408207825 */ /* 0x008fe200078e02f0 */
[----:B------:R-:W-:Y:S01]  /*fbf0*/  LOP3.LUT R0, R247, 0x60, RZ, 0x3c, !PT ;  /* 0x00000060f7007812 */ /* 0x000fe200078e3cff */
[----:B------:R2:W-:Y:S02]  /*fc00*/  STL.64 [R1+0x4a0], R18 ;  /* 0x0004a01201007387 */ /* 0x0005e40000100a00 */
[C---:B------:R-:W-:Y:S01]  /*fc10*/  IMAD.WIDE R130, R9.reuse, 0x4, R244 ;  /* 0x0000000409827825 */ /* 0x040fe200078e02f4 */
[----:B------:R-:W-:Y:S01]  /*fc20*/  IADD3 R0, R0, UR5, RZ ;  /* 0x0000000500007c10 */ /* 0x000fe2000fffe0ff */
[----:B-1----:R-:W1:Y:S01]  /*fc30*/  LDC R24, c[0x0][0x230] ;  /* 0x00008c00ff187b82 */ /* 0x002e620000000800 */
[----:B------:R3:W-:Y:S01]  /*fc40*/  STL.64 [R1+0x2ae8], R2 ;  /* 0x002ae80201007387 */ /* 0x0007e20000100a00 */
[----:B------:R-:W-:-:S03]  /*fc50*/  IMAD.WIDE R218, R9, 0x4, R242 ;  /* 0x0000000409da7825 */ /* 0x000fc600078e02f2 */
[----:B------:R4:W-:Y:S01]  /*fc60*/  STL.64 [R1+0x2af0], R246 ;  /* 0x002af0f601007387 */ /* 0x0009e20000100a00 */
[----:B--2---:R-:W-:-:S03]  /*fc70*/  IMAD.WIDE R18, R8, 0x4, R242 ;  /* 0x0000000408127825 */ /* 0x004fc600078e02f2 */
[----:B------:R-:W-:Y:S01]  /*fc80*/  LDGSTS.E [R0+0xc00], desc[UR14][R162.64], !P1 ;  /* 0x00c00000a2007fae */ /* 0x000fe2000c92184e */
[----:B------:R-:W2:Y:S01]  /*fc90*/  LDC R25, c[0x0][0x230] ;  /* 0x00008c00ff197b82 */ /* 0x000ea20000000800 */
[----:B------:R-:W-:Y:S02]  /*fca0*/  VIADD R8, R16, 0xffffffe8 ;  /* 0xffffffe810087836 */ /* 0x000fe40000000000 */
[----:B------:R-:W-:Y:S01]  /*fcb0*/  STL.64 [R1+0x2a8], R34 ;  /* 0x0002a82201007387 */ /* 0x000fe20000100a00 */
[----:B---3--:R-:W-:-:S03]  /*fcc0*/  IMAD.WIDE R2, R9, 0x4, R240 ;  /* 0x0000000409027825 */ /* 0x008fc600078e02f0 */
[----:B------:R-:W-:Y:S01]  /*fcd0*/  LDGSTS.E [R0+0xd00], desc[UR14][R34.64], !P1 ;  /* 0x00d0000022007fae */ /* 0x000fe2000c92184e */
[----:B------:R-:W3:Y:S01]  /*fce0*/  LDC R16, c[0x0][0x230] ;  /* 0x00008c00ff107b82 */ /* 0x000ee20000000800 */
[----:B----4-:R-:W-:Y:S02]  /*fcf0*/  IMAD.WIDE R246, R184, 0x4, R238 ;  /* 0x00000004b8f67825 */ /* 0x010fe400078e02ee */
[----:B------:R4:W-:Y:S04]  /*fd00*/  STL.64 [R1+0x2a0], R32 ;  /* 0x0002a02001007387 */ /* 0x0009e80000100a00 */
[----:B------:R4:W-:Y:S04]  /*fd10*/  LDGSTS.E [R0+0xe00], desc[UR14][R32.64], !P1 ;  /* 0x00e0000020007fae */ /* 0x0009e8000c92184e */
[----:B------:R1:W-:Y:S04]  /*fd20*/  STL.64 [R1+0x298], R18 ;  /* 0x0002981201007387 */ /* 0x0003e80000100a00 */
[----:B------:R1:W-:Y:S01]  /*fd30*/  LDGSTS.E [R0+0xf00], desc[UR14][R18.64], !P1 ;  /* 0x00f0000012007fae */ /* 0x0003e2000c92184e */
[----:B------:R-:W-:Y:S01]  /*fd40*/  ISETP.GE.U32.AND P1, PT, R8, 0x7fffff69, PT ;  /* 0x7fffff690800780c */ /* 0x000fe20003f26070 */
[----:B------:R-:W-:-:S02]  /*fd50*/  IMAD R8, R192, 0xb, RZ ;  /* 0x0000000bc0087824 */ /* 0x000fc400078e02ff */
[----:B------:R-:W-:Y:S01]  /*fd60*/  LDGSTS.E [R0+0x1c00], desc[UR14][R130.64], !P2 ;  /* 0x01c0000082007fae */ /* 0x000fe2000d12184e */
[----:B----4-:R-:W4:Y:S01]  /*fd70*/  LDC R33, c[0x0][0x230] ;  /* 0x00008c00ff217b82 */ /* 0x010f220000000800 */
[----:B------:R-:W-:-:S04]  /*fd80*/  IMAD.WIDE R98, R8, 0x4, R244 ;  /* 0x0000000408627825 */ /* 0x000fc800078e02f4 */
[----:B------:R-:W-:-:S04]  /*fd90*/  IMAD.WIDE R216, R8, 0x4, R238 ;  /* 0x0000000408d87825 */ /* 0x000fc800078e02ee */
[----:B-1----:R-:W-:-:S04]  /*fda0*/  IMAD.WIDE R18, R9, 0x4, R238 ;  /* 0x0000000409127825 */ /* 0x002fc800078e02ee */
[----:B------:R-:W-:Y:S01]  /*fdb0*/  VIADD R9, R17, 0xffffffe4 ;  /* 0xffffffe411097836 */ /* 0x000fe20000000000 */
[----:B------:R1:W-:Y:S01]  /*fdc0*/  LDGSTS.E [R0+0x1d00], desc[UR14][R18.64], !P2 ;  /* 0x01d0000012007fae */ /* 0x0003e2000d12184e */
[----:B------:R-:W2:Y:S01]  /*fdd0*/  LDC R17, c[0x0][0x230] ;  /* 0x00008c00ff117b82 */ /* 0x000ea20000000800 */
[C---:B------:R-:W-:Y:S02]  /*fde0*/  IMAD.WIDE R214, R8.reuse, 0x4, R240 ;  /* 0x0000000408d67825 */ /* 0x040fe400078e02f0 */
[----:B------:R4:W-:Y:S02]  /*fdf0*/  LDGSTS.E [R0+0x1e00], desc[UR14][R2.64], !P2 ;  /* 0x01e0000002007fae */ /* 0x0009e4000d12184e */
[----:B------:R-:W-:Y:S01]  /*fe00*/  IMAD.WIDE R230, R8, 0x4, R242 ;  /* 0x0000000408e67825 */ /* 0x000fe200078e02f2 */
[----:B------:R-:W-:Y:S01]  /*fe10*/  IADD3 R8, R24, -0x20, RZ ;  /* 0xffffffe018087810 */ /* 0x000fe20007ffe0ff */
[----:B------:R-:W-:Y:S01]  /*fe20*/  LDGSTS.E [R0+0x1f00], desc[UR14][R218.64], !P2 ;  /* 0x01f00000da007fae */ /* 0x000fe2000d12184e */
[----:B------:R-:W-:Y:S01]  /*fe30*/  ISETP.GE.U32.AND P2, PT, R9, 0x7fffff65, PT ;  /* 0x7fffff650900780c */ /* 0x000fe20003f46070 */
[----:B------:R-:W4:Y:S01]  /*fe40*/  LDC R24, c[0x0][0x230] ;  /* 0x00008c00ff187b82 */ /* 0x000f220000000800 */
[C---:B------:R-:W-:Y:S01]  /*fe50*/  IMAD R9, R192.reuse, 0xf, RZ ;  /* 0x0000000fc0097824 */ /* 0x040fe200078e02ff */
[----:B------:R-:W-:Y:S01]  /*fe60*/  LDGSTS.E [R0+0x2c00], desc[UR14][R98.64], !P5 ;  /* 0x02c0000062007fae */ /* 0x000fe2000e92184e */
[----:B------:R-:W-:-:S02]  /*fe70*/  IMAD R32, R192, 0x23, RZ ;  /* 0x00000023c0207824 */ /* 0x000fc400078e02ff */
[C---:B------:R-:W-:Y:S01]  /*fe80*/  IMAD.WIDE R66, R9.reuse, 0x4, R244 ;  /* 0x0000000409427825 */ /* 0x040fe200078e02f4 */
[----:B------:R-:W-:Y:S03]  /*fe90*/  LDGSTS.E [R0+0x2d00], desc[UR14][R216.64], !P5 ;  /* 0x02d00000d8007fae */ /* 0x000fe6000e92184e */
[C---:B------:R-:W-:Y:S01]  /*fea0*/  IMAD.WIDE R208, R9.reuse, 0x4, R238 ;  /* 0x0000000409d07825 */ /* 0x040fe200078e02ee */
[----:B------:R-:W-:Y:S03]  /*feb0*/  LDGSTS.E [R0+0x2e00], desc[UR14][R214.64], !P5 ;  /* 0x02e00000d6007fae */ /* 0x000fe6000e92184e */
[----:B------:R-:W-:Y:S01]  /*fec0*/  IMAD.WIDE R210, R9, 0x4, R240 ;  /* 0x0000000409d27825 */ /* 0x000fe200078e02f0 */
[----:B------:R-:W-:Y:S01]  /*fed0*/  LDGSTS.E [R0+0x2f00], desc[UR14][R230.64], !P5 ;  /* 0x02f00000e6007fae */ /* 0x000fe2000e92184e */
[----:B------:R-:W-:-:S02]  /*fee0*/  ISETP.GE.U32.AND P5, PT, R8, 0x7fffff61, PT ;  /* 0x7fffff610800780c */ /* 0x000fc40003fa6070 */
[----:B------:R-:W-:Y:S01]  /*fef0*/  IMAD.WIDE R236, R9, 0x4, R242 ;  /* 0x0000000409ec7825 */ /* 0x000fe200078e02f2 */
[----:B------:R-:W-:Y:S03]  /*ff00*/  LDGSTS.E [R0+0x3c00], desc[UR14][R66.64], !P3 ;  /* 0x03c0000042007fae */ /* 0x000fe6000d92184e */
[----:B---3--:R-:W-:Y:S01]  /*ff10*/  VIADD R9, R16, 0xffffffdc ;  /* 0xffffffdc10097836 */ /* 0x008fe20000000000 */
[----:B------:R-:W-:Y:S01]  /*ff20*/  LDGSTS.E [R0+0x3d00], desc[UR14][R208.64], !P3 ;  /* 0x03d00000d0007fae */ /* 0x000fe2000d92184e */
[----:B------:R-:W3:Y:S01]  /*ff30*/  LDC R16, c[0x0][0x230] ;  /* 0x00008c00ff107b82 */ /* 0x000ee20000000800 */
[----:B------:R-:W-:Y:S02]  /*ff40*/  IMAD R8, R192, 0x13, RZ ;  /* 0x00000013c0087824 */ /* 0x000fe400078e02ff */
[----:B------:R-:W-:Y:S01]  /*ff50*/  LDGSTS.E [R0+0x3e00], desc[UR14][R210.64], !P3 ;  /* 0x03e00000d2007fae */ /* 0x000fe2000d92184e */
[----:B------:R-:W-:-:S03]  /*ff60*/  IMAD.WIDE R58, R32, 0x4, R238 ;  /* 0x00000004203a7825 */ /* 0x000fc600078e02ee */
[----:B------:R-:W-:Y:S01]  /*ff70*/  LDGSTS.E [R0+0x3f00], desc[UR14][R236.64], !P3 ;  /* 0x03f00000ec007fae */ /* 0x000fe2000d92184e */
[----:B------:R-:W-:Y:S01]  /*ff80*/  ISETP.GE.U32.AND P3, PT, R9, 0x7fffff5d, PT ;  /* 0x7fffff5d0900780c */ /* 0x000fe20003f66070 */
[----:B------:R-:W-:Y:S02]  /*ff90*/  IMAD.WIDE R34, R8, 0x4, R244 ;  /* 0x0000000408227825 */ /* 0x000fe400078e02f4 */
[----:B------:R1:W-:Y:S02]  /*ffa0*/  STL.64 [R1+0x228], R18 ;  /* 0x0002281201007387 */ /* 0x0003e40000100a00 */
[----:B------:R-:W-:Y:S02]  /*ffb0*/  IMAD R9, R192, 0x17, RZ ;  /* 0x00000017c0097824 */ /* 0x000fe400078e02ff */
[C---:B------:R-:W-:Y:S01]  /*ffc0*/  IMAD.WIDE R234, R8.reuse, 0x4, R238 ;  /* 0x0000000408ea7825 */ /* 0x040fe200078e02ee */
[----:B------:R-:W-:Y:S03]  /*ffd0*/  LDGSTS.E [R0+0x4c00], desc[UR14][R34.64], !P0 ;  /* 0x04c0000022007fae */ /* 0x000fe6000c12184e */
[C---:B------:R-:W-:Y:S01]  /*ffe0*/  IMAD.WIDE R232, R8.reuse, 0x4, R240 ;  /* 0x0000000408e87825 */ /* 0x040fe200078e02f0 */
[----:B------:R-:W-:Y:S03]  /*fff0*/  LDGSTS.E [R0+0x4d00], desc[UR14][R234.64], !P0 ;  /* 0x04d00000ea007fae */ /* 0x000fe6000c12184e */
[----:B------:R-:W-:Y:S01]  /*10000*/  IMAD.WIDE R212, R8, 0x4, R242 ;  /* 0x0000000408d47825 */ /* 0x000fe200078e02f2 */
[----:B------:R-:W-:Y:S03]  /*10010*/  LDGSTS.E [R0+0x4e00], desc[UR14][R232.64], !P0 ;  /* 0x04e00000e8007fae */ /* 0x000fe6000c12184e */
[----:B--2---:R-:W-:Y:S01]  /*10020*/  VIADD R8, R17, 0xffffffd8 ;  /* 0xffffffd811087836 */ /* 0x004fe20000000000 */
[----:B------:R-:W-:Y:S01]  /*10030*/  LDGSTS.E [R0+0x4f00], desc[UR14][R212.64], !P0 ;  /* 0x04f00000d4007fae */ /* 0x000fe2000c12184e */
[----:B-1----:R-:W-:-:S03]  /*10040*/  IMAD.WIDE R18, R9, 0x4, R244 ;  /* 0x0000000409127825 */ /* 0x002fc600078e02f4 */
[----:B------:R-:W-:Y:S01]  /*10050*/  ISETP.GE.U32.AND P0, PT, R8, 0x7fffff59, PT ;  /* 0x7fffff590800780c */ /* 0x000fe20003f06070 */
[C---:B------:R-:W-:Y:S01]  /*10060*/  IMAD.WIDE R228, R9.reuse, 0x4, R238 ;  /* 0x0000000409e47825 */ /* 0x040fe200078e02ee */
[----:B----4-:R-:W-:Y:S01]  /*10070*/  IADD3 R8, R24, -0x2c, RZ ;  /* 0xffffffd418087810 */ /* 0x010fe20007ffe0ff */
[----:B------:R-:W-:Y:S02]  /*10080*/  LDGSTS.E [R0+0x5c00], desc[UR14][R18.64], !P1 ;  /* 0x05c0000012007fae */ /* 0x000fe4000c92184e */
[C---:B------:R-:W-:Y:S02]  /*10090*/  IMAD.WIDE R226, R9.reuse, 0x4, R240 ;  /* 0x0000000409e27825 */ /* 0x040fe400078e02f0 */
[----:B------:R-:W-:Y:S02]  /*100a0*/  LDGSTS.E [R0+0x5d00], desc[UR14][R228.64], !P1 ;  /* 0x05d00000e4007fae */ /* 0x000fe4000c92184e */
[----:B------:R-:W-:Y:S02]  /*100b0*/  IMAD.WIDE R250, R9, 0x4, R242 ;  /* 0x0000000409fa7825 */ /* 0x000fe400078e02f2 */
[----:B------:R-:W-:Y:S02]  /*100c0*/  LDGSTS.E [R0+0x5e00], desc[UR14][R226.64], !P1 ;  /* 0x05e00000e2007fae */ /* 0x000fe4000c92184e */
[----:B---3--:R-:W-:-:S02]  /*100d0*/  VIADD R16, R16, 0xffffffd0 ;  /* 0xffffffd010107836 */ /* 0x008fc40000000000 */
[----:B------:R-:W-:Y:S01]  /*100e0*/  LDGSTS.E [R0+0x5f00], desc[UR14][R250.64], !P1 ;  /* 0x05f00000fa007fae */ /* 0x000fe2000c92184e */
[----:B------:R-:W-:Y:S01]  /*100f0*/  ISETP.GE.U32.AND P1, PT, R8, 0x7fffff55, PT ;  /* 0x7fffff550800780c */ /* 0x000fe20003f26070 */
[C---:B------:R-:W-:Y:S02]  /*10100*/  IMAD.WIDE R8, R224.reuse, 0x4, R244 ;  /* 0x00000004e0087825 */ /* 0x040fe400078e02f4 */
[----:B------:R1:W-:Y:S02]  /*10110*/  STL.64 [R1+0x220], R2 ;  /* 0x0002200201007387 */ /* 0x0003e40000100a00 */
[----:B------:R-:W-:Y:S02]  /*10120*/  IMAD.WIDE R224, R224, 0x4, R242 ;  /* 0x00000004e0e07825 */ /* 0x000fe400078e02f2 */
[----:B------:R-:W-:Y:S02]  /*10130*/  LDGSTS.E [R0+0x6c00], desc[UR14][R8.64], !P2 ;  /* 0x06c0000008007fae */ /* 0x000fe4000d12184e */
[----:B------:R-:W-:-:S02]  /*10140*/  IMAD R24, R192, 0x1f, RZ ;  /* 0x0000001fc0187824 */ /* 0x000fc400078e02ff */
[----:B------:R-:W-:Y:S02]  /*10150*/  LDGSTS.E [R0+0x6d00], desc[UR14][R220.64], !P2 ;  /* 0x06d00000dc007fae */ /* 0x000fe4000d12184e */
[C---:B------:R-:W-:Y:S02]  /*10160*/  IMAD.WIDE R56, R24.reuse, 0x4, R238 ;  /* 0x0000000418387825 */ /* 0x040fe400078e02ee */
[----:B------:R-:W-:Y:S02]  /*10170*/  LDGSTS.E [R0+0x6e00], desc[UR14][R222.64], !P2 ;  /* 0x06e00000de007fae */ /* 0x000fe4000d12184e */
[----:B------:R-:W-:Y:S02]  /*10180*/  IMAD.WIDE R48, R24, 0x4, R240 ;  /* 0x0000000418307825 */ /* 0x000fe400078e02f0 */
[----:B------:R-:W-:Y:S01]  /*10190*/  LDGSTS.E [R0+0x6f00], desc[UR14][R224.64], !P2 ;  /* 0x06f00000e0007fae */ /* 0x000fe2000d12184e */
[----:B------:R-:W-:Y:S01]  /*101a0*/  ISETP.GE.U32.AND P2, PT, R16, 0x7fffff51, PT ;  /* 0x7fffff511000780c */ /* 0x000fe20003f46070 */
[----:B------:R-:W-:-:S02]  /*101b0*/  IMAD.WIDE R16, R24, 0x4, R244 ;  /* 0x0000000418107825 */ /* 0x000fc400078e02f4 */
[----:B------:R2:W-:Y:S02]  /*101c0*/  STL.64 [R1+0x310], R56 ;  /* 0x0003103801007387 */ /* 0x0005e40000100a00 */
[----:B-1----:R-:W-:Y:S02]  /*101d0*/  IMAD.WIDE R2, R24, 0x4, R242 ;  /* 0x0000000418027825 */ /* 0x002fe400078e02f2 */
[----:B------:R-:W-:Y:S02]  /*101e0*/  LDGSTS.E [R0+0x7c00], desc[UR14][R16.64], !P5 ;  /* 0x07c0000010007fae */ /* 0x000fe4000e92184e */
[----:B------:R-:W-:Y:S02]  /*101f0*/  VIADD R24, R25, 0xffffffcc ;  /* 0xffffffcc19187836 */ /* 0x000fe40000000000 */
[----:B------:R2:W-:Y:S04]  /*10200*/  LDGSTS.E [R0+0x7d00], desc[UR14][R56.64], !P5 ;  /* 0x07d0000038007fae */ /* 0x0005e8000e92184e */
[----:B------:R1:W-:Y:S04]  /*10210*/  LDGSTS.E [R0+0x7e00], desc[UR14][R48.64], !P5 ;  /* 0x07e0000030007fae */ /* 0x0003e8000e92184e */
[----:B------:R3:W-:Y:S01]  /*10220*/  LDGSTS.E [R0+0x7f00], desc[UR14][R2.64], !P5 ;  /* 0x07f0000002007fae */ /* 0x0007e2000e92184e */
[----:B------:R-:W-:Y:S01]  /*10230*/  ISETP.GE.U32.AND P5, PT, R24, 0x7fffff4d, PT ;  /* 0x7fffff4d1800780c */ /* 0x000fe20003fa6070 */
[----:B------:R-:W-:-:S02]  /*10240*/  IMAD.WIDE R24, R32, 0x4, R244 ;  /* 0x0000000420187825 */ /* 0x000fc400078e02f4 */
[----:B------:R1:W-:Y:S02]  /*10250*/  STL.64 [R1+0x318], R48 ;  /* 0x0003183001007387 */ /* 0x0003e40000100a00 */
[----:B--2---:R-:W-:Y:S02]  /*10260*/  IMAD.WIDE R56, R32, 0x4, R240 ;  /* 0x0000000420387825 */ /* 0x004fe400078e02f0 */
[----:B------:R3:W-:Y:S04]  /*10270*/  STL.64 [R1+0x320], R2 ;  /* 0x0003200201007387 */ /* 0x0007e80000100a00 */
[----:B------:R-:W-:Y:S01]  /*10280*/  LDGSTS.E [R0+0x8c00], desc[UR14][R24.64], !P3 ;  /* 0x08c0000018007fae */ /* 0x000fe2000d92184e */
[----:B-1----:R-:W1:Y:S03]  /*10290*/  LDC R49, c[0x0][0x230] ;  /* 0x00008c00ff317b82 */ /* 0x002e660000000800 */
[----:B------:R2:W-:Y:S01]  /*102a0*/  LDGSTS.E [R0+0x8d00], desc[UR14][R58.64], !P3 ;  /* 0x08d000003a007fae */ /* 0x0005e2000d92184e */
[----:B------:R-:W-:-:S02]  /*102b0*/  IMAD R48, R192, 0x2b, RZ ;  /* 0x0000002bc0307824 */ /* 0x000fc400078e02ff */
[----:B---3--:R-:W-:Y:S01]  /*102c0*/  IMAD.WIDE R2, R32, 0x4, R242 ;  /* 0x0000000420027825 */ /* 0x008fe200078e02f2 */
[----:B------:R-:W-:Y:S01]  /*102d0*/  IADD3 R32, R33, -0x38, RZ ;  /* 0xffffffc821207810 */ /* 0x000fe20007ffe0ff */
[----:B------:R3:W-:Y:S02]  /*102e0*/  LDGSTS.E [R0+0x8e00], desc[UR14][R56.64], !P3 ;  /* 0x08e0000038007fae */ /* 0x0007e4000d92184e */
[----:B------:R-:W-:Y:S02]  /*102f0*/  IMAD.WIDE R72, R48, 0x4, R238 ;  /* 0x0000000430487825 */ /* 0x000fe400078e02ee */
[----:B------:R4:W-:Y:S01]  /*10300*/  LDGSTS.E [R0+0x8f00], desc[UR14][R2.64], !P3 ;  /* 0x08f0000002007fae */ /* 0x0009e2000d92184e */
[----:B------:R-:W-:Y:S01]  /*10310*/  ISETP.GE.U32.AND P3, PT, R32, 0x7fffff49, PT ;  /* 0x7fffff492000780c */ /* 0x000fe20003f66070 */
[C---:B------:R-:W-:Y:S02]  /*10320*/  IMAD.WIDE R32, R40.reuse, 0x4, R244 ;  /* 0x0000000428207825 */ /* 0x040fe400078e02f4 */
[----:B------:R2:W-:Y:S04]  /*10330*/  STL.64 [R1+0x378], R58 ;  /* 0x0003783a01007387 */ /* 0x0005e80000100a00 */
[----:B------:R3:W-:Y:S04]  /*10340*/  STL.64 [R1+0x380], R56 ;  /* 0x0003803801007387 */ /* 0x0007e80000100a00 */
[----:B------:R4:W-:Y:S01]  /*10350*/  STL.64 [R1+0x388], R2 ;  /* 0x0003880201007387 */ /* 0x0009e20000100a00 */
[----:B--2---:R-:W-:-:S03]  /*10360*/  IMAD.WIDE R58, R40, 0x4, R240 ;  /* 0x00000004283a7825 */ /* 0x004fc600078e02f0 */
[----:B------:R-:W-:Y:S01]  /*10370*/  LDGSTS.E [R0+0x9c00], desc[UR14][R32.64], !P0 ;  /* 0x09c0000020007fae */ /* 0x000fe2000c12184e */
[----:B---3--:R-:W2:Y:S03]  /*10380*/  LDC R57, c[0x0][0x230] ;  /* 0x00008c00ff397b82 */ /* 0x008ea60000000800 */
[----:B------:R3:W-:Y:S01]  /*10390*/  LDGSTS.E [R0+0x9d00], desc[UR14][R64.64], !P0 ;  /* 0x09d0000040007fae */ /* 0x0007e2000c12184e */
[----:B------:R-:W-:Y:S02]  /*103a0*/  IMAD R56, R192, 0x2f, RZ ;  /* 0x0000002fc0387824 */ /* 0x000fe400078e02ff */
[----:B----4-:R-:W-:Y:S01]  /*103b0*/  IMAD.WIDE R2, R40, 0x4, R242 ;  /* 0x0000000428027825 */ /* 0x010fe200078e02f2 */
[----:B------:R4:W-:Y:S03]  /*103c0*/  LDGSTS.E [R0+0x9e00], desc[UR14][R58.64], !P0 ;  /* 0x09e000003a007fae */ /* 0x0009e6000c12184e */
[----:B------:R-:W-:Y:S01]  /*103d0*/  VIADD R40, R41, 0xffffffc4 ;  /* 0xffffffc429287836 */ /* 0x000fe20000000000 */
[----:B------:R1:W-:Y:S01]  /*103e0*/  LDGSTS.E [R0+0x9f00], desc[UR14][R2.64], !P0 ;  /* 0x09f0000002007fae */ /* 0x0003e2000c12184e */
[----:B------:R-:W-:-:S03]  /*103f0*/  IMAD.WIDE R80, R56, 0x4, R238 ;  /* 0x0000000438507825 */ /* 0x000fc600078e02ee */
[----:B------:R3:W-:Y:S01]  /*10400*/  STL.64 [R1+0x3d8], R64 ;  /* 0x0003d84001007387 */ /* 0x0007e20000100a00 */
[----:B------:R-:W-:Y:S01]  /*10410*/  ISETP.GE.U32.AND P0, PT, R40, 0x7fffff45, PT ;  /* 0x7fffff452800780c */ /* 0x000fe20003f06070 */
[----:B------:R-:W-:Y:S02]  /*10420*/  IMAD.WIDE R40, R48, 0x4, R244 ;  /* 0x0000000430287825 */ /* 0x000fe400078e02f4 */
[----:B------:R4:W-:Y:S04]  /*10430*/  STL.64 [R1+0x3e0], R58 ;  /* 0x0003e03a01007387 */ /* 0x0009e80000100a00 */
[----:B------:R1:W-:Y:S01]  /*10440*/  STL.64 [R1+0x3f0], R2 ;  /* 0x0003f00201007387 */ /* 0x0003e20000100a00 */
[----:B---3--:R-:W3:Y:S03]  /*10450*/  LDC R65, c[0x0][0x230] ;  /* 0x00008c00ff417b82 */ /* 0x008ee60000000800 */
[----:B------:R-:W-:Y:S01]  /*10460*/  LDGSTS.E [R0+0xac00], desc[UR14][R40.64], !P1 ;  /* 0x0ac0000028007fae */ /* 0x000fe2000c92184e */
[----:B------:R-:W-:-:S02]  /*10470*/  IMAD R64, R192, 0x33, RZ ;  /* 0x00000033c0407824 */ /* 0x000fc400078e02ff */
[C---:B----4-:R-:W-:Y:S01]  /*10480*/  IMAD.WIDE R58, R48.reuse, 0x4, R240 ;  /* 0x00000004303a7825 */ /* 0x050fe200078e02f0 */
[----:B------:R4:W-:Y:S03]  /*10490*/  LDGSTS.E [R0+0xad00], desc[UR14][R72.64], !P1 ;  /* 0x0ad0000048007fae */ /* 0x0009e6000c92184e */
[----:B-1----:R-:W-:Y:S01]  /*104a0*/  IMAD.WIDE R2, R48, 0x4, R242 ;  /* 0x0000000430027825 */ /* 0x002fe200078e02f2 */
        /* <DEDUP_REMOVED lines=9> */
[----:B----4-:R-:W4:Y:S03]  /*10540*/  LDC R73, c[0x0][0x230] ;  /* 0x00008c00ff497b82 */ /* 0x010f260000000800 */
[----:B------:R-:W-:Y:S01]  /*10550*/  LDGSTS.E [R0+0xbc00], desc[UR14][R48.64], !P2 ;  /* 0x0bc0000030007fae */ /* 0x000fe2000d12184e */
[----:B------:R-:W-:-:S02]  /*10560*/  IMAD R72, R192, 0x37, RZ ;  /* 0x00000037c0487824 */ /* 0x000fc400078e02ff */
[C---:B-1----:R-:W-:Y:S01]  /*10570*/  IMAD.WIDE R58, R56.reuse, 0x4, R240 ;  /* 0x00000004383a7825 */ /* 0x042fe200078e02f0 */
[----:B------:R1:W-:Y:S03]  /*10580*/  LDGSTS.E [R0+0xbd00], desc[UR14][R80.64], !P2 ;  /* 0x0bd0000050007fae */ /* 0x0003e6000d12184e */
[----:B--2---:R-:W-:Y:S01]  /*10590*/  IMAD.WIDE R2, R56, 0x4, R242 ;  /* 0x0000000438027825 */ /* 0x004fe200078e02f2 */
[----:B------:R-:W-:Y:S01]  /*105a0*/  IADD3 R56, R57, -0x44, RZ ;  /* 0xffffffbc39387810 */ /* 0x000fe20007ffe0ff */
[----:B------:R2:W-:Y:S02]  /*105b0*/  LDGSTS.E [R0+0xbe00], desc[UR14][R58.64], !P2 ;  /* 0x0be000003a007fae */ /* 0x0005e4000d12184e */
[----:B------:R-:W-:Y:S02]  /*105c0*/  IMAD.WIDE R90, R72, 0x4, R238 ;  /* 0x00000004485a7825 */ /* 0x000fe400078e02ee */
[----:B------:R3:W-:Y:S01]  /*105d0*/  LDGSTS.E [R0+0xbf00], desc[UR14][R2.64], !P2 ;  /* 0x0bf0000002007fae */ /* 0x0007e2000d12184e */
[----:B------:R-:W-:Y:S01]  /*105e0*/  ISETP.GE.U32.AND P2, PT, R56, 0x7fffff3d, PT ;  /* 0x7fffff3d3800780c */ /* 0x000fe20003f46070 */
[----:B------:R-:W-:-:S02]  /*105f0*/  IMAD.WIDE R56, R64, 0x4, R244 ;  /* 0x0000000440387825 */ /* 0x000fc400078e02f4 */
[----:B------:R1:W-:Y:S04]  /*10600*/  STL.64 [R1+0xbe8], R80 ;  /* 0x000be85001007387 */ /* 0x0003e80000100a00 */
[----:B------:R2:W-:Y:S04]  /*10610*/  STL.64 [R1+0xbe0], R58 ;  /* 0x000be03a01007387 */ /* 0x0005e80000100a00 */
[----:B------:R3:W-:Y:S01]  /*10620*/  STL.64 [R1+0xbd8], R2 ;  /* 0x000bd80201007387 */ /* 0x0007e20000100a00 */
[----:B-1----:R-:W1:Y:S03]  /*10630*/  LDC R81, c[0x0][0x230] ;  /* 0x00008c00ff517b82 */ /* 0x002e660000000800 */
[----:B------:R-:W-:Y:S01]  /*10640*/  LDGSTS.E [R0+0xcc00], desc[UR14][R56.64], !P5 ;  /* 0x0cc0000038007fae */ /* 0x000fe2000e92184e */
[----:B------:R-:W-:-:S02]  /*10650*/  IMAD R80, R192, 0x3b, RZ ;  /* 0x0000003bc0507824 */ /* 0x000fc400078e02ff */
[C---:B--2---:R-:W-:Y:S01]  /*10660*/  IMAD.WIDE R58, R64.reuse, 0x4, R240 ;  /* 0x00000004403a7825 */ /* 0x044fe200078e02f0 */
[----:B------:R2:W-:Y:S03]  /*10670*/  LDGSTS.E [R0+0xcd00], desc[UR14][R88.64], !P5 ;  /* 0x0cd0000058007fae */ /* 0x0005e6000e92184e */
[----:B---3--:R-:W-:Y:S01]  /*10680*/  IMAD.WIDE R2, R64, 0x4, R242 ;  /* 0x0000000440027825 */ /* 0x008fe200078e02f2 */
[----:B------:R3:W-:Y:S03]  /*10690*/  LDGSTS.E [R0+0xce00], desc[UR14][R58.64], !P5 ;  /* 0x0ce000003a007fae */ /* 0x0007e6000e92184e */
[----:B------:R-:W-:Y:S01]  /*106a0*/  VIADD R64, R65, 0xffffffb8 ;  /* 0xffffffb841407836 */ /* 0x000fe20000000000 */
[----:B------:R4:W-:Y:S04]  /*106b0*/  LDGSTS.E [R0+0xcf00], desc[UR14][R2.64], !P5 ;  /* 0x0cf0000002007fae */ /* 0x0009e8000e92184e */
[----:B------:R2:W-:Y:S01]  /*106c0*/  STL.64 [R1+0xb88], R88 ;  /* 0x000b885801007387 */ /* 0x0005e20000100a00 */
[----:B------:R-:W-:Y:S01]  /*106d0*/  ISETP.GE.U32.AND P5, PT, R64, 0x7fffff39, PT ;  /* 0x7fffff394000780c */ /* 0x000fe20003fa6070 */
[----:B------:R-:W-:-:S02]  /*106e0*/  IMAD.WIDE R64, R72, 0x4, R244 ;  /* 0x0000000448407825 */ /* 0x000fc400078e02f4 */
[----:B------:R3:W-:Y:S04]  /*106f0*/  STL.64 [R1+0xb80], R58 ;  /* 0x000b803a01007387 */ /* 0x0007e80000100a00 */
[----:B------:R4:W-:Y:S01]  /*10700*/  STL.64 [R1+0xb78], R2 ;  /* 0x000b780201007387 */ /* 0x0009e20000100a00 */
[----:B--2---:R-:W2:Y:S03]  /*10710*/  LDC R89, c[0x0][0x230] ;  /* 0x00008c00ff597b82 */ /* 0x004ea60000000800 */
[----:B------:R-:W-:Y:S01]  /*10720*/  LDGSTS.E [R0+0xdc00], desc[UR14][R64.64], !P3 ;  /* 0x0dc0000040007fae */ /* 0x000fe2000d92184e */
[----:B------:R-:W-:Y:S02]  /*10730*/  IMAD R88, R192, 0x3f, RZ ;  /* 0x0000003fc0587824 */ /* 0x000fe400078e02ff */
[C---:B---3--:R-:W-:Y:S01]  /*10740*/  IMAD.WIDE R58, R72.reuse, 0x4, R240 ;  /* 0x00000004483a7825 */ /* 0x048fe200078e02f0 */
[----:B------:R3:W-:Y:S03]  /*10750*/  LDGSTS.E [R0+0xdd00], desc[UR14][R90.64], !P3 ;  /* 0x0dd000005a007fae */ /* 0x0007e6000d92184e */
[----:B----4-:R-:W-:Y:S01]  /*10760*/  IMAD.WIDE R2, R72, 0x4, R242 ;  /* 0x0000000448027825 */ /* 0x010fe200078e02f2 */
[----:B------:R4:W-:Y:S03]  /*10770*/  LDGSTS.E [R0+0xde00], desc[UR14][R58.64], !P3 ;  /* 0x0de000003a007fae */ /* 0x0009e6000d92184e */
[----:B------:R-:W-:Y:S01]  /*10780*/  VIADD R72, R73, 0xffffffb4 ;  /* 0xffffffb449487836 */ /* 0x000fe20000000000 */
[----:B------:R1:W-:Y:S04]  /*10790*/  LDGSTS.E [R0+0xdf00], desc[UR14][R2.64], !P3 ;  /* 0x0df0000002007fae */ /* 0x0003e8000d92184e */
[----:B------:R-:W-:Y:S01]  /*107a0*/  ISETP.GE.U32.AND P3, PT, R72, 0x7fffff35, PT ;  /* 0x7fffff354800780c */ /* 0x000fe20003f66070 */
[----:B------:R3:W-:Y:S01]  /*107b0*/  STL.64 [R1+0xb28], R90 ;  /* 0x000b285a01007387 */ /* 0x0007e20000100a00 */
[----:B------:R-:W-:-:S03]  /*107c0*/  IMAD.WIDE R72, R80, 0x4, R244 ;  /* 0x0000000450487825 */ /* 0x000fc600078e02f4 */
[----:B------:R4:W-:Y:S04]  /*107d0*/  STL.64 [R1+0xb20], R58 ;  /* 0x000b203a01007387 */ /* 0x0009e80000100a00 */
[----:B------:R1:W-:Y:S01]  /*107e0*/  STL.64 [R1+0xb18], R2 ;  /* 0x000b180201007387 */ /* 0x0003e20000100a00 */
[----:B---3--:R-:W-:-:S03]  /*107f0*/  IMAD.WIDE R90, R80, 0x4, R238 ;  /* 0x00000004505a7825 */ /* 0x008fc600078e02ee */
[----:B------:R-:W-:Y:S01]  /*10800*/  LDGSTS.E [R0+0xec00], desc[UR14][R72.64], !P0 ;  /* 0x0ec0000048007fae */ /* 0x000fe2000c12184e */
[----:B----4-:R-:W-:-:S03]  /*10810*/  IMAD.WIDE R58, R80, 0x4, R240 ;  /* 0x00000004503a7825 */ /* 0x010fc600078e02f0 */
[----:B------:R3:W-:Y:S01]  /*10820*/  LDGSTS.E [R0+0xed00], desc[UR14][R90.64], !P0 ;  /* 0x0ed000005a007fae */ /* 0x0007e2000c12184e */
[----:B-1----:R-:W-:Y:S01]  /*10830*/  IMAD.WIDE R2, R80, 0x4, R242 ;  /* 0x0000000450027825 */ /* 0x002fe200078e02f2 */
[----:B------:R-:W-:Y:S02]  /*10840*/  IADD3 R80, R81, -0x50, RZ ;  /* 0xffffffb051507810 */ /* 0x000fe40007ffe0ff */
[----:B------:R1:W-:Y:S04]  /*10850*/  LDGSTS.E [R0+0xee00], desc[UR14][R58.64], !P0 ;  /* 0x0ee000003a007fae */ /* 0x0003e8000c12184e */
[----:B------:R4:W-:Y:S01]  /*10860*/  LDGSTS.E [R0+0xef00], desc[UR14][R2.64], !P0 ;  /* 0x0ef0000002007fae */ /* 0x0009e2000c12184e */
[----:B------:R-:W-:Y:S01]  /*10870*/  ISETP.GE.U32.AND P0, PT, R80, 0x7fffff31, PT ;  /* 0x7fffff315000780c */ /* 0x000fe20003f06070 */
[----:B------:R-:W-:-:S02]  /*10880*/  IMAD.WIDE R80, R88, 0x4, R244 ;  /* 0x0000000458507825 */ /* 0x000fc400078e02f4 */
[----:B------:R3:W-:Y:S04]  /*10890*/  STL.64 [R1+0xac8], R90 ;  /* 0x000ac85a01007387 */ /* 0x0007e80000100a00 */
[----:B------:R1:W-:Y:S04]  /*108a0*/  STL.64 [R1+0xac0], R58 ;  /* 0x000ac03a01007387 */ /* 0x0003e80000100a00 */
[----:B------:R4:W-:Y:S01]  /*108b0*/  STL.64 [R1+0xab8], R2 ;  /* 0x000ab80201007387 */ /* 0x0009e20000100a00 */
[----:B---3--:R-:W-:-:S03]  /*108c0*/  IMAD.WIDE R90, R88, 0x4, R238 ;  /* 0x00000004585a7825 */ /* 0x008fc600078e02ee */
[----:B------:R-:W-:Y:S01]  /*108d0*/  LDGSTS.E [R0+0xfc00], desc[UR14][R80.64], !P1 ;  /* 0x0fc0000050007fae */ /* 0x000fe2000c92184e */
[----:B-1----:R-:W-:-:S03]  /*108e0*/  IMAD.WIDE R58, R88, 0x4, R240 ;  /* 0x00000004583a7825 */ /* 0x002fc600078e02f0 */
[----:B------:R1:W-:Y:S01]  /*108f0*/  LDGSTS.E [R0+0xfd00], desc[UR14][R90.64], !P1 ;  /* 0x0fd000005a007fae */ /* 0x0003e2000c92184e */
[----:B----4-:R-:W-:-:S03]  /*10900*/  IMAD.WIDE R2, R88, 0x4, R242 ;  /* 0x0000000458027825 */ /* 0x010fc600078e02f2 */
[----:B------:R3:W-:Y:S01]  /*10910*/  LDGSTS.E [R0+0xfe00], desc[UR14][R58.64], !P1 ;  /* 0x0fe000003a007fae */ /* 0x0007e2000c92184e */
[----:B--2---:R-:W-:-:S03]  /*10920*/  VIADD R88, R89, 0xffffffac ;  /* 0xffffffac59587836 */ /* 0x004fc60000000000 */
[----:B------:R2:W-:Y:S02]  /*10930*/  LDGSTS.E [R0+0xff00], desc[UR14][R2.64], !P1 ;  /* 0x0ff0000002007fae */ /* 0x0005e4000c92184e */
[----:B------:R-:W-:Y:S02]  /*10940*/  ISETP.GE.U32.AND P1, PT, R88, 0x7fffff2d, PT ;  /* 0x7fffff2d5800780c */ /* 0x000fe40003f26070 */
[----:B------:R1:W-:Y:S01]  /*10950*/  STL.64 [R1+0xa68], R90 ;  /* 0x000a685a01007387 */ /* 0x0003e20000100a00 */
[----:B------:R-:W-:-:S03]  /*10960*/  IMAD.WIDE R88, R96, 0x4, R244 ;  /* 0x0000000460587825 */ /* 0x000fc600078e02f4 */
[----:B------:R3:W-:Y:S04]  /*10970*/  STL.64 [R1+0xa60], R58 ;  /* 0x000a603a01007387 */ /* 0x0007e80000100a00 */
[----:B------:R2:W-:Y:S01]  /*10980*/  STL.64 [R1+0xa58], R2 ;  /* 0x000a580201007387 */ /* 0x0005e20000100a00 */
[----:B-1----:R-:W-:-:S03]  /*10990*/  IMAD.WIDE R90, R96, 0x4, R238 ;  /* 0x00000004605a7825 */ /* 0x002fc600078e02ee */
[----:B------:R-:W-:Y:S01]  /*109a0*/  LDGSTS.E [R0+0x10c00], desc[UR14][R88.64], !P2 ;  /* 0x10c0000058007fae */ /* 0x000fe2000d12184e */
[----:B---3--:R-:W-:-:S03]  /*109b0*/  IMAD.WIDE R58, R96, 0x4, R240 ;  /* 0x00000004603a7825 */ /* 0x008fc600078e02f0 */
[----:B------:R1:W-:Y:S01]  /*109c0*/  LDGSTS.E [R0+0x10d00], desc[UR14][R90.64], !P2 ;  /* 0x10d000005a007fae */ /* 0x0003e2000d12184e */
[----:B--2---:R-:W-:-:S03]  /*109d0*/  IMAD.WIDE R2, R96, 0x4, R242 ;  /* 0x0000000460027825 */ /* 0x004fc600078e02f2 */
[----:B------:R2:W-:Y:S01]  /*109e0*/  LDGSTS.E [R0+0x10e00], desc[UR14][R58.64], !P2 ;  /* 0x10e000003a007fae */ /* 0x0005e2000d12184e */
[----:B------:R-:W-:-:S03]  /*109f0*/  VIADD R96, R97, 0xffffffa8 ;  /* 0xffffffa861607836 */ /* 0x000fc60000000000 */
        /* <DEDUP_REMOVED lines=8> */
[----:B--2---:R-:W-:-:S03]  /*10a80*/  IMAD.WIDE R58, R104, 0x4, R240 ;  /* 0x00000004683a7825 */ /* 0x004fc600078e02f0 */
[----:B------:R1:W-:Y:S01]  /*10a90*/  LDGSTS.E [R0+0x11d00], desc[UR14][R90.64], !P5 ;  /* 0x11d000005a007fae */ /* 0x0003e2000e92184e */
[----:B---3--:R-:W-:Y:S01]  /*10aa0*/  IMAD.WIDE R2, R104, 0x4, R242 ;  /* 0x0000000468027825 */ /* 0x008fe200078e02f2 */
        /* <DEDUP_REMOVED lines=8> */
[----:B-1----:R-:W-:-:S03]  /*10b30*/  IMAD.WIDE R90, R112, 0x4, R238 ;  /* 0x00000004705a7825 */ /* 0x002fc600078e02ee */
[----:B------:R-:W-:Y:S01]  /*10b40*/  LDGSTS.E [R0+0x12c00], desc[UR14][R104.64], !P3 ;  /* 0x12c0000068007fae */ /* 0x000fe2000d92184e */
[----:B--2---:R-:W-:-:S03]  /*10b50*/  IMAD.WIDE R58, R112, 0x4, R240 ;  /* 0x00000004703a7825 */ /* 0x004fc600078e02f0 */
[----:B------:R1:W-:Y:S01]  /*10b60*/  LDGSTS.E [R0+0x12d00], desc[UR14][R90.64], !P3 ;  /* 0x12d000005a007fae */ /* 0x0003e2000d92184e */
[----:B---3--:R-:W-:-:S03]  /*10b70*/  IMAD.WIDE R2, R112, 0x4, R242 ;  /* 0x0000000470027825 */ /* 0x008fc600078e02f2 */
        /* <DEDUP_REMOVED lines=94> */
[----:B------:R-:W-:Y:S01]  /*11160*/  ISETP.GE.U32.AND P1, PT, R168, 0x7fffff05, PT ;  /* 0x7fffff05a800780c */ /* 0x000fe20003f26070 */
[----:B------:R-:W-:Y:S01]  /*11170*/  IMAD.WIDE R168, R184, 0x4, R244 ;  /* 0x00000004b8a87825 */ /* 0x000fe200078e02f4 */
[----:B------:R1:W-:Y:S04]  /*11180*/  STL.64 [R1+0x6a8], R90 ;  /* 0x0006a85a01007387 */ /* 0x0003e80000100a00 */
[----:B------:R2:W-:Y:S04]  /*11190*/  STL.64 [R1+0x6a0], R58 ;  /* 0x0006a03a01007387 */ /* 0x0005e80000100a00 */
[----:B------:R-:W-:Y:S01]  /*111a0*/  LDGSTS.E [R0+0x1ac00], desc[UR14][R168.64], !P2 ;  /* 0x1ac00000a8007fae */ /* 0x000fe2000d12184e */
[----:B-1----:R-:W-:-:S03]  /*111b0*/  IMAD.WIDE R90, R185, 0x4, R238 ;  /* 0x00000004b95a7825 */ /* 0x002fc600078e02ee */
[----:B------:R3:W-:Y:S01]  /*111c0*/  STL.64 [R1+0x698], R2 ;  /* 0x0006980201007387 */ /* 0x0007e20000100a00 */
[----:B--2---:R-:W-:-:S03]  /*111d0*/  IMAD.WIDE R58, R185, 0x4, R240 ;  /* 0x00000004b93a7825 */ /* 0x004fc600078e02f0 */
[----:B------:R1:W-:Y:S04]  /*111e0*/  LDGSTS.E [R0+0x1ad00], desc[UR14][R246.64], !P2 ;  /* 0x1ad00000f6007fae */ /* 0x0003e8000d12184e */
[----:B------:R-:W-:Y:S01]  /*111f0*/  LDGSTS.E [R0+0x1ae00], desc[UR14][R154.64], !P2 ;  /* 0x1ae000009a007fae */ /* 0x000fe2000d12184e */
[----:B---3--:R-:W-:-:S03]  /*11200*/  IMAD.WIDE R2, R185, 0x4, R242 ;  /* 0x00000004b9027825 */ /* 0x008fc600078e02f2 */
[----:B------:R-:W-:Y:S01]  /*11210*/  LDGSTS.E [R0+0x1af00], desc[UR14][R122.64], !P2 ;  /* 0x1af000007a007fae */ /* 0x000fe2000d12184e */
[-C--:B------:R-:W-:Y:S01]  /*11220*/  ISETP.GE.AND P2, PT, R201, R193.reuse, PT ;  /* 0x000000c1c900720c */ /* 0x080fe20003f46270 */
[----:B------:R-:W-:Y:S02]  /*11230*/  IMAD R201, R192, 0x73, RZ ;  /* 0x00000073c0c97824 */ /* 0x000fe400078e02ff */
[----:B------:R-:W-:Y:S01]  /*11240*/  LDGSTS.E [R0+0x1bc00], desc[UR14][R176.64], !P5 ;  /* 0x1bc00000b0007fae */ /* 0x000fe2000e92184e */
[----:B------:R-:W-:Y:S02]  /*11250*/  SEL R184, RZ, 0x4, P2 ;  /* 0x00000004ffb87807 */ /* 0x000fe40001000000 */
[----:B------:R-:W-:Y:S01]  /*11260*/  ISETP.GE.U32.AND P2, PT, R193, 0x7fffff01, PT ;  /* 0x7fffff01c100780c */ /* 0x000fe20003f46070 */
[----:B------:R2:W-:Y:S04]  /*11270*/  LDGSTS.E [R0+0x1bd00], desc[UR14][R90.64], !P5 ;  /* 0x1bd000005a007fae */ /* 0x0005e8000e92184e */
[----:B------:R3:W-:Y:S04]  /*11280*/  LDGSTS.E [R0+0x1be00], desc[UR14][R58.64], !P5 ;  /* 0x1be000003a007fae */ /* 0x0007e8000e92184e */
[----:B------:R4:W-:Y:S01]  /*11290*/  LDGSTS.E [R0+0x1bf00], desc[UR14][R2.64], !P5 ;  /* 0x1bf0000002007fae */ /* 0x0009e2000e92184e */
[----:B------:R-:W-:-:S03]  /*112a0*/  ISETP.GE.AND P5, PT, R200, R193, PT ;  /* 0x000000c1c800720c */ /* 0x000fc60003fa6270 */
[----:B------:R1:W-:Y:S01]  /*112b0*/  STL.64 [R1+0x648], R246 ;  /* 0x000648f601007387 */ /* 0x0003e20000100a00 */
[----:B------:R-:W-:Y:S02]  /*112c0*/  SEL R193, RZ, 0x4, P5 ;  /* 0x00000004ffc17807 */ /* 0x000fe40002800000 */
[----:B------:R-:W-:Y:S01]  /*112d0*/  PLOP3.LUT P5, PT, PT, PT, UP0, 0x80, 0x0 ;  /* 0x000000000000781c */ /* 0x000fe20003faf008 */
[----:B------:R-:W-:Y:S03]  /*112e0*/  STL.64 [R1+0x640], R154 ;  /* 0x0006409a01007387 */ /* 0x000fe60000100a00 */
[----:B------:R-:W-:Y:S01]  /*112f0*/  SEL R200, R184, RZ, P5 ;  /* 0x000000ffb8c87207 */ /* 0x000fe20002800000 */
[----:B------:R-:W-:Y:S01]  /*11300*/  STL.64 [R1+0x638], R122 ;  /* 0x0006387a01007387 */ /* 0x000fe20000100a00 */
[----:B------:R-:W-:Y:S01]  /*11310*/  IMAD.WIDE R184, R201, 0x4, R244 ;  /* 0x00000004c9b87825 */ /* 0x000fe200078e02f4 */
[----:B------:R-:W-:-:S02]  /*11320*/  PLOP3.LUT P5, PT, PT, PT, UP0, 0x80, 0x0 ;  /* 0x000000000000781c */ /* 0x000fc40003faf008 */
[----:B------:R2:W-:Y:S01]  /*11330*/  STL.64 [R1+0x5e8], R90 ;  /* 0x0005e85a01007387 */ /* 0x0005e20000100a00 */
[----:B-1----:R-:W-:Y:S01]  /*11340*/  IMAD.WIDE R246, R249, 0x4, R238 ;  /* 0x00000004f9f67825 */ /* 0x002fe200078e02ee */
[----:B------:R-:W-:Y:S02]  /*11350*/  SEL R193, R193, RZ, P5 ;  /* 0x000000ffc1c17207 */ /* 0x000fe40002800000 */
[----:B------:R3:W-:Y:S01]  /*11360*/  STL.64 [R1+0x5e0], R58 ;  /* 0x0005e03a01007387 */ /* 0x0007e20000100a00 */
[----:B------:R-:W-:-:S03]  /*11370*/  ISETP.NE.U32.AND P5, PT, R200, RZ, PT ;  /* 0x000000ffc800720c */ /* 0x000fc60003fa5070 */
[----:B------:R4:W-:Y:S01]  /*11380*/  STL.64 [R1+0x5d8], R2 ;  /* 0x0005d80201007387 */ /* 0x0009e20000100a00 */
[----:B--2---:R-:W-:-:S03]  /*11390*/  IMAD.WIDE R90, R201, 0x4, R238 ;  /* 0x00000004c95a7825 */ /* 0x004fc600078e02ee */
[----:B------:R-:W-:Y:S01]  /*113a0*/  LDGSTS.E [R0+0x1cc00], desc[UR14][R184.64], !P3 ;  /* 0x1cc00000b8007fae */ /* 0x000fe2000d92184e */
[----:B---3--:R-:W-:-:S03]  /*113b0*/  IMAD.WIDE R58, R201, 0x4, R240 ;  /* 0x00000004c93a7825 */ /* 0x008fc600078e02f0 */
[----:B------:R-:W-:Y:S01]  /*113c0*/  STL.64 [R1+0x588], R90 ;  /* 0x0005885a01007387 */ /* 0x000fe20000100a00 */
[----:B----4-:R-:W-:-:S03]  /*113d0*/  IMAD.WIDE R2, R201, 0x4, R242 ;  /* 0x00000004c9027825 */ /* 0x010fc600078e02f2 */
[----:B------:R-:W-:Y:S04]  /*113e0*/  LDGSTS.E [R0+0x1cd00], desc[UR14][R90.64], !P3 ;  /* 0x1cd000005a007fae */ /* 0x000fe8000d92184e */
[----:B------:R-:W-:Y:S04]  /*113f0*/  STL.64 [R1+0x580], R58 ;  /* 0x0005803a01007387 */ /* 0x000fe80000100a00 */
[----:B------:R-:W-:Y:S04]  /*11400*/  LDGSTS.E [R0+0x1ce00], desc[UR14][R58.64], !P3 ;  /* 0x1ce000003a007fae */ /* 0x000fe8000d92184e */
[----:B------:R1:W-:Y:S04]  /*11410*/  STL.64 [R1+0x578], R2 ;  /* 0x0005780201007387 */ /* 0x0003e80000100a00 */
[----:B------:R1:W-:Y:S01]  /*11420*/  LDGSTS.E [R0+0x1cf00], desc[UR14][R2.64], !P3 ;  /* 0x1cf0000002007fae */ /* 0x0003e2000d92184e */
[----:B------:R-:W-:-:S03]  /*11430*/  ISETP.NE.U32.AND P3, PT, R193, RZ, PT ;  /* 0x000000ffc100720c */ /* 0x000fc60003f65070 */
[----:B------:R-:W2:Y:S04]  /*11440*/  LDL.LU.64 R154, [R1+0x290] ;  /* 0x00029000019a7983 */ /* 0x000ea80000300a00 */
[----:B------:R-:W3:Y:S01]  /*11450*/  LDL.LU.64 R122, [R1+0x210] ;  /* 0x00021000017a7983 */ /* 0x000ee20000300a00 */
[----:B-1----:R-:W-:-:S03]  /*11460*/  IMAD.WIDE R2, R249, 0x4, R244 ;  /* 0x00000004f9027825 */ /* 0x002fc600078e02f4 */
[----:B------:R-:W4:Y:S04]  /*11470*/  LDL.LU.64 R90, [R1+0x190] ;  /* 0x00019000015a7983 */ /* 0x000f280000300a00 */
[----:B------:R-:W4:Y:S01]  /*11480*/  LDL.LU.64 R58, [R1+0x110] ;  /* 0x00011000013a7983 */ /* 0x000f220000300a00 */
[----:B------:R-:W-:-:S03]  /*11490*/  IMAD.WIDE R192, R187, 0x4, R244 ;  /* 0x00000004bbc07825 */ /* 0x000fc600078e02f4 */
[----:B------:R1:W-:Y:S01]  /*114a0*/  STL.64 [R1+0xd98], R2 ;  /* 0x000d980201007387 */ /* 0x0003e20000100a00 */
[----:B------:R-:W-:-:S03]  /*114b0*/  IMAD.WIDE R200, R252, 0x4, R244 ;  /* 0x00000004fcc87825 */ /* 0x000fc600078e02f4 */
[----:B------:R1:W-:Y:S01]  /*114c0*/  STL.64 [R1+0xda0], R246 ;  /* 0x000da0f601007387 */ /* 0x0003e20000100a00 */
[----:B------:R-:W-:-:S03]  /*114d0*/  IMAD.WIDE R178, R249, 0x4, R178 ;  /* 0x00000004f9b27825 */ /* 0x000fc600078e02b2 */
[----:B------:R-:W-:Y:S01]  /*114e0*/  LDGSTS.E [R0+0x1dc00], desc[UR14][R192.64], !P0 ;  /* 0x1dc00000c0007fae */ /* 0x000fe2000c12184e */
[----:B------:R-:W-:-:S04]  /*114f0*/  IMAD.WIDE R170, R249, 0x4, R170 ;  /* 0x00000004f9aa7825 */ /* 0x000fc800078e02aa */
[----:B-1----:R-:W-:-:S04]  /*11500*/  IMAD.WIDE R2, R249, 0x4, R240 ;  /* 0x00000004f9027825 */ /* 0x002fc800078e02f0 */
[----:B------:R-:W-:Y:S01]  /*11510*/  IMAD.WIDE R246, R187, 0x4, R238 ;  /* 0x00000004bbf67825 */ /* 0x000fe200078e02ee */
[----:B------:R1:W-:Y:S03]  /*11520*/  STL.64 [R1+0xda8], R2 ;  /* 0x000da80201007387 */ /* 0x0003e60000100a00 */
[C---:B------:R-:W-:Y:S01]  /*11530*/  IMAD.WIDE R162, R249.reuse, 0x4, R162 ;  /* 0x00000004f9a27825 */ /* 0x040fe200078e02a2 */
[----:B------:R1:W-:Y:S03]  /*11540*/  STL.64 [R1+0x488], R246 ;  /* 0x000488f601007387 */ /* 0x0003e60000100a00 */
[----:B------:R-:W-:-:S04]  /*11550*/  IMAD.WIDE R146, R249, 0x4, R146 ;  /* 0x00000004f9927825 */ /* 0x000fc800078e0292 */
[----:B------:R-:W-:-:S04]  /*11560*/  IMAD.WIDE R138, R249, 0x4, R138 ;  /* 0x00000004f98a7825 */ /* 0x000fc800078e028a */
[----:B-1----:R-:W-:-:S04]  /*11570*/  IMAD.WIDE R2, R252, 0x4, R238 ;  /* 0x00000004fc027825 */ /* 0x002fc800078e02ee */
[----:B------:R-:W-:Y:S02]  /*11580*/  IMAD.WIDE R246, R248, 0x4, R238 ;  /* 0x00000004f8f67825 */ /* 0x000fe400078e02ee */
[----:B------:R-:W4:Y:S02]  /*11590*/  LDL.LU.64 R238, [R1+0x10] ;  /* 0x0000100001ee7983 */ /* 0x000f240000300a00 */
[C---:B------:R-:W-:Y:S02]  /*115a0*/  IMAD.WIDE R130, R249.reuse, 0x4, R130 ;  /* 0x00000004f9827825 */ /* 0x040fe400078e0282 */
[----:B------:R1:W-:Y:S02]  /*115b0*/  STL.64 [R1+0x480], R2 ;  /* 0x0004800201007387 */ /* 0x0003e40000100a00 */
[C---:B------:R-:W-:Y:S02]  /*115c0*/  IMAD.WIDE R114, R249.reuse, 0x4, R114 ;  /* 0x00000004f9727825 */ /* 0x040fe400078e0272 */
[----:B------:R1:W-:Y:S02]  /*115d0*/  STL.64 [R1+0x2af8], R246 ;  /* 0x002af8f601007387 */ /* 0x0003e40000100a00 */
[----:B------:R-:W-:-:S04]  /*115e0*/  IMAD.WIDE R106, R249, 0x4, R106 ;  /* 0x00000004f96a7825 */ /* 0x000fc800078e026a */
        /* <DEDUP_REMOVED lines=9> */
[--C-:B------:R-:W-:Y:S02]  /*11680*/  IMAD.WIDE R240, R187, 0x4, R242.reuse ;  /* 0x00000004bbf07825 */ /* 0x100fe400078e02f2 */
[----:B------:R-:W4:Y:S02]  /*11690*/  LDL.LU R187, [R1+0x2c3c] ;  /* 0x002c3c0001bb7983 */ /* 0x000f240000300800 */
[----:B------:R-:W-:Y:S02]  /*116a0*/  IMAD.WIDE R246, R252, 0x4, R242 ;  /* 0x00000004fcf67825 */ /* 0x000fe400078e02f2 */
[----:B------:R-:W5:Y:S02]  /*116b0*/  LDL.LU R252, [R1+0x2c38] ;  /* 0x002c380001fc7983 */ /* 0x000f640000300800 */
[C---:B------:R-:W-:Y:S02]  /*116c0*/  IMAD.WIDE R50, R249.reuse, 0x4, R50 ;  /* 0x00000004f9327825 */ /* 0x040fe400078e0232 */
[----:B------:R1:W-:Y:S02]  /*116d0*/  STL.64 [R1+0x418], R240 ;  /* 0x000418f001007387 */ /* 0x0003e40000100a00 */
[----:B------:R-:W-:-:S04]  /*116e0*/  IMAD.WIDE R42, R249, 0x4, R42 ;  /* 0x00000004f92a7825 */ /* 0x000fc800078e022a */
[----:B------:R-:W-:-:S04]  /*116f0*/  IMAD.WIDE R34, R249, 0x4, R34 ;  /* 0x00000004f9227825 */ /* 0x000fc800078e0222 */
[----:B------:R-:W-:-:S04]  /*11700*/  IMAD.WIDE R4, R249, 0x4, R4 ;  /* 0x00000004f9047825 */ /* 0x000fc800078e0204 */
[----:B-1----:R-:W-:-:S04]  /*11710*/  IMAD.WIDE R240, R248, 0x4, R242 ;  /* 0x00000004f8f07825 */ /* 0x002fc800078e02f2 */
[----:B------:R-:W-:-:S04]  /*11720*/  IMAD.WIDE R242, R249, 0x4, R242 ;  /* 0x00000004f9f27825 */ /* 0x000fc800078e02f2 */
[----:B------:R-:W-:Y:S01]  /*11730*/  IMAD.WIDE R244, R248, 0x4, R244 ;  /* 0x00000004f8f47825 */ /* 0x000fe200078e02f4 */
[----:B------:R1:W-:Y:S04]  /*11740*/  STL.64 [R1+0xd88], R242 ;  /* 0x000d88f201007387 */ /* 0x0003e80000100a00 */
[----:B-1----:R-:W4:Y:S04]  /*11750*/  LDL.LU.64 R242, [R1+0x90] ;  /* 0x0000900001f27983 */ /* 0x002f280000300a00 */
[----:B------:R1:W-:Y:S04]  /*11760*/  STL.64 [R1+0xcb0], R178 ;  /* 0x000cb0b201007387 */ /* 0x0003e80000100a00 */
[----:B-1----:R-:W4:Y:S04]  /*11770*/  LDL.LU.64 R178, [R1+0x2c30] ;  /* 0x002c300001b27983 */ /* 0x002f280000300a00 */
[----:B------:R1:W-:Y:S04]  /*11780*/  STL.64 [R1+0xca8], R170 ;  /* 0x000ca8aa01007387 */ /* 0x0003e80000100a00 */
[----:B-1----:R-:W4:Y:S04]  /*11790*/  LDL.LU.64 R170, [R1+0x2c28] ;  /* 0x002c280001aa7983 */ /* 0x002f280000300a00 */
[----:B------:R1:W-:Y:S04]  /*117a0*/  STL.64 [R1+0xca0], R162 ;  /* 0x000ca0a201007387 */ /* 0x0003e80000100a00 */
[----:B-1----:R-:W4:Y:S01]  /*117b0*/  LDL.LU.64 R162, [R1+0x2c20] ;  /* 0x002c200001a27983 */ /* 0x002f220000300a00 */
[----:B--2---:R-:W-:-:S05]  /*117c0*/  IMAD.WIDE R154, R249, 0x4, R154 ;  /* 0x00000004f99a7825 */ /* 0x004fca00078e029a */
[----:B------:R1:W-:Y:S01]  /*117d0*/  STL.64 [R1+0xc98], R154 ;  /* 0x000c989a01007387 */ /* 0x0003e20000100a00 */
[----:B---3--:R-:W-:-:S03]  /*117e0*/  IMAD.WIDE R122, R249, 0x4, R122 ;  /* 0x00000004f97a7825 */ /* 0x008fc600078e027a */
[----:B-1----:R-:W2:Y:S04]  /*117f0*/  LDL.LU.64 R154, [R1+0x2c18] ;  /* 0x002c1800019a7983 */ /* 0x002ea80000300a00 */
[----:B------:R1:W-:Y:S01]  /*11800*/  STL.64 [R1+0xc90], R146 ;  /* 0x000c909201007387 */ /* 0x0003e20000100a00 */
[----:B----4-:R-:W-:-:S03]  /*11810*/  IMAD.WIDE R90, R249, 0x4, R90 ;  /* 0x00000004f95a7825 */ /* 0x010fc600078e025a */
[----:B-1----:R-:W3:Y:S04]  /*11820*/  LDL.LU.64 R146, [R1+0x2c10] ;  /* 0x002c100001927983 */ /* 0x002ee80000300a00 */
[----:B------:R1:W-:Y:S04]  /*11830*/  STL.64 [R1+0xc88], R138 ;  /* 0x000c888a01007387 */ /* 0x0003e80000100a00 */
[----:B-1----:R-:W4:Y:S04]  /*11840*/  LDL.LU.64 R138, [R1+0x2c08] ;  /* 0x002c0800018a7983 */ /* 0x002f280000300a00 */
[----:B------:R1:W-:Y:S04]  /*11850*/  STL.64 [R1+0xc80], R130 ;  /* 0x000c808201007387 */ /* 0x0003e80000100a00 */
[----:B-1----:R-:W2:Y:S04]  /*11860*/  LDL.LU.64 R130, [R1+0x2c00] ;  /* 0x002c000001827983 */ /* 0x002ea80000300a00 */
[----:B------:R1:W-:Y:S01]  /*11870*/  STL.64 [R1+0xc78], R122 ;  /* 0x000c787a01007387 */ /* 0x0003e20000100a00 */
[----:B------:R-:W-:-:S03]  /*11880*/  IMAD.WIDE R58, R249, 0x4, R58 ;  /* 0x00000004f93a7825 */ /* 0x000fc600078e023a */
[----:B-1----:R-:W3:Y:S04]  /*11890*/  LDL.LU.64 R122, [R1+0x2bf8] ;  /* 0x002bf800017a7983 */ /* 0x002ee80000300a00 */
[----:B------:R1:W-:Y:S04]  /*118a0*/  STL.64 [R1+0xc70], R114 ;  /* 0x000c707201007387 */ /* 0x0003e80000100a00 */
[----:B-1----:R-:W4:Y:S04]  /*118b0*/  LDL.LU.64 R114, [R1+0x2bf0] ;  /* 0x002bf00001727983 */ /* 0x002f280000300a00 */
[----:B------:R1:W-:Y:S04]  /*118c0*/  STL.64 [R1+0xc68], R106 ;  /* 0x000c686a01007387 */ /* 0x0003e80000100a00 */
[----:B-1----:R-:W2:Y:S04]  /*118d0*/  LDL.LU.64 R106, [R1+0x2be8] ;  /* 0x002be800016a7983 */ /* 0x002ea80000300a00 */
[----:B------:R1:W-:Y:S04]  /*118e0*/  STL.64 [R1+0xc60], R98 ;  /* 0x000c606201007387 */ /* 0x0003e80000100a00 */
[----:B-1----:R-:W3:Y:S04]  /*118f0*/  LDL.LU.64 R98, [R1+0x2be0] ;  /* 0x002be00001627983 */ /* 0x002ee80000300a00 */
[----:B------:R1:W-:Y:S04]  /*11900*/  STL.64 [R1+0xc58], R90 ;  /* 0x000c585a01007387 */ /* 0x0003e80000100a00 */
[----:B-1----:R-:W4:Y:S04]  /*11910*/  LDL.LU.64 R90, [R1+0x2bd8] ;  /* 0x002bd800015a7983 */ /* 0x002f280000300a00 */
[----:B------:R1:W-:Y:S01]  /*11920*/  STL.64 [R1+0xcb8], R82 ;  /* 0x000cb85201007387 */ /* 0x0003e20000100a00 */
[----:B------:R-:W-:-:S03]  /*11930*/  IMAD.WIDE R242, R249, 0x4, R242 ;  /* 0x00000004f9f27825 */ /* 0x000fc600078e02f2 */
[----:B-1----:R-:W2:Y:S04]  /*11940*/  LDL.LU.64 R82, [R1+0x2bd0] ;  /* 0x002bd00001527983 */ /* 0x002ea80000300a00 */
[----:B------:R1:W-:Y:S04]  /*11950*/  STL.64 [R1+0xcc0], R74 ;  /* 0x000cc04a01007387 */ /* 0x0003e80000100a00 */
        /* <DEDUP_REMOVED lines=9> */
[----:B------:R1:W-:Y:S04]  /*119f0*/  STL.64 [R1+0xce8], R34 ;  /* 0x000ce82201007387 */ /* 0x0003e80000100a00 */
[----:B-1----:R-:W2:Y:S04]  /*11a00*/  LDL.LU.64 R34, [R1+0x2ba0] ;  /* 0x002ba00001227983 */ /* 0x002ea80000300a00 */
[----:B------:R1:W-:Y:S02]  /*11a10*/  STL.64 [R1+0xcf0], R242 ;  /* 0x000cf0f201007387 */ /* 0x0003e40000100a00 */
[----:B-1----:R-:W-:-:S02]  /*11a20*/  IMAD.WIDE R242, R249, 0x4, R26 ;  /* 0x00000004f9f27825 */ /* 0x002fc400078e021a */
[----:B------:R-:W3:Y:S04]  /*11a30*/  LDL.LU.64 R26, [R1+0x2b98] ;  /* 0x002b9800011a7983 */ /* 0x000ee80000300a00 */
[----:B------:R1:W-:Y:S02]  /*11a40*/  STL.64 [R1+0xcf8], R242 ;  /* 0x000cf8f201007387 */ /* 0x0003e40000100a00 */
[C---:B-1----:R-:W-:Y:S02]  /*11a50*/  IMAD.WIDE R242, R249.reuse, 0x4, R10 ;  /* 0x00000004f9f27825 */ /* 0x042fe400078e020a */
[----:B------:R-:W4:Y:S04]  /*11a60*/  LDL.LU.64 R10, [R1+0x2b90] ;  /* 0x002b9000010a7983 */ /* 0x000f280000300a00 */
[----:B------:R1:W-:Y:S02]  /*11a70*/  STL.64 [R1+0xd00], R242 ;  /* 0x000d00f201007387 */ /* 0x0003e40000100a00 */
[----:B-1----:R-:W-:-:S02]  /*11a80*/  IMAD.WIDE R242, R249, 0x4, R18 ;  /* 0x00000004f9f27825 */ /* 0x002fc400078e0212 */
[----:B------:R-:W2:Y:S04]  /*11a90*/  LDL.LU.64 R18, [R1+0x2b88] ;  /* 0x002b880001127983 */ /* 0x000ea80000300a00 */
[----:B------:R1:W-:Y:S02]  /*11aa0*/  STL.64 [R1+0xd08], R242 ;  /* 0x000d08f201007387 */ /* 0x0003e40000100a00 */
[----:B-1----:R-:W-:-:S04]  /*11ab0*/  IMAD.WIDE R242, R249, 0x4, R238 ;  /* 0x00000004f9f27825 */ /* 0x002fc800078e02ee */
[C---:B------:R-:W-:Y:S01]  /*11ac0*/  IMAD.WIDE R238, R249.reuse, 0x4, R6 ;  /* 0x00000004f9ee7825 */ /* 0x040fe200078e0206 */
[----:B------:R-:W-:Y:S03]  /*11ad0*/  STL.64 [R1+0xd10], R242 ;  /* 0x000d10f201007387 */ /* 0x000fe60000100a00 */
[C---:B------:R-:W-:Y:S01]  /*11ae0*/  IMAD.WIDE R6, R249.reuse, 0x4, R8 ;  /* 0x00000004f9067825 */ /* 0x040fe200078e0208 */
[----:B------:R-:W-:Y:S03]  /*11af0*/  STL.64 [R1+0xd18], R4 ;  /* 0x000d180401007387 */ /* 0x000fe60000100a00 */
[C---:B------:R-:W-:Y:S01]  /*11b00*/  IMAD.WIDE R8, R249.reuse, 0x4, R12 ;  /* 0x00000004f9087825 */ /* 0x040fe200078e020c */
[----:B------:R-:W-:Y:S04]  /*11b10*/  STL.64 [R1+0xd20], R238 ;  /* 0x000d20ee01007387 */ /* 0x000fe80000100a00 */
[----:B------:R1:W-:Y:S02]  /*11b20*/  STL.64 [R1+0xd28], R6 ;  /* 0x000d280601007387 */ /* 0x0003e40000100a00 */
[----:B-1----:R-:W-:-:S04]  /*11b30*/  IMAD.WIDE R6, R249, 0x4, R14 ;  /* 0x00000004f9067825 */ /* 0x002fc800078e020e */
[----:B----4-:R-:W-:-:S05]  /*11b40*/  IMAD.WIDE R4, R249, 0x4, R10 ;  /* 0x00000004f9047825 */ /* 0x010fca00078e020a */
[----:B------:R1:W-:Y:S04]  /*11b50*/  STL.64 [R1+0xd30], R4 ;  /* 0x000d300401007387 */ /* 0x0003e80000100a00 */
[----:B------:R2:W-:Y:S04]  /*11b60*/  STL.64 [R1+0xd38], R8 ;  /* 0x000d380801007387 */ /* 0x0005e80000100a00 */
[----:B------:R4:W-:Y:S01]  /*11b70*/  STL.64 [R1+0xd40], R6 ;  /* 0x000d400601007387 */ /* 0x0009e20000100a00 */
[----:B-1----:R-:W-:-:S04]  /*11b80*/  IMAD.WIDE R4, R249, 0x4, R16 ;  /* 0x00000004f9047825 */ /* 0x002fc800078e0210 */
[C---:B--2---:R-:W-:Y:S01]  /*11b90*/  IMAD.WIDE R8, R249.reuse, 0x4, R18 ;  /* 0x00000004f9087825 */ /* 0x044fe200078e0212 */
[----:B------:R1:W-:Y:S03]  /*11ba0*/  STL.64 [R1+0xd48], R4 ;  /* 0x000d480401007387 */ /* 0x0003e60000100a00 */
[C---:B----4-:R-:W-:Y:S01]  /*11bb0*/  IMAD.WIDE R6, R249.reuse, 0x4, R20 ;  /* 0x00000004f9067825 */ /* 0x050fe200078e0214 */
[----:B------:R2:W-:Y:S04]  /*11bc0*/  STL.64 [R1+0xd50], R8 ;  /* 0x000d500801007387 */ /* 0x0005e80000100a00 */
[----:B------:R3:W-:Y:S01]  /*11bd0*/  STL.64 [R1+0xd58], R6 ;  /* 0x000d580601007387 */ /* 0x0007e20000100a00 */
[----:B-1----:R-:W-:-:S04]  /*11be0*/  IMAD.WIDE R4, R249, 0x4, R22 ;  /* 0x00000004f9047825 */ /* 0x002fc800078e0216 */
[C---:B--2---:R-:W-:Y:S01]  /*11bf0*/  IMAD.WIDE R8, R249.reuse, 0x4, R24 ;  /* 0x00000004f9087825 */ /* 0x044fe200078e0218 */
[----:B------:R1:W-:Y:S03]  /*11c00*/  STL.64 [R1+0xd60], R4 ;  /* 0x000d600401007387 */ /* 0x0003e60000100a00 */
[C---:B---3--:R-:W-:Y:S01]  /*11c10*/  IMAD.WIDE R6, R249.reuse, 0x4, R26 ;  /* 0x00000004f9067825 */ /* 0x048fe200078e021a */
        /* <DEDUP_REMOVED lines=121> */
[----:B------:R-:W3:Y:S01]  /*123b0*/  LDL.LU.64 R106, [R1+0x488] ;  /* 0x00048800016a7983 */ /* 0x000ee20000300a00 */
[----:B-1----:R-:W-:-:S03]  /*123c0*/  IMAD.WIDE R4, R249, 0x4, R148 ;  /* 0x00000004f9047825 */ /* 0x002fc600078e0294 */
[----:B------:R1:W-:Y:S04]  /*123d0*/  STL.64 [R1+0x1978], R6 ;  /* 0x0019780601007387 */ /* 0x0003e80000100a00 */
[----:B------:R-:W4:Y:S01]  /*123e0*/  LDL.LU.64 R104, [R1+0x448] ;  /* 0x0004480001687983 */ /* 0x000f220000300a00 */
[----:B--2---:R-:W-:-:S03]  /*123f0*/  IMAD.WIDE R8, R249, 0x4, R154 ;  /* 0x00000004f9087825 */ /* 0x004fc600078e029a */
[----:B------:R2:W-:Y:S01]  /*12400*/  STL.64 [R1+0x1998], R4 ;  /* 0x0019980401007387 */ /* 0x0005e20000100a00 */
[----:B-1----:R-:W-:-:S03]  /*12410*/  IMAD.WIDE R6, R249, 0x4, R150 ;  /* 0x00000004f9067825 */ /* 0x002fc600078e0296 */
[----:B------:R-:W4:Y:S04]  /*12420*/  LDL.LU.64 R102, [R1+0x418] ;  /* 0x0004180001667983 */ /* 0x000f280000300a00 */
[----:B------:R1:W-:Y:S01]  /*12430*/  STL.64 [R1+0x19b8], R6 ;  /* 0x0019b80601007387 */ /* 0x0003e20000100a00 */
[----:B--2---:R-:W-:-:S05]  /*12440*/  IMAD.WIDE R4, R249, 0x4, R152 ;  /* 0x00000004f9047825 */ /* 0x004fca00078e0298 */
[----:B------:R2:W-:Y:S01]  /*12450*/  STL.64 [R1+0x19d8], R4 ;  /* 0x0019d80401007387 */ /* 0x0005e20000100a00 */
[----:B-1----:R-:W-:-:S03]  /*12460*/  IMAD.WIDE R6, R249, 0x4, R156 ;  /* 0x00000004f9067825 */ /* 0x002fc600078e029c */
[----:B------:R1:W-:Y:S04]  /*12470*/  STL.64 [R1+0x19f8], R8 ;  /* 0x0019f80801007387 */ /* 0x0003e80000100a00 */
[----:B------:R-:W4:Y:S01]  /*12480*/  LDL.LU.64 R58, [R1+0x480] ;  /* 0x00048000013a7983 */ /* 0x000f220000300a00 */
[----:B--2---:R-:W-:-:S03]  /*12490*/  IMAD.WIDE R4, R249, 0x4, R158 ;  /* 0x00000004f9047825 */ /* 0x004fc600078e029e */
[----:B------:R2:W-:Y:S04]  /*124a0*/  STL.64 [R1+0x1a18], R6 ;  /* 0x001a180601007387 */ /* 0x0005e80000100a00 */
[----:B------:R-:W4:Y:S01]  /*124b0*/  LDL.LU.64 R56, [R1+0x440] ;  /* 0x0004400001387983 */ /* 0x000f220000300a00 */
[----:B-1----:R-:W-:-:S03]  /*124c0*/  IMAD.WIDE R8, R249, 0x4, R162 ;  /* 0x00000004f9087825 */ /* 0x002fc600078e02a2 */
[----:B------:R1:W-:Y:S01]  /*124d0*/  STL.64 [R1+0x1a38], R4 ;  /* 0x001a380401007387 */ /* 0x0003e20000100a00 */
[----:B--2---:R-:W-:-:S05]  /*124e0*/  IMAD.WIDE R6, R249, 0x4, R160 ;  /* 0x00000004f9067825 */ /* 0x004fca00078e02a0 */
[----:B------:R2:W-:Y:S01]  /*124f0*/  STL.64 [R1+0x1a58], R6 ;  /* 0x001a580601007387 */ /* 0x0005e20000100a00 */
[----:B-1----:R-:W-:-:S03]  /*12500*/  IMAD.WIDE R4, R249, 0x4, R164 ;  /* 0x00000004f9047825 */ /* 0x002fc600078e02a4 */
[----:B------:R1:W-:Y:S04]  /*12510*/  STL.64 [R1+0x1a78], R8 ;  /* 0x001a780801007387 */ /* 0x0003e80000100a00 */
[----:B------:R1:W-:Y:S01]  /*12520*/  STL.64 [R1+0x1a98], R4 ;  /* 0x001a980401007387 */ /* 0x0003e20000100a00 */
[----:B--2---:R-:W-:-:S04]  /*12530*/  IMAD.WIDE R6, R249, 0x4, R166 ;  /* 0x00000004f9067825 */ /* 0x004fc800078e02a6 */
[C---:B-1----:R-:W-:Y:S01]  /*12540*/  IMAD.WIDE R8, R249.reuse, 0x4, R168 ;  /* 0x00000004f9087825 */ /* 0x042fe200078e02a8 */
[----:B------:R1:W-:Y:S03]  /*12550*/  STL.64 [R1+0x1ab8], R6 ;  /* 0x001ab80601007387 */ /* 0x0003e60000100a00 */
[C---:B------:R-:W-:Y:S01]  /*12560*/  IMAD.WIDE R4, R249.reuse, 0x4, R170 ;  /* 0x00000004f9047825 */ /* 0x040fe200078e02aa */
[----:B------:R2:W-:Y:S04]  /*12570*/  STL.64 [R1+0x1ad8], R8 ;  /* 0x001ad80801007387 */ /* 0x0005e80000100a00 */
[----:B------:R2:W-:Y:S01]  /*12580*/  STL.64 [R1+0x1af8], R4 ;  /* 0x001af80401007387 */ /* 0x0005e20000100a00 */
[----:B-1----:R-:W-:-:S04]  /*12590*/  IMAD.WIDE R6, R249, 0x4, R172 ;  /* 0x00000004f9067825 */ /* 0x002fc800078e02ac */
[C---:B--2---:R-:W-:Y:S01]  /*125a0*/  IMAD.WIDE R8, R249.reuse, 0x4, R174 ;  /* 0x00000004f9087825 */ /* 0x044fe200078e02ae */
        /* <DEDUP_REMOVED lines=19> */
[----:B------:R-:W-:-:S05]  /*126e0*/  IMAD.WIDE R4, R249, 0x4, R192 ;  /* 0x00000004f9047825 */ /* 0x000fca00078e02c0 */
[----:B------:R2:W-:Y:S01]  /*126f0*/  STL.64 [R1+0x1c58], R4 ;  /* 0x001c580401007387 */ /* 0x0005e20000100a00 */
[----:B-1----:R-:W-:-:S03]  /*12700*/  IMAD.WIDE R6, R249, 0x4, R196 ;  /* 0x00000004f9067825 */ /* 0x002fc600078e02c4 */
[----:B------:R-:W-:Y:S04]  /*12710*/  STL.64 [R1+0x1c78], R8 ;  /* 0x001c780801007387 */ /* 0x000fe80000100a00 */
[----:B------:R1:W-:Y:S01]  /*12720*/  STL.64 [R1+0x1c98], R6 ;  /* 0x001c980601007387 */ /* 0x0003e20000100a00 */
[----:B--2---:R-:W-:-:S05]  /*12730*/  IMAD.WIDE R4, R249, 0x4, R198 ;  /* 0x00000004f9047825 */ /* 0x004fca00078e02c6 */
[----:B------:R2:W-:Y:S01]  /*12740*/  STL.64 [R1+0x1cb8], R4 ;  /* 0x001cb80401007387 */ /* 0x0005e20000100a00 */
[----:B-1----:R-:W-:-:S03]  /*12750*/  IMAD.WIDE R6, R249, 0x4, R200 ;  /* 0x00000004f9067825 */ /* 0x002fc600078e02c8 */
[----:B------:R-:W4:Y:S04]  /*12760*/  LDL.LU.64 R46, [R1+0x2e8] ;  /* 0x0002e800012e7983 */ /* 0x000f280000300a00 */
[----:B------:R1:W-:Y:S01]  /*12770*/  STL.64 [R1+0x1cd8], R6 ;  /* 0x001cd80601007387 */ /* 0x0003e20000100a00 */
[----:B--2---:R-:W-:-:S03]  /*12780*/  IMAD.WIDE R4, R249, 0x4, R202 ;  /* 0x00000004f9047825 */ /* 0x004fc600078e02ca */
[----:B------:R-:W2:Y:S04]  /*12790*/  LDL.LU.64 R44, [R1+0x2e0] ;  /* 0x0002e000012c7983 */ /* 0x000ea80000300a00 */
[----:B------:R1:W-:Y:S04]  /*127a0*/  STL.64 [R1+0x1cf8], R4 ;  /* 0x001cf80401007387 */ /* 0x0003e80000100a00 */
[----:B------:R-:W2:Y:S04]  /*127b0*/  LDL.LU.64 R42, [R1+0x2d8] ;  /* 0x0002d800012a7983 */ /* 0x000ea80000300a00 */
[----:B------:R-:W2:Y:S01]  /*127c0*/  LDL.LU.64 R14, [R1+0x2c8] ;  /* 0x0002c800010e7983 */ /* 0x000ea20000300a00 */
[----:B-1----:R-:W-:-:S03]  /*127d0*/  IMAD.WIDE R6, R249, 0x4, R204 ;  /* 0x00000004f9067825 */ /* 0x002fc600078e02cc */
[----:B------:R-:W2:Y:S01]  /*127e0*/  LDL.LU.64 R12, [R1+0x2c0] ;  /* 0x0002c000010c7983 */ /* 0x000ea20000300a00 */
[----:B------:R-:W-:-:S03]  /*127f0*/  IMAD.WIDE R4, R249, 0x4, R206 ;  /* 0x00000004f9047825 */ /* 0x000fc600078e02ce */
[----:B------:R-:W2:Y:S04]  /*12800*/  LDL.LU.64 R10, [R1+0x2b8] ;  /* 0x0002b800010a7983 */ /* 0x000ea80000300a00 */
[----:B------:R-:W2:Y:S04]  /*12810*/  LDL.LU.64 R8, [R1+0x2a8] ;  /* 0x0002a80001087983 */ /* 0x000ea80000300a00 */
[----:B------:R1:W-:Y:S04]  /*12820*/  STL.64 [R1+0x1d18], R6 ;  /* 0x001d180601007387 */ /* 0x0003e80000100a00 */
[----:B-1----:R-:W2:Y:S04]  /*12830*/  LDL.LU.64 R6, [R1+0x2a0] ;  /* 0x0002a00001067983 */ /* 0x002ea80000300a00 */
[----:B------:R1:W-:Y:S04]  /*12840*/  STL.64 [R1+0x1d38], R4 ;  /* 0x001d380401007387 */ /* 0x0003e80000100a00 */
[----:B------:R-:W2:Y:S04]  /*12850*/  LDL.LU.64 R40, [R1+0x298] ;  /* 0x0002980001287983 */ /* 0x000ea80000300a00 */
        /* <DEDUP_REMOVED lines=9> */
[----:B-1----:R-:W2:Y:S01]  /*128f0*/  LDL.LU.64 R4, [R1+0x228] ;  /* 0x0002280001047983 */ /* 0x002ea20000300a00 */
[----:B------:R-:W-:-:S03]  /*12900*/  IMAD.WIDE R48, R249, 0x4, R244 ;  /* 0x00000004f9307825 */ /* 0x000fc600078e02f4 */
[----:B------:R-:W2:Y:S04]  /*12910*/  LDL.LU.64 R20, [R1+0x220] ;  /* 0x0002200001147983 */ /* 0x000ea80000300a00 */
[----:B------:R-:W2:Y:S04]  /*12920*/  LDL.LU.64 R18, [R1+0x208] ;  /* 0x0002080001127983 */ /* 0x000ea80000300a00 */
[----:B------:R-:W2:Y:S04]  /*12930*/  LDL.LU.64 R16, [R1+0x200] ;  /* 0x0002000001107983 */ /* 0x000ea80000300a00 */
[----:B------:R-:W-:Y:S04]  /*12940*/  STL.64 [R1+0x1d58], R48 ;  /* 0x001d583001007387 */ /* 0x000fe80000100a00 */
[----:B------:R-:W2:Y:S04]  /*12950*/  LDL.LU.64 R242, [R1+0x1f8] ;  /* 0x0001f80001f27983 */ /* 0x000ea80000300a00 */
[----:B------:R-:W2:Y:S04]  /*12960*/  LDL.LU.64 R238, [R1+0x1e8] ;  /* 0x0001e80001ee7983 */ /* 0x000ea80000300a00 */
[----:B---3--:R1:W-:Y:S04]  /*12970*/  LDGSTS.E [R0+0x1dd00], desc[UR14][R106.64], !P0 ;  /* 0x1dd000006a007fae */ /* 0x0083e8000c12184e */
[----:B----4-:R3:W-:Y:S04]  /*12980*/  LDGSTS.E [R0+0x1de00], desc[UR14][R104.64], !P0 ;  /* 0x1de0000068007fae */ /* 0x0107e8000c12184e */
[----:B------:R4:W-:Y:S04]  /*12990*/  LDGSTS.E [R0+0x1df00], desc[UR14][R102.64], !P0 ;  /* 0x1df0000066007fae */ /* 0x0009e8000c12184e */
[----:B------:R-:W-:Y:S04]  /*129a0*/  LDGSTS.E [R0+0x1ec00], desc[UR14][R200.64], !P1 ;  /* 0x1ec00000c8007fae */ /* 0x000fe8000c92184e */
[----:B------:R4:W-:Y:S04]  /*129b0*/  LDGSTS.E [R0+0x1ed00], desc[UR14][R58.64], !P1 ;  /* 0x1ed000003a007fae */ /* 0x0009e8000c92184e */
[----:B------:R4:W-:Y:S04]  /*129c0*/  LDGSTS.E [R0+0x1ee00], desc[UR14][R56.64], !P1 ;  /* 0x1ee0000038007fae */ /* 0x0009e8000c92184e */
[----:B------:R-:W-:Y:S04]  /*129d0*/  LDGSTS.E [R0+0x1ef00], desc[UR14][R246.64], !P1 ;  /* 0x1ef00000f6007fae */ /* 0x000fe8000c92184e */
[----:B------:R-:W-:Y:S01]  /*129e0*/  LDGSTS.E [R0+0x1fc00], desc[UR14][R244.64], !P2 ;  /* 0x1fc00000f4007fae */ /* 0x000fe2000d12184e */
[----:B------:R-:W-:-:S04]  /*129f0*/  IMAD.WIDE R46, R249, 0x4, R46 ;  /* 0x00000004f92e7825 */ /* 0x000fc800078e022e */
[C---:B--2---:R-:W-:Y:S01]  /*12a00*/  IMAD.WIDE R44, R249.reuse, 0x4, R44 ;  /* 0x00000004f92c7825 */ /* 0x044fe200078e022c */
[----:B------:R-:W-:Y:S03]  /*12a10*/  STL.64 [R1+0x470], R46 ;  /* 0x0004702e01007387 */ /* 0x000fe60000100a00 */
[C---:B------:R-:W-:Y:S01]  /*12a20*/  IMAD.WIDE R42, R249.reuse, 0x4, R42 ;  /* 0x00000004f92a7825 */ /* 0x040fe200078e022a */
[----:B------:R-:W-:Y:S03]  /*12a30*/  STL.64 [R1+0x468], R44 ;  /* 0x0004682c01007387 */ /* 0x000fe60000100a00 */
[C---:B------:R-:W-:Y:S01]  /*12a40*/  IMAD.WIDE R14, R249.reuse, 0x4, R14 ;  /* 0x00000004f90e7825 */ /* 0x040fe200078e020e */
[----:B------:R-:W-:Y:S04]  /*12a50*/  STL.64 [R1+0x460], R42 ;  /* 0x0004602a01007387 */ /* 0x000fe80000100a00 */
[----:B------:R2:W-:Y:S04]  /*12a60*/  STL.64 [R1+0x458], R14 ;  /* 0x0004580e01007387 */ /* 0x0005e80000100a00 */
[----:B--2---:R-:W2:Y:S01]  /*12a70*/  LDL.LU.64 R14, [R1+0x1e0] ;  /* 0x0001e000010e7983 */ /* 0x004ea20000300a00 */
[----:B------:R-:W-:-:S04]  /*12a80*/  IMAD.WIDE R12, R249, 0x4, R12 ;  /* 0x00000004f90c7825 */ /* 0x000fc800078e020c */
[C---:B------:R-:W-:Y:S01]  /*12a90*/  IMAD.WIDE R10, R249.reuse, 0x4, R10 ;  /* 0x00000004f90a7825 */ /* 0x040fe200078e020a */
[----:B------:R1:W-:Y:S03]  /*12aa0*/  STL.64 [R1+0x450], R12 ;  /* 0x0004500c01007387 */ /* 0x0003e60000100a00 */
[----:B------:R-:W-:-:S04]  /*12ab0*/  IMAD.WIDE R8, R249, 0x4, R8 ;  /* 0x00000004f9087825 */ /* 0x000fc800078e0208 */
[C---:B------:R-:W-:Y:S01]  /*12ac0*/  IMAD.WIDE R6, R249.reuse, 0x4, R6 ;  /* 0x00000004f9067825 */ /* 0x040fe200078e0206 */
[----:B-1----:R-:W3:Y:S03]  /*12ad0*/  LDL.LU.64 R12, [R1+0x1d8] ;  /* 0x0001d800010c7983 */ /* 0x002ee60000300a00 */
[C---:B------:R-:W-:Y:S01]  /*12ae0*/  IMAD.WIDE R42, R249.reuse, 0x4, R40 ;  /* 0x00000004f92a7825 */ /* 0x040fe200078e0228 */
[----:B------:R1:W-:Y:S03]  /*12af0*/  STL.64 [R1+0x408], R10 ;  /* 0x0004080a01007387 */ /* 0x0003e60000100a00 */
[----:B------:R-:W-:-:S04]  /*12b00*/  IMAD.WIDE R40, R249, 0x4, R38 ;  /* 0x00000004f9287825 */ /* 0x000fc800078e0226 */
[----:B------:R-:W-:-:S04]  /*12b10*/  IMAD.WIDE R38, R249, 0x4, R36 ;  /* 0x00000004f9267825 */ /* 0x000fc800078e0224 */
[C---:B------:R-:W-:Y:S01]  /*12b20*/  IMAD.WIDE R36, R249.reuse, 0x4, R34 ;  /* 0x00000004f9247825 */ /* 0x040fe200078e0222 */
[----:B-1----:R-:W4:Y:S03]  /*12b30*/  LDL.LU.64 R10, [R1+0x1c8] ;  /* 0x0001c800010a7983 */ /* 0x002f260000300a00 */
[C---:B------:R-:W-:Y:S01]  /*12b40*/  IMAD.WIDE R34, R249.reuse, 0x4, R32 ;  /* 0x00000004f9227825 */ /* 0x040fe200078e0220 */
[----:B------:R1:W-:Y:S03]  /*12b50*/  STL.64 [R1+0x3e8], R8 ;  /* 0x0003e80801007387 */ /* 0x0003e60000100a00 */
[----:B------:R-:W-:-:S04]  /*12b60*/  IMAD.WIDE R32, R249, 0x4, R30 ;  /* 0x00000004f9207825 */ /* 0x000fc800078e021e */
[C---:B------:R-:W-:Y:S01]  /*12b70*/  IMAD.WIDE R30, R249.reuse, 0x4, R28 ;  /* 0x00000004f91e7825 */ /* 0x040fe200078e021c */
[----:B-1----:R-:W4:Y:S04]  /*12b80*/  LDL.LU.64 R8, [R1+0x1c0] ;  /* 0x0001c00001087983 */ /* 0x002f280000300a00 */
[----:B------:R1:W-:Y:S01]  /*12b90*/  STL.64 [R1+0x2f0], R6 ;  /* 0x0002f00601007387 */ /* 0x0003e20000100a00 */
[----:B------:R-:W-:-:S04]  /*12ba0*/  IMAD.WIDE R28, R249, 0x4, R26 ;  /* 0x00000004f91c7825 */ /* 0x000fc800078e021a */
[C---:B------:R-:W-:Y:S01]  /*12bb0*/  IMAD.WIDE R26, R249.reuse, 0x4, R24 ;  /* 0x00000004f91a7825 */ /* 0x040fe200078e0218 */
[----:B-1----:R-:W4:Y:S04]  /*12bc0*/  LDL.LU.64 R6, [R1+0x1b8] ;  /* 0x0001b80001067983 */ /* 0x002f280000300a00 */
[----:B------:R-:W-:Y:S04]  /*12bd0*/  STL.64 [R1+0x2d8], R42 ;  /* 0x0002d82a01007387 */ /* 0x000fe80000100a00 */
[----:B------:R-:W-:Y:S01]  /*12be0*/  STL.64 [R1+0x2d0], R40 ;  /* 0x0002d02801007387 */ /* 0x000fe20000100a00 */
[----:B------:R-:W-:-:S03]  /*12bf0*/  IMAD.WIDE R24, R249, 0x4, R22 ;  /* 0x00000004f9187825 */ /* 0x000fc600078e0216 */
[----:B------:R-:W-:Y:S01]  /*12c00*/  STL.64 [R1+0x2c8], R38 ;  /* 0x0002c82601007387 */ /* 0x000fe20000100a00 */
[----:B------:R-:W-:-:S03]  /*12c10*/  IMAD.WIDE R22, R249, 0x4, R4 ;  /* 0x00000004f9167825 */ /* 0x000fc600078e0204 */
[----:B------:R-:W-:Y:S04]  /*12c20*/  STL.64 [R1+0x2c0], R36 ;  /* 0x0002c02401007387 */ /* 0x000fe80000100a00 */
[----:B------:R-:W-:Y:S01]  /*12c30*/  STL.64 [R1+0x2b8], R34 ;  /* 0x0002b82201007387 */ /* 0x000fe20000100a00 */
[----:B------:R-:W-:-:S03]  /*12c40*/  IMAD.WIDE R20, R249, 0x4, R20 ;  /* 0x00000004f9147825 */ /* 0x000fc600078e0214 */
[----:B------:R-:W-:Y:S04]  /*12c50*/  STL.64 [R1+0x2b0], R32 ;  /* 0x0002b02001007387 */ /* 0x000fe80000100a00 */
[----:B------:R-:W-:Y:S04]  /*12c60*/  STL.64 [R1+0x298], R30 ;  /* 0x0002981e01007387 */ /* 0x000fe80000100a00 */
[----:B------:R-:W-:Y:S04]  /*12c70*/  STL.64 [R1+0x290], R28 ;  /* 0x0002901c01007387 */ /* 0x000fe80000100a00 */
[----:B------:R-:W-:Y:S04]  /*12c80*/  STL.64 [R1+0x278], R26 ;  /* 0x0002781a01007387 */ /* 0x000fe80000100a00 */
[----:B------:R-:W4:Y:S04]  /*12c90*/  LDL.LU.64 R4, [R1+0x188] ;  /* 0x0001880001047983 */ /* 0x000f280000300a00 */
[----:B------:R1:W-:Y:S04]  /*12ca0*/  STL.64 [R1+0x270], R24 ;  /* 0x0002701801007387 */ /* 0x0003e80000100a00 */
[----:B------:R1:W-:Y:S02]  /*12cb0*/  STL.64 [R1+0x268], R22 ;  /* 0x0002681601007387 */ /* 0x0003e40000100a00 */
[----:B-1----:R-:W-:-:S02]  /*12cc0*/  IMAD.WIDE R24, R249, 0x4, R218 ;  /* 0x00000004f9187825 */ /* 0x002fc400078e02da */
[----:B------:R-:W4:Y:S02]  /*12cd0*/  LDL.LU.64 R218, [R1+0x2b80] ;  /* 0x002b800001da7983 */ /* 0x000f240000300a00 */
[C---:B------:R-:W-:Y:S02]  /*12ce0*/  IMAD.WIDE R22, R249.reuse, 0x4, R18 ;  /* 0x00000004f9167825 */ /* 0x040fe400078e0212 */
[----:B------:R1:W-:Y:S02]  /*12cf0*/  STL.64 [R1+0x260], R20 ;  /* 0x0002601401007387 */ /* 0x0003e40000100a00 */
[C---:B------:R-:W-:Y:S02]  /*12d00*/  IMAD.WIDE R18, R249.reuse, 0x4, R242 ;  /* 0x00000004f9127825 */ /* 0x040fe400078e02f2 */
[----:B------:R4:W-:Y:S04]  /*12d10*/  STL.64 [R1+0x248], R24 ;  /* 0x0002481801007387 */ /* 0x0009e80000100a00 */
[----:B------:R4:W-:Y:S01]  /*12d20*/  STL.64 [R1+0x240], R22 ;  /* 0x0002401601007387 */ /* 0x0009e20000100a00 */
[----:B-1----:R-:W-:-:S04]  /*12d30*/  IMAD.WIDE R20, R249, 0x4, R16 ;  /* 0x00000004f9147825 */ /* 0x002fc800078e0210 */
[C---:B------:R-:W-:Y:S01]  /*12d40*/  IMAD.WIDE R16, R249.reuse, 0x4, R238 ;  /* 0x00000004f9107825 */ /* 0x040fe200078e02ee */
[----:B------:R-:W-:Y:S04]  /*12d50*/  STL.64 [R1+0x238], R20 ;  /* 0x0002381401007387 */ /* 0x000fe80000100a00 */
[----:B------:R-:W4:Y:S04]  /*12d60*/  LDL.LU.64 R42, [R1+0x180] ;  /* 0x00018000012a7983 */ /* 0x000f280000300a00 */
[----:B------:R-:W-:Y:S04]  /*12d70*/  STL.64 [R1+0x230], R18 ;  /* 0x0002301201007387 */ /* 0x000fe80000100a00 */
[----:B------:R-:W4:Y:S04]  /*12d80*/  LDL.LU.64 R40, [R1+0x178] ;  /* 0x0001780001287983 */ /* 0x000f280000300a00 */
[----:B------:R-:W-:Y:S04]  /*12d90*/  STL.64 [R1+0x228], R16 ;  /* 0x0002281001007387 */ /* 0x000fe80000100a00 */
[----:B------:R-:W4:Y:S04]  /*12da0*/  LDL.LU.64 R38, [R1+0x168] ;  /* 0x0001680001267983 */ /* 0x000f280000300a00 */
[----:B------:R-:W4:Y:S04]  /*12db0*/  LDL.LU.64 R36, [R1+0x160] ;  /* 0x0001600001247983 */ /* 0x000f280000300a00 */
[----:B------:R-:W4:Y:S04]  /*12dc0*/  LDL.LU.64 R242, [R1+0x158] ;  /* 0x0001580001f27983 */ /* 0x000f280000300a00 */
[----:B------:R-:W4:Y:S04]  /*12dd0*/  LDL.LU.64 R238, [R1+0x148] ;  /* 0x0001480001ee7983 */ /* 0x000f280000300a00 */
[----:B------:R-:W4:Y:S01]  /*12de0*/  LDL.LU.64 R34, [R1+0x140] ;  /* 0x0001400001227983 */ /* 0x000f220000300a00 */
[----:B--2---:R-:W-:-:S05]  /*12df0*/  IMAD.WIDE R14, R249, 0x4, R14 ;  /* 0x00000004f90e7825 */ /* 0x004fca00078e020e */
[----:B------:R-:W-:Y:S04]  /*12e00*/  STL.64 [R1+0x220], R14 ;  /* 0x0002200e01007387 */ /* 0x000fe80000100a00 */
[----:B------:R-:W2:Y:S01]  /*12e10*/  LDL.LU.64 R32, [R1+0x138] ;  /* 0x0001380001207983 */ /* 0x000ea20000300a00 */
[----:B---3--:R-:W-:-:S05]  /*12e20*/  IMAD.WIDE R12, R249, 0x4, R12 ;  /* 0x00000004f90c7825 */ /* 0x008fca00078e020c */
[----:B------:R-:W-:Y:S01]  /*12e30*/  STL.64 [R1+0x218], R12 ;  /* 0x0002180c01007387 */ /* 0x000fe20000100a00 */
[----:B----4-:R-:W-:-:S05]  /*12e40*/  IMAD.WIDE R10, R249, 0x4, R10 ;  /* 0x00000004f90a7825 */ /* 0x010fca00078e020a */
[----:B------:R-:W-:Y:S04]  /*12e50*/  STL.64 [R1+0x210], R10 ;  /* 0x0002100a01007387 */ /* 0x000fe80000100a00 */
[----:B------:R-:W3:Y:S01]  /*12e60*/  LDL.LU.64 R30, [R1+0x108] ;  /* 0x00010800011e7983 */ /* 0x000ee20000300a00 */
[----:B------:R-:W-:-:S05]  /*12e70*/  IMAD.WIDE R8, R249, 0x4, R8 ;  /* 0x00000004f9087825 */ /* 0x000fca00078e0208 */
[----:B------:R-:W-:Y:S04]  /*12e80*/  STL.64 [R1+0x208], R8 ;  /* 0x0002080801007387 */ /* 0x000fe80000100a00 */
[----:B------:R-:W4:Y:S01]  /*12e90*/  LDL.LU.64 R28, [R1+0x100] ;  /* 0x00010000011c7983 */ /* 0x000f220000300a00 */
[----:B------:R-:W-:-:S05]  /*12ea0*/  IMAD.WIDE R6, R249, 0x4, R6 ;  /* 0x00000004f9067825 */ /* 0x000fca00078e0206 */
[----:B------:R1:W-:Y:S04]  /*12eb0*/  STL.64 [R1+0x200], R6 ;  /* 0x0002000601007387 */ /* 0x0003e80000100a00 */
[----:B------:R-:W4:Y:S04]  /*12ec0*/  LDL.LU.64 R26, [R1+0xf8] ;  /* 0x0000f800011a7983 */ /* 0x000f280000300a00 */
[----:B------:R-:W4:Y:S04]  /*12ed0*/  LDL.LU.64 R24, [R1+0xe8] ;  /* 0x0000e80001187983 */ /* 0x000f280000300a00 */
[----:B------:R-:W4:Y:S01]  /*12ee0*/  LDL.LU.64 R22, [R1+0xe0] ;  /* 0x0000e00001167983 */ /* 0x000f220000300a00 */
[----:B-1----:R-:W-:-:S03]  /*12ef0*/  IMAD.WIDE R6, R249, 0x4, R216 ;  /* 0x00000004f9067825 */ /* 0x002fc600078e02d8 */
[----:B------:R-:W4:Y:S01]  /*12f00*/  LDL.LU.64 R20, [R1+0xd8] ;  /* 0x0000d80001147983 */ /* 0x000f220000300a00 */
[----:B------:R-:W-:-:S03]  /*12f10*/  IMAD.WIDE R8, R249, 0x4, R214 ;  /* 0x00000004f9087825 */ /* 0x000fc600078e02d6 */
[----:B------:R-:W4:Y:S04]  /*12f20*/  LDL.LU.64 R18, [R1+0xc8] ;  /* 0x0000c80001127983 */ /* 0x000f280000300a00 */
[----:B------:R-:W4:Y:S04]  /*12f30*/  LDL.LU.64 R16, [R1+0xc0] ;  /* 0x0000c00001107983 */ /* 0x000f280000300a00 */
[----:B------:R-:W4:Y:S04]  /*12f40*/  LDL.LU.64 R216, [R1+0x2b78] ;  /* 0x002b780001d87983 */ /* 0x000f280000300a00 */
[----:B------:R-:W4:Y:S04]  /*12f50*/  LDL.LU.64 R214, [R1+0x2b70] ;  /* 0x002b700001d67983 */ /* 0x000f280000300a00 */
[----:B------:R1:W-:Y:S01]  /*12f60*/  STL.64 [R1+0x1a8], R6 ;  /* 0x0001a80601007387 */ /* 0x0003e20000100a00 */
[----:B------:R-:W-:-:S04]  /*12f70*/  IMAD.WIDE R4, R249, 0x4, R4 ;  /* 0x00000004f9047825 */ /* 0x000fc800078e0204 */
[C---:B-1----:R-:W-:Y:S02]  /*12f80*/  IMAD.WIDE R6, R249.reuse, 0x4, R230 ;  /* 0x00000004f9067825 */ /* 0x042fe400078e02e6 */
[----:B------:R-:W4:Y:S04]  /*12f90*/  LDL.LU.64 R230, [R1+0x2b68] ;  /* 0x002b680001e67983 */ /* 0x000f280000300a00 */
[----:B------:R1:W-:Y:S04]  /*12fa0*/  STL.64 [R1+0x1a0], R8 ;  /* 0x0001a00801007387 */ /* 0x0003e80000100a00 */
[----:B------:R-:W4:Y:S04]  /*12fb0*/  LDL.LU.64 R14, [R1+0x88] ;  /* 0x00008800010e7983 */ /* 0x000f280000300a00 */
[----:B------:R1:W-:Y:S04]  /*12fc0*/  STL.64 [R1+0x190], R6 ;  /* 0x0001900601007387 */ /* 0x0003e80000100a00 */
[----:B------:R-:W4:Y:S04]  /*12fd0*/  LDL.LU.64 R12, [R1+0x80] ;  /* 0x00008000010c7983 */ /* 0x000f280000300a00 */
[----:B------:R1:W-:Y:S04]  /*12fe0*/  STL.64 [R1+0x188], R4 ;  /* 0x0001880401007387 */ /* 0x0003e80000100a00 */
[----:B------:R-:W4:Y:S01]  /*12ff0*/  LDL.LU.64 R10, [R1+0x78] ;  /* 0x00007800010a7983 */ /* 0x000f220000300a00 */
[----:B------:R-:W-:-:S03]  /*13000*/  IMAD.WIDE R46, R249, 0x4, R42 ;  /* 0x00000004f92e7825 */ /* 0x000fc600078e022a */
[----:B-1----:R-:W4:Y:S04]  /*13010*/  LDL.LU.64 R8, [R1+0x68] ;  /* 0x0000680001087983 */ /* 0x002f280000300a00 */
[----:B------:R-:W4:Y:S01]  /*13020*/  LDL.LU.64 R6, [R1+0x60] ;  /* 0x0000600001067983 */ /* 0x000f220000300a00 */
[----:B------:R-:W-:-:S03]  /*13030*/  IMAD.WIDE R44, R249, 0x4, R40 ;  /* 0x00000004f92c7825 */ /* 0x000fc600078e0228 */
[----:B------:R-:W4:Y:S04]  /*13040*/  LDL.LU.64 R4, [R1+0x58] ;  /* 0x0000580001047983 */ /* 0x000f280000300a00 */
[----:B------:R-:W-:Y:S01]  /*13050*/  STL.64 [R1+0x180], R46 ;  /* 0x0001802e01007387 */ /* 0x000fe20000100a00 */
[----:B------:R-:W-:-:S03]  /*13060*/  IMAD.WIDE R42, R249, 0x4, R38 ;  /* 0x00000004f92a7825 */ /* 0x000fc600078e0226 */
[----:B------:R-:W-:Y:S01]  /*13070*/  STL.64 [R1+0x170], R44 ;  /* 0x0001702c01007387 */ /* 0x000fe20000100a00 */
[----:B------:R-:W-:-:S03]  /*13080*/  IMAD.WIDE R40, R249, 0x4, R36 ;  /* 0x00000004f9287825 */ /* 0x000fc600078e0224 */
[----:B------:R-:W-:Y:S01]  /*13090*/  STL.64 [R1+0x168], R42 ;  /* 0x0001682a01007387 */ /* 0x000fe20000100a00 */
[----:B------:R-:W-:-:S03]  /*130a0*/  IMAD.WIDE R38, R249, 0x4, R242 ;  /* 0x00000004f9267825 */ /* 0x000fc600078e02f2 */
[----:B------:R-:W-:Y:S01]  /*130b0*/  STL.64 [R1+0x160], R40 ;  /* 0x0001602801007387 */ /* 0x000fe20000100a00 */
[----:B------:R-:W-:-:S03]  /*130c0*/  IMAD.WIDE R36, R249, 0x4, R238 ;  /* 0x00000004f9247825 */ /* 0x000fc600078e02ee */
[----:B------:R-:W4:Y:S04]  /*130d0*/  LDL.LU.64 R242, [R1+0x8] ;  /* 0x0000080001f27983 */ /* 0x000f280000300a00 */
[----:B------:R-:W-:Y:S04]  /*130e0*/  STL.64 [R1+0x158], R38 ;  /* 0x0001582601007387 */ /* 0x000fe80000100a00 */
[----:B------:R-:W4:Y:S04]  /*130f0*/  LDL.LU.64 R238, [R1] ;  /* 0x0000000001ee7983 */ /* 0x000f280000300a00 */
[----:B------:R1:W-:Y:S02]  /*13100*/  STL.64 [R1+0x150], R36 ;  /* 0x0001502401007387 */ /* 0x0003e40000100a00 */
[----:B-1----:R-:W-:-:S04]  /*13110*/  IMAD.WIDE R36, R249, 0x4, R34 ;  /* 0x00000004f9247825 */ /* 0x002fc800078e0222 */
[C---:B------:R-:W-:Y:S01]  /*13120*/  IMAD.WIDE R34, R249.reuse, 0x4, R208 ;  /* 0x00000004f9227825 */ /* 0x040fe200078e02d0 */
[----:B------:R-:W-:Y:S04]  /*13130*/  STL.64 [R1+0x148], R36 ;  /* 0x0001482401007387 */ /* 0x000fe80000100a00 */
[----:B------:R-:W4:Y:S01]  /*13140*/  LDL.LU.64 R208, [R1+0x2b60] ;  /* 0x002b600001d07983 */ /* 0x000f220000300a00 */
[----:B--2---:R-:W-:-:S05]  /*13150*/  IMAD.WIDE R32, R249, 0x4, R32 ;  /* 0x00000004f9207825 */ /* 0x004fca00078e0220 */
[----:B------:R1:W-:Y:S02]  /*13160*/  STL.64 [R1+0x140], R32 ;  /* 0x0001402001007387 */ /* 0x0003e40000100a00 */
[C---:B-1----:R-:W-:Y:S02]  /*13170*/  IMAD.WIDE R32, R249.reuse, 0x4, R210 ;  /* 0x00000004f9207825 */ /* 0x042fe400078e02d2 */
[----:B------:R-:W2:Y:S04]  /*13180*/  LDL.LU.64 R210, [R1+0x2b58] ;  /* 0x002b580001d27983 */ /* 0x000ea80000300a00 */
[----:B------:R1:W-:Y:S02]  /*13190*/  STL.64 [R1+0x138], R34 ;  /* 0x0001382201007387 */ /* 0x0003e40000100a00 */
[----:B-1----:R-:W-:-:S02]  /*131a0*/  IMAD.WIDE R34, R249, 0x4, R236 ;  /* 0x00000004f9227825 */ /* 0x002fc400078e02ec */
[----:B------:R-:W2:Y:S04]  /*131b0*/  LDL.LU.64 R236, [R1+0x2b50] ;  /* 0x002b500001ec7983 */ /* 0x000ea80000300a00 */
[----:B------:R3:W-:Y:S04]  /*131c0*/  STL.64 [R1+0x130], R32 ;  /* 0x0001302001007387 */ /* 0x0007e80000100a00 */
[----:B------:R-:W-:Y:S01]  /*131d0*/  STL.64 [R1+0x128], R34 ;  /* 0x0001282201007387 */ /* 0x000fe20000100a00 */
[----:B---3--:R-:W-:-:S04]  /*131e0*/  IMAD.WIDE R32, R249, 0x4, R30 ;  /* 0x00000004f9207825 */ /* 0x008fc800078e021e */
[C---:B----4-:R-:W-:Y:S01]  /*131f0*/  IMAD.WIDE R30, R249.reuse, 0x4, R28 ;  /* 0x00000004f91e7825 */ /* 0x050fe200078e021c */
[----:B------:R-:W-:Y:S04]  /*13200*/  STL.64 [R1+0x120], R32 ;  /* 0x0001202001007387 */ /* 0x000fe80000100a00 */
[----:B------:R-:W-:Y:S01]  /*13210*/  STL.64 [R1+0x118], R30 ;  /* 0x0001181e01007387 */ /* 0x000fe20000100a00 */
[----:B------:R-:W-:-:S04]  /*13220*/  IMAD.WIDE R28, R249, 0x4, R26 ;  /* 0x00000004f91c7825 */ /* 0x000fc800078e021a */
[C---:B------:R-:W-:Y:S01]  /*13230*/  IMAD.WIDE R26, R249.reuse, 0x4, R24 ;  /* 0x00000004f91a7825 */ /* 0x040fe200078e0218 */
[----:B------:R-:W-:Y:S03]  /*13240*/  STL.64 [R1+0x110], R28 ;  /* 0x0001101c01007387 */ /* 0x000fe60000100a00 */
        /* <DEDUP_REMOVED lines=8> */
[----:B--2---:R-:W-:-:S02]  /*132d0*/  IMAD.WIDE R16, R249, 0x4, R236 ;  /* 0x00000004f9107825 */ /* 0x004fc400078e02ec */
[----:B------:R-:W2:Y:S04]  /*132e0*/  LDL.LU.64 R236, [R1+0x2b48] ;  /* 0x002b480001ec7983 */ /* 0x000ea80000300a00 */
[----:B------:R1:W-:Y:S02]  /*132f0*/  STL.64 [R1+0xe8], R18 ;  /* 0x0000e81201007387 */ /* 0x0003e40000100a00 */
[C---:B-1----:R-:W-:Y:S02]  /*13300*/  IMAD.WIDE R18, R249.reuse, 0x4, R234 ;  /* 0x00000004f9127825 */ /* 0x042fe400078e02ea */
[----:B------:R-:W3:Y:S04]  /*13310*/  LDL.LU.64 R234, [R1+0x2b40] ;  /* 0x002b400001ea7983 */ /* 0x000ee80000300a00 */
[----:B------:R1:W-:Y:S02]  /*13320*/  STL.64 [R1+0xe0], R16 ;  /* 0x0000e01001007387 */ /* 0x0003e40000100a00 */
[----:B-1----:R-:W-:-:S02]  /*13330*/  IMAD.WIDE R16, R249, 0x4, R232 ;  /* 0x00000004f9107825 */ /* 0x002fc400078e02e8 */
[----:B------:R-:W4:Y:S04]  /*13340*/  LDL.LU.64 R232, [R1+0x2b38] ;  /* 0x002b380001e87983 */ /* 0x000f280000300a00 */
[----:B------:R1:W-:Y:S02]  /*13350*/  STL.64 [R1+0xd8], R18 ;  /* 0x0000d81201007387 */ /* 0x0003e40000100a00 */
[C---:B-1----:R-:W-:Y:S02]  /*13360*/  IMAD.WIDE R18, R249.reuse, 0x4, R212 ;  /* 0x00000004f9127825 */ /* 0x042fe400078e02d4 */
[----:B------:R-:W2:Y:S04]  /*13370*/  LDL.LU.64 R212, [R1+0x2b30] ;  /* 0x002b300001d47983 */ /* 0x000ea80000300a00 */
[----:B------:R1:W-:Y:S04]  /*13380*/  STL.64 [R1+0xd0], R16 ;  /* 0x0000d01001007387 */ /* 0x0003e80000100a00 */
[----:B------:R-:W-:Y:S01]  /*13390*/  STL.64 [R1+0xc8], R18 ;  /* 0x0000c81201007387 */ /* 0x000fe20000100a00 */
[----:B-1----:R-:W-:-:S04]  /*133a0*/  IMAD.WIDE R16, R249, 0x4, R14 ;  /* 0x00000004f9107825 */ /* 0x002fc800078e020e */
        /* <DEDUP_REMOVED lines=10> */
[----:B------:R-:W-:-:S02]  /*13450*/  IMAD.WIDE R4, R249, 0x4, R210 ;  /* 0x00000004f9047825 */ /* 0x000fc400078e02d2 */
[----:B------:R-:W3:Y:S04]  /*13460*/  LDL.LU.64 R210, [R1+0x2b28] ;  /* 0x002b280001d27983 */ /* 0x000ee80000300a00 */
[----:B------:R1:W-:Y:S02]  /*13470*/  STL.64 [R1+0x98], R6 ;  /* 0x0000980601007387 */ /* 0x0003e40000100a00 */
[C---:B-1----:R-:W-:Y:S02]  /*13480*/  IMAD.WIDE R6, R249.reuse, 0x4, R208 ;  /* 0x00000004f9067825 */ /* 0x042fe400078e02d0 */
[----:B------:R-:W4:Y:S04]  /*13490*/  LDL.LU.64 R208, [R1+0x2b20] ;  /* 0x002b200001d07983 */ /* 0x000f280000300a00 */
[----:B------:R1:W-:Y:S01]  /*134a0*/  STL.64 [R1+0x90], R4 ;  /* 0x0000900401007387 */ /* 0x0003e20000100a00 */
[----:B------:R-:W-:-:S04]  /*134b0*/  IMAD.WIDE R8, R249, 0x4, R250 ;  /* 0x00000004f9087825 */ /* 0x000fc800078e02fa */
[C---:B-1----:R-:W-:Y:S02]  /*134c0*/  IMAD.WIDE R4, R249.reuse, 0x4, R230 ;  /* 0x00000004f9047825 */ /* 0x042fe400078e02e6 */
[----:B------:R-:W2:Y:S04]  /*134d0*/  LDL.LU.64 R230, [R1+0x2b18] ;  /* 0x002b180001e67983 */ /* 0x000ea80000300a00 */
[----:B------:R1:W-:Y:S02]  /*134e0*/  STL.64 [R1+0x88], R6 ;  /* 0x0000880601007387 */ /* 0x0003e40000100a00 */
[C---:B-1----:R-:W-:Y:S02]  /*134f0*/  IMAD.WIDE R6, R249.reuse, 0x4, R228 ;  /* 0x00000004f9067825 */ /* 0x042fe400078e02e4 */
[----:B------:R-:W2:Y:S04]  /*13500*/  LDL.LU.64 R228, [R1+0x2b10] ;  /* 0x002b100001e47983 */ /* 0x000ea80000300a00 */
[----:B------:R1:W-:Y:S02]  /*13510*/  STL.64 [R1+0x80], R4 ;  /* 0x0000800401007387 */ /* 0x0003e40000100a00 */
[----:B-1----:R-:W-:-:S02]  /*13520*/  IMAD.WIDE R4, R249, 0x4, R226 ;  /* 0x00000004f9047825 */ /* 0x002fc400078e02e2 */
[----:B------:R-:W2:Y:S04]  /*13530*/  LDL.LU.64 R226, [R1+0x2b08] ;  /* 0x002b080001e27983 */ /* 0x000ea80000300a00 */
[----:B------:R1:W-:Y:S04]  /*13540*/  STL.64 [R1+0x78], R6 ;  /* 0x0000780601007387 */ /* 0x0003e80000100a00 */
[----:B------:R-:W2:Y:S04]  /*13550*/  LDL.LU.64 R250, [R1+0x2b00] ;  /* 0x002b000001fa7983 */ /* 0x000ea80000300a00 */
[----:B------:R1:W-:Y:S02]  /*13560*/  STL.64 [R1+0x70], R4 ;  /* 0x0000700401007387 */ /* 0x0003e40000100a00 */
[----:B-1----:R-:W-:-:S02]  /*13570*/  IMAD.WIDE R6, R249, 0x4, R242 ;  /* 0x00000004f9067825 */ /* 0x002fc400078e02f2 */
[----:B------:R-:W-:Y:S04]  /*13580*/  STL.64 [R1+0x68], R8 ;  /* 0x0000680801007387 */ /* 0x000fe80000100a00 */
[----:B------:R-:W2:Y:S01]  /*13590*/  LDL.LU.64 R24, [R1+0x2f8] ;  /* 0x0002f80001187983 */ /* 0x000ea20000300a00 */
[----:B------:R-:W-:-:S03]  /*135a0*/  IMAD.WIDE R4, R249, 0x4, R238 ;  /* 0x00000004f9047825 */ /* 0x000fc600078e02ee */
[----:B------:R-:W-:Y:S04]  /*135b0*/  STL.64 [R1+0x60], R6 ;  /* 0x0000600601007387 */ /* 0x000fe80000100a00 */
[----:B------:R-:W2:Y:S04]  /*135c0*/  LDL.LU.64 R22, [R1+0x300] ;  /* 0x0003000001167983 */ /* 0x000ea80000300a00 */
[----:B------:R1:W-:Y:S04]  /*135d0*/  STL.64 [R1+0x58], R4 ;  /* 0x0000580401007387 */ /* 0x0003e80000100a00 */
[----:B------:R-:W2:Y:S04]  /*135e0*/  LDL.LU.64 R20, [R1+0x308] ;  /* 0x0003080001147983 */ /* 0x000ea80000300a00 */
[----:B------:R-:W2:Y:S04]  /*135f0*/  LDL.LU.64 R18, [R1+0x310] ;  /* 0x0003100001127983 */ /* 0x000ea80000300a00 */
[----:B-1----:R-:W2:Y:S01]  /*13600*/  LDL.LU.64 R4, [R1+0x318] ;  /* 0x0003180001047983 */ /* 0x002ea20000300a00 */
[----:B---3--:R-:W-:-:S04]  /*13610*/  IMAD.WIDE R8, R249, 0x4, R210 ;  /* 0x00000004f9087825 */ /* 0x008fc800078e02d2 */
[----:B----4-:R-:W-:-:S04]  /*13620*/  IMAD.WIDE R6, R249, 0x4, R208 ;  /* 0x00000004f9067825 */ /* 0x010fc800078e02d0 */
[----:B--2---:R-:W-:-:S05]  /*13630*/  IMAD.WIDE R10, R249, 0x4, R250 ;  /* 0x00000004f90a7825 */ /* 0x004fca00078e02fa */
[----:B------:R-:W-:Y:S04]  /*13640*/  STL.64 [R1+0x50], R10 ;  /* 0x0000500a01007387 */ /* 0x000fe80000100a00 */
[----:B------:R-:W-:Y:S04]  /*13650*/  STL.64 [R1+0x48], R6 ;  /* 0x0000480601007387 */ /* 0x000fe80000100a00 */
[----:B------:R1:W-:Y:S04]  /*13660*/  STL.64 [R1+0x40], R8 ;  /* 0x0000400801007387 */ /* 0x0003e80000100a00 */
[----:B-1----:R-:W2:Y:S01]  /*13670*/  LDL.LU.64 R8, [R1+0x320] ;  /* 0x0003200001087983 */ /* 0x002ea20000300a00 */
[----:B------:R-:W-:-:S04]  /*13680*/  IMAD.WIDE R10, R249, 0x4, R212 ;  /* 0x00000004f90a7825 */ /* 0x000fc800078e02d4 */
[C---:B------:R-:W-:Y:S01]  /*13690*/  IMAD.WIDE R6, R249.reuse, 0x4, R214 ;  /* 0x00000004f9067825 */ /* 0x040fe200078e02d6 */
[----:B------:R1:W-:Y:S04]  /*136a0*/  STL.64 [R1+0x38], R10 ;  /* 0x0000380a01007387 */ /* 0x0003e80000100a00 */
[----:B------:R3:W-:Y:S04]  /*136b0*/  STL.64 [R1+0x30], R6 ;  /* 0x0000300601007387 */ /* 0x0007e80000100a00 */
[----:B------:R-:W4:Y:S01]  /*136c0*/  LDL.LU.64 R16, [R1+0x328] ;  /* 0x0003280001107983 */ /* 0x000f220000300a00 */
[----:B-1----:R-:W-:-:S04]  /*136d0*/  IMAD.WIDE R10, R249, 0x4, R216 ;  /* 0x00000004f90a7825 */ /* 0x002fc800078e02d8 */
[C---:B---3--:R-:W-:Y:S01]  /*136e0*/  IMAD.WIDE R6, R249.reuse, 0x4, R218 ;  /* 0x00000004f9067825 */ /* 0x048fe200078e02da */
[----:B------:R-:W-:Y:S04]  /*136f0*/  STL.64 [R1+0x28], R10 ;  /* 0x0000280a01007387 */ /* 0x000fe80000100a00 */
[----:B------:R-:W3:Y:S04]  /*13700*/  LDL.LU.64 R14, [R1+0x330] ;  /* 0x00033000010e7983 */ /* 0x000ee80000300a00 */
[----:B------:R1:W-:Y:S04]  /*13710*/  STL.64 [R1+0x20], R6 ;  /* 0x0000200601007387 */ /* 0x0003e80000100a00 */
[----:B-1----:R-:W4:Y:S01]  /*13720*/  LDL.LU.64 R6, [R1+0x338] ;  /* 0x0003380001067983 */ /* 0x002f220000300a00 */
[----:B------:R-:W-:-:S04]  /*13730*/  IMAD.WIDE R26, R249, 0x4, R220 ;  /* 0x00000004f91a7825 */ /* 0x000fc800078e02dc */
[C---:B------:R-:W-:Y:S01]  /*13740*/  IMAD.WIDE R12, R249.reuse, 0x4, R222 ;  /* 0x00000004f90c7825 */ /* 0x040fe200078e02de */
[----:B------:R1:W-:Y:S03]  /*13750*/  STL.64 [R1+0x18], R26 ;  /* 0x0000181a01007387 */ /* 0x0003e60000100a00 */
[C---:B------:R-:W-:Y:S01]  /*13760*/  IMAD.WIDE R10, R249.reuse, 0x4, R224 ;  /* 0x00000004f90a7825 */ /* 0x040fe200078e02e0 */
[----:B------:R1:W-:Y:S03]  /*13770*/  STL.64 [R1+0x10], R12 ;  /* 0x0000100c01007387 */ /* 0x0003e60000100a00 */
[----:B------:R-:W-:-:S04]  /*13780*/  IMAD.WIDE R250, R249, 0x4, R228 ;  /* 0x00000004f9fa7825 */ /* 0x000fc800078e02e4 */
[C---:B-1----:R-:W-:Y:S01]  /*13790*/  IMAD.WIDE R26, R249.reuse, 0x4, R226 ;  /* 0x00000004f91a7825 */ /* 0x042fe200078e02e2 */
[----:B------:R-:W3:Y:S03]  /*137a0*/  LDL.LU.64 R12, [R1+0x340] ;  /* 0x00034000010c7983 */ /* 0x000ee60000300a00 */
[C---:B------:R-:W-:Y:S01]  /*137b0*/  IMAD.WIDE R238, R249.reuse, 0x4, R230 ;  /* 0x00000004f9ee7825 */ /* 0x040fe200078e02e6 */
[----:B------:R1:W-:Y:S03]  /*137c0*/  STL.64 [R1+0x8], R10 ;  /* 0x0000080a01007387 */ /* 0x0003e60000100a00 */
[C---:B------:R-:W-:Y:S01]  /*137d0*/  IMAD.WIDE R230, R249.reuse, 0x4, R232 ;  /* 0x00000004f9e67825 */ /* 0x040fe200078e02e8 */
[----:B-1----:R-:W3:Y:S04]  /*137e0*/  LDL.LU.64 R10, [R1+0x350] ;  /* 0x00035000010a7983 */ /* 0x002ee80000300a00 */
[----:B------:R1:W-:Y:S04]  /*137f0*/  STL.64 [R1], R26 ;  /* 0x0000001a01007387 */ /* 0x0003e80000100a00 */
[----:B------:R-:W3:Y:S04]  /*13800*/  LDL.LU.64 R242, [R1+0x358] ;  /* 0x0003580001f27983 */ /* 0x000ee80000300a00 */
[----:B------:R-:W-:Y:S04]  /*13810*/  STL.64 [R1+0x2ad0], R250 ;  /* 0x002ad0fa01007387 */ /* 0x000fe80000100a00 */
[----:B------:R-:W-:Y:S04]  /*13820*/  STL.64 [R1+0x2ad8], R238 ;  /* 0x002ad8ee01007387 */ /* 0x000fe80000100a00 */
[----:B------:R-:W-:Y:S01]  /*13830*/  STL.64 [R1+0x2ae0], R230 ;  /* 0x002ae0e601007387 */ /* 0x000fe20000100a00 */
[----:B------:R-:W-:-:S03]  /*13840*/  IMAD.WIDE R170, R249, 0x4, R4 ;  /* 0x00000004f9aa7825 */ /* 0x000fc600078e0204 */
[----:B------:R-:W3:Y:S04]  /*13850*/  LDL.LU.64 R48, [R1+0x360] ;  /* 0x0003600001307983 */ /* 0x000ee80000300a00 */
[----:B------:R-:W3:Y:S04]  /*13860*/  LDL.LU.64 R46, [R1+0x368] ;  /* 0x00036800012e7983 */ /* 0x000ee80000300a00 */
[----:B------:R-:W3:Y:S04]  /*13870*/  LDL.LU.64 R44, [R1+0x370] ;  /* 0x00037000012c7983 */ /* 0x000ee80000300a00 */
[----:B------:R-:W3:Y:S04]  /*13880*/  LDL.LU.64 R42, [R1+0x378] ;  /* 0x00037800012a7983 */ /* 0x000ee80000300a00 */
[----:B------:R-:W3:Y:S04]  /*13890*/  LDL.LU.64 R4, [R1+0x380] ;  /* 0x0003800001047983 */ /* 0x000ee80000300a00 */
[----:B------:R-:W3:Y:S01]  /*138a0*/  LDL.LU.64 R40, [R1+0x388] ;  /* 0x0003880001287983 */ /* 0x000ee20000300a00 */
[----:B------:R-:W-:-:S04]  /*138b0*/  IMAD.WIDE R218, R249, 0x4, R24 ;  /* 0x00000004f9da7825 */ /* 0x000fc800078e0218 */
[C---:B--2---:R-:W-:Y:S02]  /*138c0*/  IMAD.WIDE R168, R249.reuse, 0x4, R8 ;  /* 0x00000004f9a87825 */ /* 0x044fe400078e0208 */
[----:B------:R-:W2:Y:S04]  /*138d0*/  LDL.LU.64 R8, [R1+0x390] ;  /* 0x0003900001087983 */ /* 0x000ea80000300a00 */
[----:B------:R-:W2:Y:S04]  /*138e0*/  LDL.LU.64 R38, [R1+0x398] ;  /* 0x0003980001267983 */ /* 0x000ea80000300a00 */
[----:B------:R-:W2:Y:S04]  /*138f0*/  LDL.LU.64 R36, [R1+0x3a0] ;  /* 0x0003a00001247983 */ /* 0x000ea80000300a00 */
[----:B------:R-:W2:Y:S04]  /*13900*/  LDL.LU.64 R34, [R1+0x3a8] ;  /* 0x0003a80001227983 */ /* 0x000ea80000300a00 */
[----:B------:R-:W2:Y:S04]  /*13910*/  LDL.LU.64 R32, [R1+0x3b0] ;  /* 0x0003b00001207983 */ /* 0x000ea80000300a00 */
[----:B------:R-:W2:Y:S04]  /*13920*/  LDL.LU.64 R30, [R1+0x3b8] ;  /* 0x0003b800011e7983 */ /* 0x000ea80000300a00 */
[----:B------:R-:W2:Y:S04]  /*13930*/  LDL.LU.64 R28, [R1+0x3c0] ;  /* 0x0003c000011c7983 */ /* 0x000ea80000300a00 */
[----:B-1----:R-:W2:Y:S04]  /*13940*/  LDL.LU.64 R26, [R1+0x3c8] ;  /* 0x0003c800011a7983 */ /* 0x002ea80000300a00 */
[----:B------:R-:W2:Y:S01]  /*13950*/  LDL.LU.64 R24, [R1+0x3d0] ;  /* 0x0003d00001187983 */ /* 0x000ea20000300a00 */
[----:B----4-:R-:W-:-:S03]  /*13960*/  IMAD.WIDE R86, R249, 0x4, R6 ;  /* 0x00000004f9567825 */ /* 0x010fc600078e0206 */
[----:B------:R-:W4:Y:S01]  /*13970*/  LDL.LU.64 R6, [R1+0x3d8] ;  /* 0x0003d80001067983 */ /* 0x000f220000300a00 */
[----:B------:R-:W-:-:S03]  /*13980*/  IMAD.WIDE R216, R249, 0x4, R22 ;  /* 0x00000004f9d87825 */ /* 0x000fc600078e0216 */
[----:B------:R-:W4:Y:S01]  /*13990*/  LDL.LU.64 R22, [R1+0x3e0] ;  /* 0x0003e00001167983 */ /* 0x000f220000300a00 */
[----:B------:R-:W-:-:S03]  /*139a0*/  IMAD.WIDE R198, R249, 0x4, R20 ;  /* 0x00000004f9c67825 */ /* 0x000fc600078e0214 */
[----:B------:R-:W4:Y:S01]  /*139b0*/  LDL.LU.64 R20, [R1+0x3f0] ;  /* 0x0003f00001147983 */ /* 0x000f220000300a00 */
[----:B------:R-:W-:-:S03]  /*139c0*/  IMAD.WIDE R196, R249, 0x4, R18 ;  /* 0x00000004f9c47825 */ /* 0x000fc600078e0212 */
[----:B------:R-:W4:Y:S01]  /*139d0*/  LDL.LU.64 R18, [R1+0x3f8] ;  /* 0x0003f80001127983 */ /* 0x000f220000300a00 */
[----:B------:R-:W-:-:S03]  /*139e0*/  IMAD.WIDE R126, R249, 0x4, R16 ;  /* 0x00000004f97e7825 */ /* 0x000fc600078e0210 */
[----:B------:R-:W4:Y:S01]  /*139f0*/  LDL.LU.64 R16, [R1+0x400] ;  /* 0x0004000001107983 */ /* 0x000f220000300a00 */
[----:B---3--:R-:W-:-:S03]  /*13a00*/  IMAD.WIDE R124, R249, 0x4, R14 ;  /* 0x00000004f97c7825 */ /* 0x008fc600078e020e */
[----:B------:R-:W3:Y:S01]  /*13a10*/  LDL.LU.64 R14, [R1+0x410] ;  /* 0x00041000010e7983 */ /* 0x000ee20000300a00 */
[----:B------:R-:W-:-:S03]  /*13a20*/  IMAD.WIDE R84, R249, 0x4, R12 ;  /* 0x00000004f9547825 */ /* 0x000fc600078e020c */
[----:B------:R-:W3:Y:S01]  /*13a30*/  LDL.LU.64 R12, [R1+0x420] ;  /* 0x00042000010c7983 */ /* 0x000ee20000300a00 */
[----:B------:R-:W-:-:S03]  /*13a40*/  IMAD.WIDE R82, R249, 0x4, R10 ;  /* 0x00000004f9527825 */ /* 0x000fc600078e020a */
[----:B------:R-:W3:Y:S01]  /*13a50*/  LDL.LU.64 R10, [R1+0x430] ;  /* 0x00043000010a7983 */ /* 0x000ee20000300a00 */
[----:B------:R-:W-:-:S03]  /*13a60*/  IMAD.WIDE R80, R249, 0x4, R242 ;  /* 0x00000004f9507825 */ /* 0x000fc600078e02f2 */
[----:B------:R-:W3:Y:S01]  /*13a70*/  LDL.LU.64 R242, [R1+0x478] ;  /* 0x0004780001f27983 */ /* 0x000ee20000300a00 */
[----:B------:R-:W-:-:S04]  /*13a80*/  IMAD.WIDE R76, R249, 0x4, R46 ;  /* 0x00000004f94c7825 */ /* 0x000fc800078e022e */
[----:B------:R-:W-:-:S04]  /*13a90*/  IMAD.WIDE R74, R249, 0x4, R44 ;  /* 0x00000004f94a7825 */ /* 0x000fc800078e022c */
[C---:B------:R-:W-:Y:S02]  /*13aa0*/  IMAD.WIDE R70, R249.reuse, 0x4, R4 ;  /* 0x00000004f9467825 */ /* 0x040fe400078e0204 */
[----:B------:R-:W3:Y:S02]  /*13ab0*/  LDL.LU.64 R4, [R1+0x490] ;  /* 0x0004900001047983 */ /* 0x000ee40000300a00 */
[----:B------:R-:W-:-:S04]  /*13ac0*/  IMAD.WIDE R68, R249, 0x4, R40 ;  /* 0x00000004f9447825 */ /* 0x000fc800078e0228 */
[C---:B--2---:R-:W-:Y:S02]  /*13ad0*/  IMAD.WIDE R62, R249.reuse, 0x4, R8 ;  /* 0x00000004f93e7825 */ /* 0x044fe400078e0208 */
[----:B------:R-:W2:Y:S04]  /*13ae0*/  LDL.LU.64 R8, [R1+0x498] ;  /* 0x0004980001087983 */ /* 0x000ea80000300a00 */
[----:B------:R-:W2:Y:S04]  /*13af0*/  LDL.LU.64 R46, [R1+0xc50] ;  /* 0x000c5000012e7983 */ /* 0x000ea80000300a00 */
[----:B------:R-:W2:Y:S01]  /*13b00*/  LDL.LU.64 R44, [R1+0xc48] ;  /* 0x000c4800012c7983 */ /* 0x000ea20000300a00 */
[----:B------:R-:W-:-:S03]  /*13b10*/  IMAD.WIDE R40, R249, 0x4, R34 ;  /* 0x00000004f9287825 */ /* 0x000fc600078e0222 */
[----:B------:R-:W2:Y:S04]  /*13b20*/  LDL.LU.64 R64, [R1+0xc40] ;  /* 0x000c400001407983 */ /* 0x000ea80000300a00 */
[----:B------:R-:W2:Y:S01]  /*13b30*/  LDL.LU.64 R54, [R1+0xc38] ;  /* 0x000c380001367983 */ /* 0x000ea20000300a00 */
[----:B------:R-:W-:-:S04]  /*13b40*/  IMAD.WIDE R34, R249, 0x4, R28 ;  /* 0x00000004f9227825 */ /* 0x000fc800078e021c */
[C---:B----4-:R-:W-:Y:S02]  /*13b50*/  IMAD.WIDE R28, R249.reuse, 0x4, R6 ;  /* 0x00000004f91c7825 */ /* 0x050fe400078e0206 */
[----:B------:R-:W4:Y:S02]  /*13b60*/  LDL.LU.64 R6, [R1+0xc30] ;  /* 0x000c300001067983 */ /* 0x000f240000300a00 */
[C---:B------:R-:W-:Y:S02]  /*13b70*/  IMAD.WIDE R72, R249.reuse, 0x4, R42 ;  /* 0x00000004f9487825 */ /* 0x040fe400078e022a */
[----:B------:R-:W4:Y:S02]  /*13b80*/  LDL.LU.64 R118, [R1+0xc28] ;  /* 0x000c280001767983 */ /* 0x000f240000300a00 */
[C---:B------:R-:W-:Y:S02]  /*13b90*/  IMAD.WIDE R42, R249.reuse, 0x4, R36 ;  /* 0x00000004f92a7825 */ /* 0x040fe400078e0224 */
[----:B------:R-:W4:Y:S02]  /*13ba0*/  LDL.LU.64 R116, [R1+0xc20] ;  /* 0x000c200001747983 */ /* 0x000f240000300a00 */
[----:B------:R-:W-:-:S02]  /*13bb0*/  IMAD.WIDE R36, R249, 0x4, R30 ;  /* 0x00000004f9247825 */ /* 0x000fc400078e021e */
[----:B------:R-:W4:Y:S02]  /*13bc0*/  LDL.LU.64 R114, [R1+0xc18] ;  /* 0x000c180001727983 */ /* 0x000f240000300a00 */
[C---:B------:R-:W-:Y:S02]  /*13bd0*/  IMAD.WIDE R30, R249.reuse, 0x4, R24 ;  /* 0x00000004f91e7825 */ /* 0x040fe400078e0218 */
[----:B------:R-:W4:Y:S02]  /*13be0*/  LDL.LU.64 R52, [R1+0xc10] ;  /* 0x000c100001347983 */ /* 0x000f240000300a00 */
[----:B------:R-:W-:-:S04]  /*13bf0*/  IMAD.WIDE R60, R249, 0x4, R38 ;  /* 0x00000004f93c7825 */ /* 0x000fc800078e0226 */
[----:B------:R-:W-:-:S04]  /*13c00*/  IMAD.WIDE R24, R249, 0x4, R20 ;  /* 0x00000004f9187825 */ /* 0x000fc800078e0214 */
[----:B------:R-:W-:-:S04]  /*13c10*/  IMAD.WIDE R38, R249, 0x4, R32 ;  /* 0x00000004f9267825 */ /* 0x000fc800078e0220 */
[----:B------:R-:W-:-:S04]  /*13c20*/  IMAD.WIDE R20, R249, 0x4, R16 ;  /* 0x00000004f9147825 */ /* 0x000fc800078e0210 */
[----:B------:R-:W-:-:S04]  /*13c30*/  IMAD.WIDE R32, R249, 0x4, R26 ;  /* 0x00000004f9207825 */ /* 0x000fc800078e021a */
[----:B---3--:R-:W-:-:S04]  /*13c40*/  IMAD.WIDE R16, R249, 0x4, R12 ;  /* 0x00000004f9107825 */ /* 0x008fc800078e020c */
[----:B------:R-:W-:-:S04]  /*13c50*/  IMAD.WIDE R26, R249, 0x4, R22 ;  /* 0x00000004f91a7825 */ /* 0x000fc800078e0216 */
[C---:B------:R-:W-:Y:S02]  /*13c60*/  IMAD.WIDE R12, R249.reuse, 0x4, R242 ;  /* 0x00000004f90c7825 */ /* 0x040fe400078e02f2 */
[----:B------:R-:W3:Y:S02]  /*13c70*/  LDL.LU.64 R242, [R1+0xc08] ;  /* 0x000c080001f27983 */ /* 0x000ee40000300a00 */
[C---:B------:R-:W-:Y:S02]  /*13c80*/  IMAD.WIDE R22, R249.reuse, 0x4, R18 ;  /* 0x00000004f9167825 */ /* 0x040fe400078e0212 */
[----:B------:R-:W3:Y:S02]  /*13c90*/  LDL.LU.64 R50, [R1+0xc00] ;  /* 0x000c000001327983 */ /* 0x000ee40000300a00 */
[----:B------:R-:W-:-:S04]  /*13ca0*/  IMAD.WIDE R18, R249, 0x4, R14 ;  /* 0x00000004f9127825 */ /* 0x000fc800078e020e */
[----:B------:R-:W-:-:S04]  /*13cb0*/  IMAD.WIDE R14, R249, 0x4, R10 ;  /* 0x00000004f90e7825 */ /* 0x000fc800078e020a */
[C---:B------:R-:W-:Y:S02]  /*13cc0*/  IMAD.WIDE R10, R249.reuse, 0x4, R4 ;  /* 0x00000004f90a7825 */ /* 0x040fe400078e0204 */
[----:B------:R-:W3:Y:S04]  /*13cd0*/  LDL.LU.64 R4, [R1+0xbf8] ;  /* 0x000bf80001047983 */ /* 0x000ee80000300a00 */
[----:B------:R-:W3:Y:S01]  /*13ce0*/  LDL.LU.64 R112, [R1+0xbf0] ;  /* 0x000bf00001707983 */ /* 0x000ee20000300a00 */
[----:B------:R-:W-:-:S04]  /*13cf0*/  IMAD.WIDE R78, R249, 0x4, R48 ;  /* 0x00000004f94e7825 */ /* 0x000fc800078e0230 */
[----:B--2---:R-:W-:-:S04]  /*13d00*/  IMAD.WIDE R46, R249, 0x4, R46 ;  /* 0x00000004f92e7825 */ /* 0x004fc800078e022e */
[C---:B------:R-:W-:Y:S01]  /*13d10*/  IMAD.WIDE R44, R249.reuse, 0x4, R44 ;  /* 0x00000004f92c7825 */ /* 0x040fe200078e022c */
[----:B------:R1:W-:Y:S04]  /*13d20*/  STL.64 [R1+0x178], R46 ;  /* 0x0001782e01007387 */ /* 0x0003e80000100a00 */
[----:B------:R-:W2:Y:S04]  /*13d30*/  LDL.LU.64 R110, [R1+0xbe8] ;  /* 0x000be800016e7983 */ /* 0x000ea80000300a00 */
[----:B------:R1:W-:Y:S04]  /*13d40*/  STL.64 [R1+0x198], R44 ;  /* 0x0001982c01007387 */ /* 0x0003e80000100a00 */
[----:B------:R-:W2:Y:S04]  /*13d50*/  LDL.LU.64 R108, [R1+0xbe0] ;  /* 0x000be000016c7983 */ /* 0x000ea80000300a00 */
[----:B------:R-:W2:Y:S04]  /*13d60*/  LDL.LU.64 R100, [R1+0xbd8] ;  /* 0x000bd80001647983 */ /* 0x000ea80000300a00 */
[----:B------:R-:W2:Y:S04]  /*13d70*/  LDL.LU.64 R98, [R1+0xbd0] ;  /* 0x000bd00001627983 */ /* 0x000ea80000300a00 */
[----:B------:R-:W2:Y:S04]  /*13d80*/  LDL.LU.64 R96, [R1+0xbc8] ;  /* 0x000bc80001607983 */ /* 0x000ea80000300a00 */
[----:B------:R-:W2:Y:S04]  /*13d90*/  LDL.LU.64 R48, [R1+0xbc0] ;  /* 0x000bc00001307983 */ /* 0x000ea80000300a00 */
[----:B-1----:R-:W2:Y:S01]  /*13da0*/  LDL.LU.64 R46, [R1+0xbb8] ;  /* 0x000bb800012e7983 */ /* 0x002ea20000300a00 */
[----:B------:R-:W-:-:S03]  /*13db0*/  IMAD.WIDE R64, R249, 0x4, R64 ;  /* 0x00000004f9407825 */ /* 0x000fc600078e0240 */
[----:B------:R-:W2:Y:S01]  /*13dc0*/  LDL.LU.64 R44, [R1+0xbb0] ;  /* 0x000bb000012c7983 */ /* 0x000ea20000300a00 */
[----:B------:R-:W-:-:S03]  /*13dd0*/  IMAD.WIDE R54, R249, 0x4, R54 ;  /* 0x00000004f9367825 */ /* 0x000fc600078e0236 */
[----:B------:R1:W-:Y:S01]  /*13de0*/  STL.64 [R1+0x2f8], R64 ;  /* 0x0002f84001007387 */ /* 0x0003e20000100a00 */
[----:B----4-:R-:W-:-:S03]  /*13df0*/  IMAD.WIDE R6, R249, 0x4, R6 ;  /* 0x00000004f9067825 */ /* 0x010fc600078e0206 */
[----:B------:R-:W4:Y:S04]  /*13e00*/  LDL.LU.64 R94, [R1+0xba8] ;  /* 0x000ba800015e7983 */ /* 0x000f280000300a00 */
[----:B------:R1:W-:Y:S04]  /*13e10*/  STL.64 [R1+0x310], R54 ;  /* 0x0003103601007387 */ /* 0x0003e80000100a00 */
[----:B------:R-:W4:Y:S04]  /*13e20*/  LDL.LU.64 R92, [R1+0xba0] ;  /* 0x000ba000015c7983 */ /* 0x000f280000300a00 */
[----:B------:R1:W-:Y:S04]  /*13e30*/  STL.64 [R1+0x318], R6 ;  /* 0x0003180601007387 */ /* 0x0003e80000100a00 */
[----:B------:R-:W4:Y:S04]  /*13e40*/  LDL.LU.64 R90, [R1+0xb98] ;  /* 0x000b9800015a7983 */ /* 0x000f280000300a00 */
[----:B------:R-:W4:Y:S04]  /*13e50*/  LDL.LU.64 R88, [R1+0xb90] ;  /* 0x000b900001587983 */ /* 0x000f280000300a00 */
[----:B------:R-:W4:Y:S04]  /*13e60*/  LDL.LU.64 R66, [R1+0xb88] ;  /* 0x000b880001427983 */ /* 0x000f280000300a00 */
[----:B-1----:R-:W4:Y:S04]  /*13e70*/  LDL.LU.64 R64, [R1+0xb80] ;  /* 0x000b800001407983 */ /* 0x002f280000300a00 */
[----:B------:R-:W4:Y:S04]  /*13e80*/  LDL.LU.64 R54, [R1+0xb78] ;  /* 0x000b780001367983 */ /* 0x000f280000300a00 */
[----:B------:R-:W4:Y:S01]  /*13e90*/  LDL.LU.64 R6, [R1+0xb70] ;  /* 0x000b700001067983 */ /* 0x000f220000300a00 */
[----:B------:R-:W-:-:S04]  /*13ea0*/  IMAD.WIDE R120, R249, 0x4, R118 ;  /* 0x00000004f9787825 */ /* 0x000fc800078e0276 */
[C---:B------:R-:W-:Y:S01]  /*13eb0*/  IMAD.WIDE R118, R249.reuse, 0x4, R116 ;  /* 0x00000004f9767825 */ /* 0x040fe200078e0274 */
[----:B------:R-:W-:Y:S03]  /*13ec0*/  STL.64 [R1+0x330], R120 ;  /* 0x0003307801007387 */ /* 0x000fe60000100a00 */
[C---:B------:R-:W-:Y:S01]  /*13ed0*/  IMAD.WIDE R116, R249.reuse, 0x4, R114 ;  /* 0x00000004f9747825 */ /* 0x040fe200078e0272 */
[----:B------:R-:W-:Y:S03]  /*13ee0*/  STL.64 [R1+0x338], R118 ;  /* 0x0003387601007387 */ /* 0x000fe60000100a00 */
[C---:B------:R-:W-:Y:S01]  /*13ef0*/  IMAD.WIDE R114, R249.reuse, 0x4, R52 ;  /* 0x00000004f9727825 */ /* 0x040fe200078e0234 */
[----:B------:R-:W-:Y:S03]  /*13f00*/  STL.64 [R1+0x350], R116 ;  /* 0x0003507401007387 */ /* 0x000fe60000100a00 */
[----:B---3--:R-:W-:-:S02]  /*13f10*/  IMAD.WIDE R52, R249, 0x4, R242 ;  /* 0x00000004f9347825 */ /* 0x008fc400078e02f2 */
[----:B------:R-:W3:Y:S02]  /*13f20*/  LDL.LU.64 R242, [R1+0xb68] ;  /* 0x000b680001f27983 */ /* 0x000ee40000300a00 */
[C---:B------:R-:W-:Y:S02]  /*13f30*/  IMAD.WIDE R50, R249.reuse, 0x4, R50 ;  /* 0x00000004f9327825 */ /* 0x040fe400078e0232 */
[----:B------:R-:W-:Y:S04]  /*13f40*/  STL.64 [R1+0x358], R114 ;  /* 0x0003587201007387 */ /* 0x000fe80000100a00 */
[----:B------:R1:W-:Y:S01]  /*13f50*/  STL.64 [R1+0x360], R52 ;  /* 0x0003603401007387 */ /* 0x0003e20000100a00 */
[----:B------:R-:W-:-:S03]  /*13f60*/  IMAD.WIDE R4, R249, 0x4, R4 ;  /* 0x00000004f9047825 */ /* 0x000fc600078e0204 */
[----:B-1----:R-:W3:Y:S04]  /*13f70*/  LDL.LU.64 R52, [R1+0xb60] ;  /* 0x000b600001347983 */ /* 0x002ee80000300a00 */
[----:B------:R1:W-:Y:S01]  /*13f80*/  STL.64 [R1+0x368], R50 ;  /* 0x0003683201007387 */ /* 0x0003e20000100a00 */
[----:B------:R-:W-:-:S03]  /*13f90*/  IMAD.WIDE R112, R249, 0x4, R112 ;  /* 0x00000004f9707825 */ /* 0x000fc600078e0270 */
[----:B-1----:R-:W3:Y:S04]  /*13fa0*/  LDL.LU.64 R50, [R1+0xb58] ;  /* 0x000b580001327983 */ /* 0x002ee80000300a00 */
[----:B------:R1:W-:Y:S04]  /*13fb0*/  STL.64 [R1+0x3c0], R4 ;  /* 0x0003c00401007387 */ /* 0x0003e80000100a00 */
[----:B-1----:R-:W3:Y:S04]  /*13fc0*/  LDL.LU.64 R4, [R1+0xb50] ;  /* 0x000b500001047983 */ /* 0x002ee80000300a00 */
[----:B------:R-:W-:Y:S01]  /*13fd0*/  STL.64 [R1+0x3c8], R112 ;  /* 0x0003c87001007387 */ /* 0x000fe20000100a00 */
[----:B--2---:R-:W-:-:S04]  /*13fe0*/  IMAD.WIDE R110, R249, 0x4, R110 ;  /* 0x00000004f96e7825 */ /* 0x004fc800078e026e */
        /* <DEDUP_REMOVED lines=11> */
[----:B------:R1:W-:Y:S03]  /*140a0*/  STL.64 [R1+0xbc0], R48 ;  /* 0x000bc03001007387 */ /* 0x0003e60000100a00 */
[C---:B------:R-:W-:Y:S01]  /*140b0*/  IMAD.WIDE R44, R249.reuse, 0x4, R44 ;  /* 0x00000004f92c7825 */ /* 0x040fe200078e022c */
[----:B-1----:R-:W2:Y:S04]  /*140c0*/  LDL.LU.64 R48, [R1+0xb48] ;  /* 0x000b480001307983 */ /* 0x002ea80000300a00 */
[----:B------:R1:W-:Y:S01]  /*140d0*/  STL.64 [R1+0xbb8], R46 ;  /* 0x000bb82e01007387 */ /* 0x0003e20000100a00 */
[----:B----4-:R-:W-:-:S04]  /*140e0*/  IMAD.WIDE R94, R249, 0x4, R94 ;  /* 0x00000004f95e7825 */ /* 0x010fc800078e025e */
[C---:B------:R-:W-:Y:S01]  /*140f0*/  IMAD.WIDE R92, R249.reuse, 0x4, R92 ;  /* 0x00000004f95c7825 */ /* 0x040fe200078e025c */
[----:B-1----:R-:W4:Y:S04]  /*14100*/  LDL.LU.64 R46, [R1+0xb40] ;  /* 0x000b4000012e7983 */ /* 0x002f280000300a00 */
[----:B------:R1:W-:Y:S01]  /*14110*/  STL.64 [R1+0xbb0], R44 ;  /* 0x000bb02c01007387 */ /* 0x0003e20000100a00 */
[----:B------:R-:W-:-:S04]  /*14120*/  IMAD.WIDE R90, R249, 0x4, R90 ;  /* 0x00000004f95a7825 */ /* 0x000fc800078e025a */
[C---:B------:R-:W-:Y:S01]  /*14130*/  IMAD.WIDE R88, R249.reuse, 0x4, R88 ;  /* 0x00000004f9587825 */ /* 0x040fe200078e0258 */
[----:B-1----:R-:W4:Y:S03]  /*14140*/  LDL.LU.64 R44, [R1+0xb38] ;  /* 0x000b3800012c7983 */ /* 0x002f260000300a00 */
[C---:B------:R-:W-:Y:S01]  /*14150*/  IMAD.WIDE R66, R249.reuse, 0x4, R66 ;  /* 0x00000004f9427825 */ /* 0x040fe200078e0242 */
[----:B------:R-:W-:Y:S03]  /*14160*/  STL.64 [R1+0xba8], R94 ;  /* 0x000ba85e01007387 */ /* 0x000fe60000100a00 */
[C---:B------:R-:W-:Y:S01]  /*14170*/  IMAD.WIDE R64, R249.reuse, 0x4, R64 ;  /* 0x00000004f9407825 */ /* 0x040fe200078e0240 */
[----:B------:R-:W-:Y:S03]  /*14180*/  STL.64 [R1+0xba0], R92 ;  /* 0x000ba05c01007387 */ /* 0x000fe60000100a00 */
[C---:B------:R-:W-:Y:S01]  /*14190*/  IMAD.WIDE R54, R249.reuse, 0x4, R54 ;  /* 0x00000004f9367825 */ /* 0x040fe200078e0236 */
[----:B------:R-:W-:Y:S03]  /*141a0*/  STL.64 [R1+0xb98], R90 ;  /* 0x000b985a01007387 */ /* 0x000fe60000100a00 */
[C---:B------:R-:W-:Y:S01]  /*141b0*/  IMAD.WIDE R6, R249.reuse, 0x4, R6 ;  /* 0x00000004f9067825 */ /* 0x040fe200078e0206 */
[----:B------:R-:W-:Y:S04]  /*141c0*/  STL.64 [R1+0xb90], R88 ;  /* 0x000b905801007387 */ /* 0x000fe80000100a00 */
[----:B------:R-:W-:Y:S04]  /*141d0*/  STL.64 [R1+0xb88], R66 ;  /* 0x000b884201007387 */ /* 0x000fe80000100a00 */
[----:B------:R1:W-:Y:S04]  /*141e0*/  STL.64 [R1+0xb80], R64 ;  /* 0x000b804001007387 */ /* 0x0003e80000100a00 */
[----:B------:R-:W4:Y:S04]  /*141f0*/  LDL.LU.64 R118, [R1+0xb30] ;  /* 0x000b300001767983 */ /* 0x000f280000300a00 */
[----:B------:R-:W-:Y:S04]  /*14200*/  STL.64 [R1+0xb78], R54 ;  /* 0x000b783601007387 */ /* 0x000fe80000100a00 */
[----:B------:R-:W4:Y:S04]  /*14210*/  LDL.LU.64 R116, [R1+0xb28] ;  /* 0x000b280001747983 */ /* 0x000f280000300a00 */
[----:B------:R3:W-:Y:S04]  /*14220*/  STL.64 [R1+0xb70], R6 ;  /* 0x000b700601007387 */ /* 0x0007e80000100a00 */
[----:B------:R-:W4:Y:S04]  /*14230*/  LDL.LU.64 R114, [R1+0xb20] ;  /* 0x000b200001727983 */ /* 0x000f280000300a00 */
[----:B-1----:R-:W4:Y:S04]  /*14240*/  LDL.LU.64 R64, [R1+0xb18] ;  /* 0x000b180001407983 */ /* 0x002f280000300a00 */
[----:B---3--:R-:W3:Y:S01]  /*14250*/  LDL.LU.64 R6, [R1+0xb10] ;  /* 0x000b100001067983 */ /* 0x008ee20000300a00 */
[----:B------:R-:W-:-:S03]  /*14260*/  IMAD.WIDE R66, R249, 0x4, R242 ;  /* 0x00000004f9427825 */ /* 0x000fc600078e02f2 */
[----:B------:R-:W3:Y:S01]  /*14270*/  LDL.LU.64 R54, [R1+0xb08] ;  /* 0x000b080001367983 */ /* 0x000ee20000300a00 */
[----:B------:R-:W-:-:S03]  /*14280*/  IMAD.WIDE R52, R249, 0x4, R52 ;  /* 0x00000004f9347825 */ /* 0x000fc600078e0234 */
[----:B------:R-:W3:Y:S01]  /*14290*/  LDL.LU.64 R242, [R1+0xb00] ;  /* 0x000b000001f27983 */ /* 0x000ee20000300a00 */
[----:B------:R-:W-:-:S03]  /*142a0*/  IMAD.WIDE R50, R249, 0x4, R50 ;  /* 0x00000004f9327825 */ /* 0x000fc600078e0232 */
[----:B------:R-:W-:Y:S04]  /*142b0*/  STL.64 [R1+0xb68], R66 ;  /* 0x000b684201007387 */ /* 0x000fe80000100a00 */
[----:B------:R1:W-:Y:S04]  /*142c0*/  STL.64 [R1+0xb60], R52 ;  /* 0x000b603401007387 */ /* 0x0003e80000100a00 */
[----:B------:R-:W3:Y:S01]  /*142d0*/  LDL.LU.64 R112, [R1+0xaf8] ;  /* 0x000af80001707983 */ /* 0x000ee20000300a00 */
[----:B------:R-:W-:-:S03]  /*142e0*/  IMAD.WIDE R4, R249, 0x4, R4 ;  /* 0x00000004f9047825 */ /* 0x000fc600078e0204 */
[----:B------:R1:W-:Y:S04]  /*142f0*/  STL.64 [R1+0xb58], R50 ;  /* 0x000b583201007387 */ /* 0x0003e80000100a00 */
[----:B------:R-:W3:Y:S04]  /*14300*/  LDL.LU.64 R110, [R1+0xaf0] ;  /* 0x000af000016e7983 */ /* 0x000ee80000300a00 */
[----:B------:R1:W-:Y:S04]  /*14310*/  STL.64 [R1+0xb50], R4 ;  /* 0x000b500401007387 */ /* 0x0003e80000100a00 */
[----:B------:R-:W3:Y:S04]  /*14320*/  LDL.LU.64 R108, [R1+0xae8] ;  /* 0x000ae800016c7983 */ /* 0x000ee80000300a00 */
[----:B------:R-:W3:Y:S04]  /*14330*/  LDL.LU.64 R100, [R1+0xae0] ;  /* 0x000ae00001647983 */ /* 0x000ee80000300a00 */
[----:B------:R-:W3:Y:S04]  /*14340*/  LDL.LU.64 R98, [R1+0xad8] ;  /* 0x000ad80001627983 */ /* 0x000ee80000300a00 */
[----:B------:R-:W3:Y:S04]  /*14350*/  LDL.LU.64 R96, [R1+0xad0] ;  /* 0x000ad00001607983 */ /* 0x000ee80000300a00 */
[----:B-1----:R-:W3:Y:S04]  /*14360*/  LDL.LU.64 R52, [R1+0xac8] ;  /* 0x000ac80001347983 */ /* 0x002ee80000300a00 */
[----:B------:R-:W3:Y:S04]  /*14370*/  LDL.LU.64 R50, [R1+0xac0] ;  /* 0x000ac00001327983 */ /* 0x000ee80000300a00 */
[----:B------:R-:W3:Y:S01]  /*14380*/  LDL.LU.64 R4, [R1+0xab8] ;  /* 0x000ab80001047983 */ /* 0x000ee20000300a00 */
[----:B--2---:R-:W-:-:S05]  /*14390*/  IMAD.WIDE R48, R249, 0x4, R48 ;  /* 0x00000004f9307825 */ /* 0x004fca00078e0230 */
[----:B------:R1:W-:Y:S04]  /*143a0*/  STL.64 [R1+0xb48], R48 ;  /* 0x000b483001007387 */ /* 0x0003e80000100a00 */
[----:B------:R-:W2:Y:S01]  /*143b0*/  LDL.LU.64 R94, [R1+0xab0] ;  /* 0x000ab000015e7983 */ /* 0x000ea20000300a00 */
[----:B----4-:R-:W-:-:S05]  /*143c0*/  IMAD.WIDE R46, R249, 0x4, R46 ;  /* 0x00000004f92e7825 */ /* 0x010fca00078e022e */
[----:B------:R4:W-:Y:S04]  /*143d0*/  STL.64 [R1+0xb40], R46 ;  /* 0x000b402e01007387 */ /* 0x0009e80000100a00 */
[----:B------:R-:W2:Y:S01]  /*143e0*/  LDL.LU.64 R92, [R1+0xaa8] ;  /* 0x000aa800015c7983 */ /* 0x000ea20000300a00 */
[----:B------:R-:W-:-:S05]  /*143f0*/  IMAD.WIDE R44, R249, 0x4, R44 ;  /* 0x00000004f92c7825 */ /* 0x000fca00078e022c */
[----:B------:R4:W-:Y:S04]  /*14400*/  STL.64 [R1+0xb38], R44 ;  /* 0x000b382c01007387 */ /* 0x0009e80000100a00 */
[----:B------:R-:W2:Y:S04]  /*14410*/  LDL.LU.64 R90, [R1+0xaa0] ;  /* 0x000aa000015a7983 */ /* 0x000ea80000300a00 */
[----:B------:R-:W2:Y:S04]  /*14420*/  LDL.LU.64 R88, [R1+0xa98] ;  /* 0x000a980001587983 */ /* 0x000ea80000300a00 */
[----:B------:R-:W2:Y:S04]  /*14430*/  LDL.LU.64 R66, [R1+0xa90] ;  /* 0x000a900001427983 */ /* 0x000ea80000300a00 */
[----:B-1----:R-:W2:Y:S04]  /*14440*/  LDL.LU.64 R48, [R1+0xa88] ;  /* 0x000a880001307983 */ /* 0x002ea80000300a00 */
[----:B----4-:R-:W4:Y:S04]  /*14450*/  LDL.LU.64 R46, [R1+0xa80] ;  /* 0x000a8000012e7983 */ /* 0x010f280000300a00 */
        /* <DEDUP_REMOVED lines=11> */
[----:B------:R1:W-:Y:S04]  /*14510*/  STL.64 [R1+0xb18], R114 ;  /* 0x000b187201007387 */ /* 0x0003e80000100a00 */
[----:B------:R1:W-:Y:S02]  /*14520*/  STL.64 [R1+0xb10], R64 ;  /* 0x000b104001007387 */ /* 0x0003e40000100a00 */
[----:B-1----:R-:W-:-:S02]  /*14530*/  IMAD.WIDE R114, R249, 0x4, R242 ;  /* 0x00000004f9727825 */ /* 0x002fc400078e02f2 */
[----:B------:R-:W3:Y:S04]  /*14540*/  LDL.LU.64 R64, [R1+0xa68] ;  /* 0x000a680001407983 */ /* 0x000ee80000300a00 */
[----:B------:R1:W-:Y:S01]  /*14550*/  STL.64 [R1+0xb08], R54 ;  /* 0x000b083601007387 */ /* 0x0003e20000100a00 */
[----:B------:R-:W-:-:S04]  /*14560*/  IMAD.WIDE R112, R249, 0x4, R112 ;  /* 0x00000004f9707825 */ /* 0x000fc800078e0270 */
[C---:B------:R-:W-:Y:S01]  /*14570*/  IMAD.WIDE R110, R249.reuse, 0x4, R110 ;  /* 0x00000004f96e7825 */ /* 0x040fe200078e026e */
[----:B-1----:R-:W3:Y:S04]  /*14580*/  LDL.LU.64 R54, [R1+0xa60] ;  /* 0x000a600001367983 */ /* 0x002ee80000300a00 */
[----:B------:R-:W-:Y:S01]  /*14590*/  STL.64 [R1+0xb00], R114 ;  /* 0x000b007201007387 */ /* 0x000fe20000100a00 */
[----:B------:R-:W-:-:S03]  /*145a0*/  IMAD.WIDE R108, R249, 0x4, R108 ;  /* 0x00000004f96c7825 */ /* 0x000fc600078e026c */
[----:B------:R-:W3:Y:S01]  /*145b0*/  LDL.LU.64 R242, [R1+0xa58] ;  /* 0x000a580001f27983 */ /* 0x000ee20000300a00 */
[----:B------:R-:W-:-:S03]  /*145c0*/  IMAD.WIDE R100, R249, 0x4, R100 ;  /* 0x00000004f9647825 */ /* 0x000fc600078e0264 */
        /* <DEDUP_REMOVED lines=10> */
[----:B------:R-:W-:Y:S04]  /*14670*/  STL.64 [R1+0xad0], R96 ;  /* 0x000ad06001007387 */ /* 0x000fe80000100a00 */
[----:B------:R1:W-:Y:S04]  /*14680*/  STL.64 [R1+0xac8], R52 ;  /* 0x000ac83401007387 */ /* 0x0003e80000100a00 */
[----:B-1----:R-:W3:Y:S04]  /*14690*/  LDL.LU.64 R52, [R1+0xa50] ;  /* 0x000a500001347983 */ /* 0x002ee80000300a00 */
[----:B------:R1:W-:Y:S04]  /*146a0*/  STL.64 [R1+0xac0], R50 ;  /* 0x000ac03201007387 */ /* 0x0003e80000100a00 */
[----:B-1----:R-:W3:Y:S04]  /*146b0*/  LDL.LU.64 R50, [R1+0xa48] ;  /* 0x000a480001327983 */ /* 0x002ee80000300a00 */
[----:B------:R1:W-:Y:S04]  /*146c0*/  STL.64 [R1+0xab8], R4 ;  /* 0x000ab80401007387 */ /* 0x0003e80000100a00 */
[----:B-1----:R-:W3:Y:S01]  /*146d0*/  LDL.LU.64 R4, [R1+0xa40] ;  /* 0x000a400001047983 */ /* 0x002ee20000300a00 */
[----:B--2---:R-:W-:-:S05]  /*146e0*/  IMAD.WIDE R94, R249, 0x4, R94 ;  /* 0x00000004f95e7825 */ /* 0x004fca00078e025e */
[----:B------:R-:W-:Y:S01]  /*146f0*/  STL.64 [R1+0xab0], R94 ;  /* 0x000ab05e01007387 */ /* 0x000fe20000100a00 */
[----:B------:R-:W-:-:S05]  /*14700*/  IMAD.WIDE R92, R249, 0x4, R92 ;  /* 0x00000004f95c7825 */ /* 0x000fca00078e025c */
        /* <DEDUP_REMOVED lines=8> */
[C---:B----4-:R-:W-:Y:S01]  /*14790*/  IMAD.WIDE R46, R249.reuse, 0x4, R46 ;  /* 0x00000004f92e7825 */ /* 0x050fe200078e022e */
[----:B------:R1:W-:Y:S03]  /*147a0*/  STL.64 [R1+0xa88], R48 ;  /* 0x000a883001007387 */ /* 0x0003e60000100a00 */
[C---:B------:R-:W-:Y:S01]  /*147b0*/  IMAD.WIDE R44, R249.reuse, 0x4, R44 ;  /* 0x00000004f92c7825 */ /* 0x040fe200078e022c */
[----:B------:R-:W2:Y:S04]  /*147c0*/  LDL.LU.64 R118, [R1+0xa38] ;  /* 0x000a380001767983 */ /* 0x000ea80000300a00 */
[----:B------:R4:W-:Y:S04]  /*147d0*/  STL.64 [R1+0xa80], R46 ;  /* 0x000a802e01007387 */ /* 0x0009e80000100a00 */
[----:B------:R-:W2:Y:S04]  /*147e0*/  LDL.LU.64 R116, [R1+0xa30] ;  /* 0x000a300001747983 */ /* 0x000ea80000300a00 */
[----:B------:R3:W-:Y:S04]  /*147f0*/  STL.64 [R1+0xa78], R44 ;  /* 0x000a782c01007387 */ /* 0x0007e80000100a00 */
[----:B------:R-:W2:Y:S04]  /*14800*/  LDL.LU.64 R114, [R1+0xa28] ;  /* 0x000a280001727983 */ /* 0x000ea80000300a00 */
[----:B-1----:R-:W2:Y:S04]  /*14810*/  LDL.LU.64 R48, [R1+0xa20] ;  /* 0x000a200001307983 */ /* 0x002ea80000300a00 */
[----:B----4-:R-:W4:Y:S01]  /*14820*/  LDL.LU.64 R46, [R1+0xa18] ;  /* 0x000a1800012e7983 */ /* 0x010f220000300a00 */
[----:B---3--:R-:W-:-:S03]  /*14830*/  IMAD.WIDE R66, R249, 0x4, R6 ;  /* 0x00000004f9427825 */ /* 0x008fc600078e0206 */
[----:B------:R-:W3:Y:S04]  /*14840*/  LDL.LU.64 R44, [R1+0xa10] ;  /* 0x000a1000012c7983 */ /* 0x000ee80000300a00 */
[----:B------:R-:W3:Y:S04]  /*14850*/  LDL.LU.64 R6, [R1+0xa08] ;  /* 0x000a080001067983 */ /* 0x000ee80000300a00 */
[----:B------:R1:W-:Y:S02]  /*14860*/  STL.64 [R1+0xa70], R66 ;  /* 0x000a704201007387 */ /* 0x0003e40000100a00 */
[----:B-1----:R-:W-:-:S05]  /*14870*/  IMAD.WIDE R66, R249, 0x4, R64 ;  /* 0x00000004f9427825 */ /* 0x002fca00078e0240 */
[----:B------:R-:W-:Y:S04]  /*14880*/  STL.64 [R1+0xa68], R66 ;  /* 0x000a684201007387 */ /* 0x000fe80000100a00 */
[----:B------:R-:W3:Y:S01]  /*14890*/  LDL.LU.64 R112, [R1+0xa00] ;  /* 0x000a000001707983 */ /* 0x000ee20000300a00 */
[----:B------:R-:W-:-:S05]  /*148a0*/  IMAD.WIDE R64, R249, 0x4, R54 ;  /* 0x00000004f9407825 */ /* 0x000fca00078e0236 */
[----:B------:R1:W-:Y:S01]  /*148b0*/  STL.64 [R1+0xa60], R64 ;  /* 0x000a604001007387 */ /* 0x0003e20000100a00 */
[----:B------:R-:W-:-:S03]  /*148c0*/  IMAD.WIDE R54, R249, 0x4, R242 ;  /* 0x00000004f9367825 */ /* 0x000fc600078e02f2 */
        /* <DEDUP_REMOVED lines=9> */
[----:B------:R-:W-:-:S05]  /*14960*/  IMAD.WIDE R52, R249, 0x4, R52 ;  /* 0x00000004f9347825 */ /* 0x000fca00078e0234 */
[----:B------:R1:W-:Y:S04]  /*14970*/  STL.64 [R1+0xa50], R52 ;  /* 0x000a503401007387 */ /* 0x0003e80000100a00 */
[----:B------:R-:W3:Y:S01]  /*14980*/  LDL.LU.64 R94, [R1+0x9b8] ;  /* 0x0009b800015e7983 */ /* 0x000ee20000300a00 */
[----:B------:R-:W-:-:S05]  /*14990*/  IMAD.WIDE R50, R249, 0x4, R50 ;  /* 0x00000004f9327825 */ /* 0x000fca00078e0232 */
[----:B------:R1:W-:Y:S04]  /*149a0*/  STL.64 [R1+0xa48], R50 ;  /* 0x000a483201007387 */ /* 0x0003e80000100a00 */
[----:B------:R-:W3:Y:S01]  /*149b0*/  LDL.LU.64 R92, [R1+0x9b0] ;  /* 0x0009b000015c7983 */ /* 0x000ee20000300a00 */
[----:B------:R-:W-:-:S05]  /*149c0*/  IMAD.WIDE R4, R249, 0x4, R4 ;  /* 0x00000004f9047825 */ /* 0x000fca00078e0204 */
[----:B------:R1:W-:Y:S04]  /*149d0*/  STL.64 [R1+0xa40], R4 ;  /* 0x000a400401007387 */ /* 0x0003e80000100a00 */
[----:B------:R-:W3:Y:S04]  /*149e0*/  LDL.LU.64 R90, [R1+0x9a8] ;  /* 0x0009a800015a7983 */ /* 0x000ee80000300a00 */
[----:B------:R-:W3:Y:S04]  /*149f0*/  LDL.LU.64 R88, [R1+0x9a0] ;  /* 0x0009a00001587983 */ /* 0x000ee80000300a00 */
[----:B------:R-:W3:Y:S04]  /*14a00*/  LDL.LU.64 R66, [R1+0x998] ;  /* 0x0009980001427983 */ /* 0x000ee80000300a00 */
[----:B-1----:R-:W3:Y:S04]  /*14a10*/  LDL.LU.64 R52, [R1+0x990] ;  /* 0x0009900001347983 */ /* 0x002ee80000300a00 */
[----:B------:R-:W3:Y:S04]  /*14a20*/  LDL.LU.64 R50, [R1+0x988] ;  /* 0x0009880001327983 */ /* 0x000ee80000300a00 */
[----:B------:R-:W3:Y:S01]  /*14a30*/  LDL.LU.64 R4, [R1+0x980] ;  /* 0x0009800001047983 */ /* 0x000ee20000300a00 */
[----:B--2---:R-:W-:-:S04]  /*14a40*/  IMAD.WIDE R120, R249, 0x4, R118 ;  /* 0x00000004f9787825 */ /* 0x004fc800078e0276 */
[C---:B------:R-:W-:Y:S01]  /*14a50*/  IMAD.WIDE R118, R249.reuse, 0x4, R116 ;  /* 0x00000004f9767825 */ /* 0x040fe200078e0274 */
[----:B------:R-:W-:Y:S03]  /*14a60*/  STL.64 [R1+0xa38], R120 ;  /* 0x000a387801007387 */ /* 0x000fe60000100a00 */
[C---:B------:R-:W-:Y:S01]  /*14a70*/  IMAD.WIDE R116, R249.reuse, 0x4, R114 ;  /* 0x00000004f9747825 */ /* 0x040fe200078e0272 */
[----:B------:R-:W-:Y:S03]  /*14a80*/  STL.64 [R1+0xa30], R118 ;  /* 0x000a307601007387 */ /* 0x000fe60000100a00 */
[C---:B------:R-:W-:Y:S01]  /*14a90*/  IMAD.WIDE R114, R249.reuse, 0x4, R48 ;  /* 0x00000004f9727825 */ /* 0x040fe200078e0230 */
[----:B------:R-:W-:Y:S03]  /*14aa0*/  STL.64 [R1+0xa28], R116 ;  /* 0x000a287401007387 */ /* 0x000fe60000100a00 */
[C---:B----4-:R-:W-:Y:S01]  /*14ab0*/  IMAD.WIDE R46, R249.reuse, 0x4, R46 ;  /* 0x00000004f92e7825 */ /* 0x050fe200078e022e */
[----:B------:R-:W2:Y:S03]  /*14ac0*/  LDL.LU.64 R48, [R1+0x978] ;  /* 0x0009780001307983 */ /* 0x000ea60000300a00 */
[C---:B---3--:R-:W-:Y:S01]  /*14ad0*/  IMAD.WIDE R44, R249.reuse, 0x4, R44 ;  /* 0x00000004f92c7825 */ /* 0x048fe200078e022c */
[----:B------:R-:W-:Y:S03]  /*14ae0*/  STL.64 [R1+0xa20], R114 ;  /* 0x000a207201007387 */ /* 0x000fe60000100a00 */
[C---:B------:R-:W-:Y:S01]  /*14af0*/  IMAD.WIDE R6, R249.reuse, 0x4, R6 ;  /* 0x00000004f9067825 */ /* 0x040fe200078e0206 */
[----:B------:R1:W-:Y:S04]  /*14b00*/  STL.64 [R1+0xa18], R46 ;  /* 0x000a182e01007387 */ /* 0x0003e80000100a00 */
[----:B-1----:R-:W3:Y:S04]  /*14b10*/  LDL.LU.64 R46, [R1+0x970] ;  /* 0x00097000012e7983 */ /* 0x002ee80000300a00 */
[----:B------:R1:W-:Y:S04]  /*14b20*/  STL.64 [R1+0xa10], R44 ;  /* 0x000a102c01007387 */ /* 0x0003e80000100a00 */
[----:B-1----:R-:W4:Y:S04]  /*14b30*/  LDL.LU.64 R44, [R1+0x968] ;  /* 0x00096800012c7983 */ /* 0x002f280000300a00 */
[----:B------:R1:W-:Y:S04]  /*14b40*/  STL.64 [R1+0xa08], R6 ;  /* 0x000a080601007387 */ /* 0x0003e80000100a00 */
[----:B-1----:R-:W4:Y:S01]  /*14b50*/  LDL.LU.64 R6, [R1+0x960] ;  /* 0x0009600001067983 */ /* 0x002f220000300a00 */
        /* <DEDUP_REMOVED lines=14> */
[----:B------:R1:W-:Y:S03]  /*14c40*/  STL.64 [R1+0x9d0], R64 ;  /* 0x0009d04001007387 */ /* 0x0003e60000100a00 */
[C---:B-1----:R-:W-:Y:S01]  /*14c50*/  IMAD.WIDE R96, R249.reuse, 0x4, R242 ;  /* 0x00000004f9607825 */ /* 0x042fe200078e02f2 */
[----:B------:R-:W4:Y:S03]  /*14c60*/  LDL.LU.64 R64, [R1+0x958] ;  /* 0x0009580001407983 */ /* 0x000f260000300a00 */
[C---:B------:R-:W-:Y:S01]  /*14c70*/  IMAD.WIDE R94, R249.reuse, 0x4, R94 ;  /* 0x00000004f95e7825 */ /* 0x040fe200078e025e */
[----:B------:R1:W-:Y:S04]  /*14c80*/  STL.64 [R1+0x9c8], R54 ;  /* 0x0009c83601007387 */ /* 0x0003e80000100a00 */
[----:B-1----:R-:W4:Y:S01]  /*14c90*/  LDL.LU.64 R54, [R1+0x950] ;  /* 0x0009500001367983 */ /* 0x002f220000300a00 */
[----:B------:R-:W-:-:S03]  /*14ca0*/  IMAD.WIDE R92, R249, 0x4, R92 ;  /* 0x00000004f95c7825 */ /* 0x000fc600078e025c */
[----:B------:R-:W-:Y:S04]  /*14cb0*/  STL.64 [R1+0x9c0], R96 ;  /* 0x0009c06001007387 */ /* 0x000fe80000100a00 */
[----:B------:R-:W4:Y:S01]  /*14cc0*/  LDL.LU.64 R242, [R1+0x948] ;  /* 0x0009480001f27983 */ /* 0x000f220000300a00 */
        /* <DEDUP_REMOVED lines=11> */
[----:B------:R1:W-:Y:S04]  /*14d80*/  STL.64 [R1+0x990], R52 ;  /* 0x0009903401007387 */ /* 0x0003e80000100a00 */
[----:B------:R-:W4:Y:S04]  /*14d90*/  LDL.LU.64 R118, [R1+0x940] ;  /* 0x0009400001767983 */ /* 0x000f280000300a00 */
[----:B------:R-:W-:Y:S04]  /*14da0*/  STL.64 [R1+0x988], R50 ;  /* 0x0009883201007387 */ /* 0x000fe80000100a00 */
[----:B------:R-:W4:Y:S04]  /*14db0*/  LDL.LU.64 R116, [R1+0x938] ;  /* 0x0009380001747983 */ /* 0x000f280000300a00 */
[----:B------:R1:W-:Y:S04]  /*14dc0*/  STL.64 [R1+0x980], R4 ;  /* 0x0009800401007387 */ /* 0x0003e80000100a00 */
[----:B------:R-:W4:Y:S04]  /*14dd0*/  LDL.LU.64 R114, [R1+0x930] ;  /* 0x0009300001727983 */ /* 0x000f280000300a00 */
[----:B-1----:R-:W4:Y:S04]  /*14de0*/  LDL.LU.64 R52, [R1+0x928] ;  /* 0x0009280001347983 */ /* 0x002f280000300a00 */
[----:B------:R-:W4:Y:S04]  /*14df0*/  LDL.LU.64 R4, [R1+0x920] ;  /* 0x0009200001047983 */ /* 0x000f280000300a00 */
[----:B------:R-:W4:Y:S01]  /*14e00*/  LDL.LU.64 R50, [R1+0x918] ;  /* 0x0009180001327983 */ /* 0x000f220000300a00 */
[----:B--2---:R-:W-:-:S03]  /*14e10*/  IMAD.WIDE R66, R249, 0x4, R48 ;  /* 0x00000004f9427825 */ /* 0x004fc600078e0230 */
[----:B------:R-:W2:Y:S04]  /*14e20*/  LDL.LU.64 R48, [R1+0x910] ;  /* 0x0009100001307983 */ /* 0x000ea80000300a00 */
[----:B------:R-:W-:Y:S01]  /*14e30*/  STL.64 [R1+0x978], R66 ;  /* 0x0009784201007387 */ /* 0x000fe20000100a00 */
[----:B---3--:R-:W-:-:S05]  /*14e40*/  IMAD.WIDE R46, R249, 0x4, R46 ;  /* 0x00000004f92e7825 */ /* 0x008fca00078e022e */
[----:B------:R1:W-:Y:S04]  /*14e50*/  STL.64 [R1+0x970], R46 ;  /* 0x0009702e01007387 */ /* 0x0003e80000100a00 */
[----:B------:R-:W3:Y:S01]  /*14e60*/  LDL.LU.64 R112, [R1+0x908] ;  /* 0x0009080001707983 */ /* 0x000ee20000300a00 */
[----:B----4-:R-:W-:-:S05]  /*14e70*/  IMAD.WIDE R44, R249, 0x4, R44 ;  /* 0x00000004f92c7825 */ /* 0x010fca00078e022c */
[----:B------:R4:W-:Y:S04]  /*14e80*/  STL.64 [R1+0x968], R44 ;  /* 0x0009682c01007387 */ /* 0x0009e80000100a00 */
[----:B------:R-:W3:Y:S01]  /*14e90*/  LDL.LU.64 R110, [R1+0x900] ;  /* 0x00090000016e7983 */ /* 0x000ee20000300a00 */
[----:B------:R-:W-:-:S05]  /*14ea0*/  IMAD.WIDE R6, R249, 0x4, R6 ;  /* 0x00000004f9067825 */ /* 0x000fca00078e0206 */
[----:B------:R4:W-:Y:S04]  /*14eb0*/  STL.64 [R1+0x960], R6 ;  /* 0x0009600601007387 */ /* 0x0009e80000100a00 */
[----:B------:R-:W3:Y:S04]  /*14ec0*/  LDL.LU.64 R108, [R1+0x8f8] ;  /* 0x0008f800016c7983 */ /* 0x000ee80000300a00 */
[----:B------:R-:W3:Y:S04]  /*14ed0*/  LDL.LU.64 R100, [R1+0x8f0] ;  /* 0x0008f00001647983 */ /* 0x000ee80000300a00 */
[----:B------:R-:W3:Y:S04]  /*14ee0*/  LDL.LU.64 R98, [R1+0x8e8] ;  /* 0x0008e80001627983 */ /* 0x000ee80000300a00 */
[----:B------:R-:W3:Y:S04]  /*14ef0*/  LDL.LU.64 R96, [R1+0x8e0] ;  /* 0x0008e00001607983 */ /* 0x000ee80000300a00 */
[----:B-1----:R-:W3:Y:S04]  /*14f00*/  LDL.LU.64 R46, [R1+0x8d8] ;  /* 0x0008d800012e7983 */ /* 0x002ee80000300a00 */
[----:B----4-:R-:W4:Y:S04]  /*14f10*/  LDL.LU.64 R44, [R1+0x8d0] ;  /* 0x0008d000012c7983 */ /* 0x010f280000300a00 */
[----:B------:R-:W4:Y:S01]  /*14f20*/  LDL.LU.64 R6, [R1+0x8c8] ;  /* 0x0008c80001067983 */ /* 0x000f220000300a00 */
[----:B------:R-:W-:-:S05]  /*14f30*/  IMAD.WIDE R66, R249, 0x4, R64 ;  /* 0x00000004f9427825 */ /* 0x000fca00078e0240 */
[----:B------:R1:W-:Y:S04]  /*14f40*/  STL.64 [R1+0x958], R66 ;  /* 0x0009584201007387 */ /* 0x0003e80000100a00 */
[----:B------:R-:W4:Y:S01]  /*14f50*/  LDL.LU.64 R94, [R1+0x8c0] ;  /* 0x0008c000015e7983 */ /* 0x000f220000300a00 */
[----:B------:R-:W-:-:S05]  /*14f60*/  IMAD.WIDE R64, R249, 0x4, R54 ;  /* 0x00000004f9407825 */ /* 0x000fca00078e0236 */
[----:B------:R1:W-:Y:S01]  /*14f70*/  STL.64 [R1+0x950], R64 ;  /* 0x0009504001007387 */ /* 0x0003e20000100a00 */
[----:B------:R-:W-:-:S03]  /*14f80*/  IMAD.WIDE R54, R249, 0x4, R242 ;  /* 0x00000004f9367825 */ /* 0x000fc600078e02f2 */
[----:B------:R-:W4:Y:S04]  /*14f90*/  LDL.LU.64 R92, [R1+0x8b8] ;  /* 0x0008b800015c7983 */ /* 0x000f280000300a00 */
[----:B------:R1:W-:Y:S04]  /*14fa0*/  STL.64 [R1+0xbc8], R54 ;  /* 0x000bc83601007387 */ /* 0x0003e80000100a00 */
[----:B------:R-:W4:Y:S04]  /*14fb0*/  LDL.LU.64 R90, [R1+0x8b0] ;  /* 0x0008b000015a7983 */ /* 0x000f280000300a00 */
[----:B------:R-:W4:Y:S04]  /*14fc0*/  LDL.LU.64 R88, [R1+0x8a8] ;  /* 0x0008a80001587983 */ /* 0x000f280000300a00 */
[----:B-1----:R-:W4:Y:S04]  /*14fd0*/  LDL.LU.64 R66, [R1+0x8a0] ;  /* 0x0008a00001427983 */ /* 0x002f280000300a00 */
[----:B------:R-:W4:Y:S04]  /*14fe0*/  LDL.LU.64 R64, [R1+0x898] ;  /* 0x0008980001407983 */ /* 0x000f280000300a00 */
        /* <DEDUP_REMOVED lines=9> */
[----:B------:R-:W-:-:S02]  /*15080*/  IMAD.WIDE R52, R249, 0x4, R4 ;  /* 0x00000004f9347825 */ /* 0x000fc400078e0204 */
[----:B------:R-:W4:Y:S02]  /*15090*/  LDL.LU.64 R4, [R1+0x880] ;  /* 0x0008800001047983 */ /* 0x000f240000300a00 */
[C---:B------:R-:W-:Y:S02]  /*150a0*/  IMAD.WIDE R50, R249.reuse, 0x4, R50 ;  /* 0x00000004f9327825 */ /* 0x040fe400078e0232 */
[----:B------:R-:W-:Y:S04]  /*150b0*/  STL.64 [R1+0xbe8], R114 ;  /* 0x000be87201007387 */ /* 0x000fe80000100a00 */
[----:B------:R1:W-:Y:S04]  /*150c0*/  STL.64 [R1+0xbf0], R52 ;  /* 0x000bf03401007387 */ /* 0x0003e80000100a00 */
[----:B-1----:R-:W4:Y:S04]  /*150d0*/  LDL.LU.64 R52, [R1+0x878] ;  /* 0x0008780001347983 */ /* 0x002f280000300a00 */
[----:B------:R1:W-:Y:S04]  /*150e0*/  STL.64 [R1+0xbf8], R50 ;  /* 0x000bf83201007387 */ /* 0x0003e80000100a00 */
[----:B-1----:R-:W4:Y:S01]  /*150f0*/  LDL.LU.64 R50, [R1+0x870] ;  /* 0x0008700001327983 */ /* 0x002f220000300a00 */
[----:B--2---:R-:W-:-:S05]  /*15100*/  IMAD.WIDE R48, R249, 0x4, R48 ;  /* 0x00000004f9307825 */ /* 0x004fca00078e0230 */
[----:B------:R1:W-:Y:S04]  /*15110*/  STL.64 [R1+0xc00], R48 ;  /* 0x000c003001007387 */ /* 0x0003e80000100a00 */
[----:B-1----:R-:W2:Y:S01]  /*15120*/  LDL.LU.64 R48, [R1+0x868] ;  /* 0x0008680001307983 */ /* 0x002ea20000300a00 */
[----:B---3--:R-:W-:-:S05]  /*15130*/  IMAD.WIDE R112, R249, 0x4, R112 ;  /* 0x00000004f9707825 */ /* 0x008fca00078e0270 */
        /* <DEDUP_REMOVED lines=34> */
[----:B------:R-:W4:Y:S04]  /*15360*/  LDL.LU.64 R118, [R1+0x848] ;  /* 0x0008480001767983 */ /* 0x000f280000300a00 */
[----:B------:R1:W-:Y:S04]  /*15370*/  STL.64 [R1+0xde8], R64 ;  /* 0x000de84001007387 */ /* 0x0003e80000100a00 */
[----:B------:R-:W4:Y:S04]  /*15380*/  LDL.LU.64 R116, [R1+0x840] ;  /* 0x0008400001747983 */ /* 0x000f280000300a00 */
[----:B------:R1:W-:Y:S04]  /*15390*/  STL.64 [R1+0xdf0], R54 ;  /* 0x000df03601007387 */ /* 0x0003e80000100a00 */
[----:B------:R-:W4:Y:S04]  /*153a0*/  LDL.LU.64 R114, [R1+0x838] ;  /* 0x0008380001727983 */ /* 0x000f280000300a00 */
[----:B-1----:R-:W4:Y:S01]  /*153b0*/  LDL.LU.64 R64, [R1+0x830] ;  /* 0x0008300001407983 */ /* 0x002f220000300a00 */
[----:B------:R-:W-:-:S03]  /*153c0*/  IMAD.WIDE R66, R249, 0x4, R4 ;  /* 0x00000004f9427825 */ /* 0x000fc600078e0204 */
[----:B------:R-:W4:Y:S04]  /*153d0*/  LDL.LU.64 R242, [R1+0x828] ;  /* 0x0008280001f27983 */ /* 0x000f280000300a00 */
[----:B------:R-:W4:Y:S04]  /*153e0*/  LDL.LU.64 R54, [R1+0x820] ;  /* 0x0008200001367983 */ /* 0x000f280000300a00 */
[----:B------:R-:W4:Y:S01]  /*153f0*/  LDL.LU.64 R4, [R1+0x818] ;  /* 0x0008180001047983 */ /* 0x000f220000300a00 */
[----:B------:R-:W-:-:S03]  /*15400*/  IMAD.WIDE R52, R249, 0x4, R52 ;  /* 0x00000004f9347825 */ /* 0x000fc600078e0234 */
[----:B------:R-:W-:Y:S04]  /*15410*/  STL.64 [R1+0xdf8], R66 ;  /* 0x000df84201007387 */ /* 0x000fe80000100a00 */
[----:B------:R1:W-:Y:S04]  /*15420*/  STL.64 [R1+0xe00], R52 ;  /* 0x000e003401007387 */ /* 0x0003e80000100a00 */
[----:B------:R-:W4:Y:S01]  /*15430*/  LDL.LU.64 R112, [R1+0x810] ;  /* 0x0008100001707983 */ /* 0x000f220000300a00 */
[----:B------:R-:W-:-:S05]  /*15440*/  IMAD.WIDE R50, R249, 0x4, R50 ;  /* 0x00000004f9327825 */ /* 0x000fca00078e0232 */
[----:B------:R1:W-:Y:S04]  /*15450*/  STL.64 [R1+0xe10], R50 ;  /* 0x000e103201007387 */ /* 0x0003e80000100a00 */
[----:B------:R-:W4:Y:S01]  /*15460*/  LDL.LU.64 R110, [R1+0x808] ;  /* 0x00080800016e7983 */ /* 0x000f220000300a00 */
[----:B--2---:R-:W-:-:S05]  /*15470*/  IMAD.WIDE R48, R249, 0x4, R48 ;  /* 0x00000004f9307825 */ /* 0x004fca00078e0230 */
[----:B------:R2:W-:Y:S04]  /*15480*/  STL.64 [R1+0xe18], R48 ;  /* 0x000e183001007387 */ /* 0x0005e80000100a00 */
[----:B------:R-:W4:Y:S04]  /*15490*/  LDL.LU.64 R108, [R1+0x800] ;  /* 0x00080000016c7983 */ /* 0x000f280000300a00 */
[----:B------:R-:W4:Y:S04]  /*154a0*/  LDL.LU.64 R100, [R1+0x7f8] ;  /* 0x0007f80001647983 */ /* 0x000f280000300a00 */
[----:B------:R-:W4:Y:S04]  /*154b0*/  LDL.LU.64 R98, [R1+0x7f0] ;  /* 0x0007f00001627983 */ /* 0x000f280000300a00 */
[----:B------:R-:W4:Y:S04]  /*154c0*/  LDL.LU.64 R96, [R1+0x7e8] ;  /* 0x0007e80001607983 */ /* 0x000f280000300a00 */
[----:B-1----:R-:W4:Y:S04]  /*154d0*/  LDL.LU.64 R52, [R1+0x7e0] ;  /* 0x0007e00001347983 */ /* 0x002f280000300a00 */
[----:B------:R-:W4:Y:S04]  /*154e0*/  LDL.LU.64 R50, [R1+0x7d8] ;  /* 0x0007d80001327983 */ /* 0x000f280000300a00 */
[----:B--2---:R-:W2:Y:S01]  /*154f0*/  LDL.LU.64 R48, [R1+0x7d0] ;  /* 0x0007d00001307983 */ /* 0x004ea20000300a00 */
        /* <DEDUP_REMOVED lines=24> */
[----:B------:R-:W-:Y:S02]  /*15680*/  STL.64 [R1+0xe60], R114 ;  /* 0x000e607201007387 */ /* 0x000fe40000100a00 */
[C---:B------:R-:W-:Y:S02]  /*15690*/  IMAD.WIDE R4, R249.reuse, 0x4, R4 ;  /* 0x00000004f9047825 */ /* 0x040fe400078e0204 */
[----:B------:R1:W-:Y:S04]  /*156a0*/  STL.64 [R1+0xe68], R64 ;  /* 0x000e684001007387 */ /* 0x0003e80000100a00 */
[----:B-1----:R-:W4:Y:S04]  /*156b0*/  LDL.LU.64 R64, [R1+0x780] ;  /* 0x0007800001407983 */ /* 0x002f280000300a00 */
[----:B------:R1:W-:Y:S01]  /*156c0*/  STL.64 [R1+0xe70], R54 ;  /* 0x000e703601007387 */ /* 0x0003e20000100a00 */
[----:B------:R-:W-:-:S03]  /*156d0*/  IMAD.WIDE R112, R249, 0x4, R112 ;  /* 0x00000004f9707825 */ /* 0x000fc600078e0270 */
[----:B-1----:R-:W4:Y:S01]  /*156e0*/  LDL.LU.64 R54, [R1+0x778] ;  /* 0x0007780001367983 */ /* 0x002f220000300a00 */
[----:B------:R-:W-:-:S03]  /*156f0*/  IMAD.WIDE R110, R249, 0x4, R110 ;  /* 0x00000004f96e7825 */ /* 0x000fc600078e026e */
[----:B------:R1:W-:Y:S04]  /*15700*/  STL.64 [R1+0xe78], R4 ;  /* 0x000e780401007387 */ /* 0x0003e80000100a00 */
[----:B-1----:R-:W4:Y:S04]  /*15710*/  LDL.LU.64 R4, [R1+0x770] ;  /* 0x0007700001047983 */ /* 0x002f280000300a00 */
        /* <DEDUP_REMOVED lines=13> */
[C---:B--2---:R-:W-:Y:S01]  /*157f0*/  IMAD.WIDE R48, R249.reuse, 0x4, R48 ;  /* 0x00000004f9307825 */ /* 0x044fe200078e0230 */
[----:B-1----:R-:W2:Y:S04]  /*15800*/  LDL.LU.64 R52, [R1+0x768] ;  /* 0x0007680001347983 */ /* 0x002ea80000300a00 */
[----:B------:R1:W-:Y:S04]  /*15810*/  STL.64 [R1+0xec8], R50 ;  /* 0x000ec83201007387 */ /* 0x0003e80000100a00 */
[----:B-1----:R-:W2:Y:S04]  /*15820*/  LDL.LU.64 R50, [R1+0x760] ;  /* 0x0007600001327983 */ /* 0x002ea80000300a00 */
        /* <DEDUP_REMOVED lines=16> */
[----:B------:R-:W3:Y:S04]  /*15930*/  LDL.LU.64 R118, [R1+0x750] ;  /* 0x0007500001767983 */ /* 0x000ee80000300a00 */
[----:B------:R4:W-:Y:S04]  /*15940*/  STL.64 [R1+0xf18], R44 ;  /* 0x000f182c01007387 */ /* 0x0009e80000100a00 */
[----:B------:R-:W3:Y:S04]  /*15950*/  LDL.LU.64 R116, [R1+0x748] ;  /* 0x0007480001747983 */ /* 0x000ee80000300a00 */
[----:B------:R4:W-:Y:S04]  /*15960*/  STL.64 [R1+0xf20], R6 ;  /* 0x000f200601007387 */ /* 0x0009e80000100a00 */
[----:B------:R-:W3:Y:S04]  /*15970*/  LDL.LU.64 R114, [R1+0x740] ;  /* 0x0007400001727983 */ /* 0x000ee80000300a00 */
[----:B-1----:R-:W3:Y:S04]  /*15980*/  LDL.LU.64 R46, [R1+0x738] ;  /* 0x00073800012e7983 */ /* 0x002ee80000300a00 */
[----:B----4-:R-:W4:Y:S01]  /*15990*/  LDL.LU.64 R44, [R1+0x730] ;  /* 0x00073000012c7983 */ /* 0x010f220000300a00 */
[----:B------:R-:W-:-:S03]  /*159a0*/  IMAD.WIDE R66, R249, 0x4, R242 ;  /* 0x00000004f9427825 */ /* 0x000fc600078e02f2 */
[----:B------:R-:W4:Y:S04]  /*159b0*/  LDL.LU.64 R6, [R1+0x728] ;  /* 0x0007280001067983 */ /* 0x000f280000300a00 */
[----:B------:R-:W4:Y:S04]  /*159c0*/  LDL.LU.64 R242, [R1+0x720] ;  /* 0x0007200001f27983 */ /* 0x000f280000300a00 */
[----:B------:R-:W-:Y:S01]  /*159d0*/  STL.64 [R1+0xf30], R66 ;  /* 0x000f304201007387 */ /* 0x000fe20000100a00 */
[----:B------:R-:W-:-:S05]  /*159e0*/  IMAD.WIDE R64, R249, 0x4, R64 ;  /* 0x00000004f9407825 */ /* 0x000fca00078e0240 */
[----:B------:R1:W-:Y:S04]  /*159f0*/  STL.64 [R1+0xf38], R64 ;  /* 0x000f384001007387 */ /* 0x0003e80000100a00 */
[----:B------:R-:W4:Y:S01]  /*15a00*/  LDL.LU.64 R112, [R1+0x718] ;  /* 0x0007180001707983 */ /* 0x000f220000300a00 */
[----:B------:R-:W-:-:S05]  /*15a10*/  IMAD.WIDE R54, R249, 0x4, R54 ;  /* 0x00000004f9367825 */ /* 0x000fca00078e0236 */
[----:B------:R1:W-:Y:S04]  /*15a20*/  STL.64 [R1+0xf40], R54 ;  /* 0x000f403601007387 */ /* 0x0003e80000100a00 */
[----:B------:R-:W4:Y:S01]  /*15a30*/  LDL.LU.64 R110, [R1+0x710] ;  /* 0x00071000016e7983 */ /* 0x000f220000300a00 */
[----:B------:R-:W-:-:S05]  /*15a40*/  IMAD.WIDE R4, R249, 0x4, R4 ;  /* 0x00000004f9047825 */ /* 0x000fca00078e0204 */
[----:B------:R1:W-:Y:S04]  /*15a50*/  STL.64 [R1+0xf48], R4 ;  /* 0x000f480401007387 */ /* 0x0003e80000100a00 */
[----:B------:R-:W4:Y:S04]  /*15a60*/  LDL.LU.64 R108, [R1+0x708] ;  /* 0x00070800016c7983 */ /* 0x000f280000300a00 */
[----:B------:R-:W4:Y:S04]  /*15a70*/  LDL.LU.64 R100, [R1+0x700] ;  /* 0x0007000001647983 */ /* 0x000f280000300a00 */
[----:B------:R-:W4:Y:S04]  /*15a80*/  LDL.LU.64 R98, [R1+0x6f8] ;  /* 0x0006f80001627983 */ /* 0x000f280000300a00 */
[----:B------:R-:W4:Y:S04]  /*15a90*/  LDL.LU.64 R96, [R1+0x6f0] ;  /* 0x0006f00001607983 */ /* 0x000f280000300a00 */
[----:B-1----:R-:W4:Y:S04]  /*15aa0*/  LDL.LU.64 R64, [R1+0x6e8] ;  /* 0x0006e80001407983 */ /* 0x002f280000300a00 */
[----:B------:R-:W4:Y:S04]  /*15ab0*/  LDL.LU.64 R54, [R1+0x6e0] ;  /* 0x0006e00001367983 */ /* 0x000f280000300a00 */
[----:B------:R-:W4:Y:S01]  /*15ac0*/  LDL.LU.64 R4, [R1+0x6d8] ;  /* 0x0006d80001047983 */ /* 0x000f220000300a00 */
[----:B--2---:R-:W-:-:S05]  /*15ad0*/  IMAD.WIDE R52, R249, 0x4, R52 ;  /* 0x00000004f9347825 */ /* 0x004fca00078e0234 */
[----:B------:R1:W-:Y:S04]  /*15ae0*/  STL.64 [R1+0xf58], R52 ;  /* 0x000f583401007387 */ /* 0x0003e80000100a00 */
[----:B------:R-:W2:Y:S01]  /*15af0*/  LDL.LU.64 R94, [R1+0x6d0] ;  /* 0x0006d000015e7983 */ /* 0x000ea20000300a00 */
[----:B------:R-:W-:-:S05]  /*15b00*/  IMAD.WIDE R50, R249, 0x4, R50 ;  /* 0x00000004f9327825 */ /* 0x000fca00078e0232 */
        /* <DEDUP_REMOVED lines=8> */
[----:B------:R-:W2:Y:S04]  /*15b90*/  LDL.LU.64 R50, [R1+0x6a0] ;  /* 0x0006a00001327983 */ /* 0x000ea80000300a00 */
[----:B------:R-:W2:Y:S01]  /*15ba0*/  LDL.LU.64 R48, [R1+0x698] ;  /* 0x0006980001307983 */ /* 0x000ea20000300a00 */
[----:B---3--:R-:W-:-:S04]  /*15bb0*/  IMAD.WIDE R120, R249, 0x4, R118 ;  /* 0x00000004f9787825 */ /* 0x008fc800078e0276 */
[C---:B------:R-:W-:Y:S01]  /*15bc0*/  IMAD.WIDE R118, R249.reuse, 0x4, R116 ;  /* 0x00000004f9767825 */ /* 0x040fe200078e0274 */
[----:B------:R-:W-:Y:S03]  /*15bd0*/  STL.64 [R1+0xf70], R120 ;  /* 0x000f707801007387 */ /* 0x000fe60000100a00 */
[C---:B------:R-:W-:Y:S01]  /*15be0*/  IMAD.WIDE R116, R249.reuse, 0x4, R114 ;  /* 0x00000004f9747825 */ /* 0x040fe200078e0272 */
[----:B------:R-:W-:Y:S03]  /*15bf0*/  STL.64 [R1+0xf80], R118 ;  /* 0x000f807601007387 */ /* 0x000fe60000100a00 */
[C---:B------:R-:W-:Y:S01]  /*15c00*/  IMAD.WIDE R114, R249.reuse, 0x4, R46 ;  /* 0x00000004f9727825 */ /* 0x040fe200078e022e */
[----:B------:R-:W-:Y:S04]  /*15c10*/  STL.64 [R1+0xf88], R116 ;  /* 0x000f887401007387 */ /* 0x000fe80000100a00 */
[----:B------:R-:W3:Y:S01]  /*15c20*/  LDL.LU.64 R46, [R1+0x690] ;  /* 0x00069000012e7983 */ /* 0x000ee20000300a00 */
[----:B----4-:R-:W-:-:S03]  /*15c30*/  IMAD.WIDE R44, R249, 0x4, R44 ;  /* 0x00000004f92c7825 */ /* 0x010fc600078e022c */
[----:B------:R1:W-:Y:S01]  /*15c40*/  STL.64 [R1+0xf90], R114 ;  /* 0x000f907201007387 */ /* 0x0003e20000100a00 */
[----:B------:R-:W-:-:S03]  /*15c50*/  IMAD.WIDE R6, R249, 0x4, R6 ;  /* 0x00000004f9067825 */ /* 0x000fc600078e0206 */
[----:B------:R4:W-:Y:S01]  /*15c60*/  STL.64 [R1+0xf98], R44 ;  /* 0x000f982c01007387 */ /* 0x0009e20000100a00 */
[----:B-1----:R-:W-:-:S03]  /*15c70*/  IMAD.WIDE R114, R249, 0x4, R242 ;  /* 0x00000004f9727825 */ /* 0x002fc600078e02f2 */
[----:B----4-:R-:W4:Y:S04]  /*15c80*/  LDL.LU.64 R44, [R1+0x688] ;  /* 0x00068800012c7983 */ /* 0x010f280000300a00 */
[----:B------:R1:W-:Y:S01]  /*15c90*/  STL.64 [R1+0xfa0], R6 ;  /* 0x000fa00601007387 */ /* 0x0003e20000100a00 */
[----:B------:R-:W-:-:S03]  /*15ca0*/  IMAD.WIDE R112, R249, 0x4, R112 ;  /* 0x00000004f9707825 */ /* 0x000fc600078e0270 */
[----:B-1----:R-:W4:Y:S04]  /*15cb0*/  LDL.LU.64 R6, [R1+0x680] ;  /* 0x0006800001067983 */ /* 0x002f280000300a00 */
[----:B------:R-:W-:Y:S04]  /*15cc0*/  STL.64 [R1+0xfb0], R114 ;  /* 0x000fb07201007387 */ /* 0x000fe80000100a00 */
[----:B------:R-:W4:Y:S01]  /*15cd0*/  LDL.LU.64 R242, [R1+0x678] ;  /* 0x0006780001f27983 */ /* 0x000f220000300a00 */
[----:B------:R-:W-:-:S03]  /*15ce0*/  IMAD.WIDE R110, R249, 0x4, R110 ;  /* 0x00000004f96e7825 */ /* 0x000fc600078e026e */
        /* <DEDUP_REMOVED lines=14> */
[----:B-1----:R-:W4:Y:S04]  /*15dd0*/  LDL.LU.64 R64, [R1+0x670] ;  /* 0x0006700001407983 */ /* 0x002f280000300a00 */
[----:B------:R1:W-:Y:S04]  /*15de0*/  STL.64 [R1+0x1000], R54 ;  /* 0x0010003601007387 */ /* 0x0003e80000100a00 */
[----:B-1----:R-:W4:Y:S04]  /*15df0*/  LDL.LU.64 R54, [R1+0x668] ;  /* 0x0006680001367983 */ /* 0x002f280000300a00 */
[----:B------:R1:W-:Y:S04]  /*15e00*/  STL.64 [R1+0x1008], R4 ;  /* 0x0010080401007387 */ /* 0x0003e80000100a00 */
[----:B-1----:R-:W4:Y:S01]  /*15e10*/  LDL.LU.64 R4, [R1+0x660] ;  /* 0x0006600001047983 */ /* 0x002f220000300a00 */
        /* <DEDUP_REMOVED lines=20> */
[----:B------:R-:W2:Y:S04]  /*15f60*/  LDL.LU.64 R50, [R1+0x638] ;  /* 0x0006380001327983 */ /* 0x000ea80000300a00 */
[----:B------:R-:W2:Y:S01]  /*15f70*/  LDL.LU.64 R48, [R1+0x630] ;  /* 0x0006300001307983 */ /* 0x000ea20000300a00 */
[----:B---3--:R-:W-:-:S03]  /*15f80*/  IMAD.WIDE R66, R249, 0x4, R46 ;  /* 0x00000004f9427825 */ /* 0x008fc600078e022e */
[----:B------:R-:W3:Y:S04]  /*15f90*/  LDL.LU.64 R46, [R1+0x628] ;  /* 0x00062800012e7983 */ /* 0x000ee80000300a00 */
[----:B------:R4:W-:Y:S02]  /*15fa0*/  STL.64 [R1+0x1060], R66 ;  /* 0x0010604201007387 */ /* 0x0009e40000100a00 */
[----:B----4-:R-:W-:-:S05]  /*15fb0*/  IMAD.WIDE R66, R249, 0x4, R44 ;  /* 0x00000004f9427825 */ /* 0x010fca00078e022c */
[----:B------:R-:W-:Y:S04]  /*15fc0*/  STL.64 [R1+0x688], R66 ;  /* 0x0006884201007387 */ /* 0x000fe80000100a00 */
        /* <DEDUP_REMOVED lines=24> */
[----:B-1----:R-:W4:Y:S04]  /*16150*/  LDL.LU.64 R64, [R1+0x5b0] ;  /* 0x0005b00001407983 */ /* 0x002f280000300a00 */
[----:B------:R-:W4:Y:S04]  /*16160*/  LDL.LU.64 R54, [R1+0x5a8] ;  /* 0x0005a80001367983 */ /* 0x000f280000300a00 */
[----:B------:R-:W4:Y:S01]  /*16170*/  LDL.LU.64 R4, [R1+0x5a0] ;  /* 0x0005a00001047983 */ /* 0x000f220000300a00 */
        /* <DEDUP_REMOVED lines=8> */
[----:B------:R-:W2:Y:S03]  /*16200*/  LDL.LU.64 R52, [R1+0x598] ;  /* 0x0005980001347983 */ /* 0x000ea60000300a00 */
[C---:B------:R-:W-:Y:S01]  /*16210*/  IMAD.WIDE R48, R249.reuse, 0x4, R48 ;  /* 0x00000004f9307825 */ /* 0x040fe200078e0230 */
[----:B------:R-:W-:Y:S04]  /*16220*/  STL.64 [R1+0x10a0], R114 ;  /* 0x0010a07201007387 */ /* 0x000fe80000100a00 */
[----:B------:R1:W-:Y:S04]  /*16230*/  STL.64 [R1+0x10b0], R50 ;  /* 0x0010b03201007387 */ /* 0x0003e80000100a00 */
[----:B-1----:R-:W2:Y:S04]  /*16240*/  LDL.LU.64 R50, [R1+0x590] ;  /* 0x0005900001327983 */ /* 0x002ea80000300a00 */
[----:B------:R1:W-:Y:S01]  /*16250*/  STL.64 [R1+0x10b8], R48 ;  /* 0x0010b83001007387 */ /* 0x0003e20000100a00 */
[----:B---3--:R-:W-:-:S03]  /*16260*/  IMAD.WIDE R46, R249, 0x4, R46 ;  /* 0x00000004f92e7825 */ /* 0x008fc600078e022e */
[----:B-1----:R-:W3:Y:S04]  /*16270*/  LDL.LU.64 R48, [R1+0x588] ;  /* 0x0005880001307983 */ /* 0x002ee80000300a00 */
[----:B------:R1:W-:Y:S04]  /*16280*/  STL.64 [R1+0x10c0], R46 ;  /* 0x0010c02e01007387 */ /* 0x0003e80000100a00 */
[----:B-1----:R-:W3:Y:S01]  /*16290*/  LDL.LU.64 R46, [R1+0x580] ;  /* 0x00058000012e7983 */ /* 0x002ee20000300a00 */
[----:B----4-:R-:W-:-:S05]  /*162a0*/  IMAD.WIDE R112, R249, 0x4, R112 ;  /* 0x00000004f9707825 */ /* 0x010fca00078e0270 */
        /* <DEDUP_REMOVED lines=15> */
[----:B----4-:R-:W4:Y:S04]  /*163a0*/  LDL.LU.64 R44, [R1+0x578] ;  /* 0x00057800012c7983 */ /* 0x010f280000300a00 */
[----:B------:R1:W-:Y:S04]  /*163b0*/  STL.64 [R1+0x1110], R6 ;  /* 0x0011100601007387 */ /* 0x0003e80000100a00 */
[----:B-1----:R-:W4:Y:S01]  /*163c0*/  LDL.LU.64 R6, [R1+0x570] ;  /* 0x0005700001067983 */ /* 0x002f220000300a00 */
[----:B------:R-:W-:-:S03]  /*163d0*/  IMAD.WIDE R94, R249, 0x4, R94 ;  /* 0x00000004f95e7825 */ /* 0x000fc600078e025e */
[----:B------:R-:W-:Y:S04]  /*163e0*/  STL.64 [R1+0x1118], R96 ;  /* 0x0011186001007387 */ /* 0x000fe80000100a00 */
[----:B------:R-:W4:Y:S04]  /*163f0*/  LDL.LU.64 R242, [R1+0x568] ;  /* 0x0005680001f27983 */ /* 0x000f280000300a00 */
        /* <DEDUP_REMOVED lines=14> */
[----:B------:R-:W-:Y:S04]  /*164e0*/  STL.64 [R1+0x1150], R54 ;  /* 0x0011503601007387 */ /* 0x000fe80000100a00 */
[----:B------:R-:W4:Y:S04]  /*164f0*/  LDL.LU.64 R116, [R1+0x558] ;  /* 0x0005580001747983 */ /* 0x000f280000300a00 */
[----:B------:R1:W-:Y:S04]  /*16500*/  STL.64 [R1+0x1158], R4 ;  /* 0x0011580401007387 */ /* 0x0003e80000100a00 */
[----:B------:R-:W4:Y:S04]  /*16510*/  LDL.LU.64 R114, [R1+0x550] ;  /* 0x0005500001727983 */ /* 0x000f280000300a00 */
[----:B------:R-:W4:Y:S04]  /*16520*/  LDL.LU.64 R112, [R1+0x548] ;  /* 0x0005480001707983 */ /* 0x000f280000300a00 */
[----:B-1----:R-:W4:Y:S04]  /*16530*/  LDL.LU.64 R4, [R1+0x540] ;  /* 0x0005400001047983 */ /* 0x002f280000300a00 */
[----:B------:R-:W4:Y:S04]  /*16540*/  LDL.LU.64 R110, [R1+0x538] ;  /* 0x00053800016e7983 */ /* 0x000f280000300a00 */
[----:B------:R-:W4:Y:S01]  /*16550*/  LDL.LU.64 R108, [R1+0x530] ;  /* 0x00053000016c7983 */ /* 0x000f220000300a00 */
[----:B--2---:R-:W-:-:S05]  /*16560*/  IMAD.WIDE R52, R249, 0x4, R52 ;  /* 0x00000004f9347825 */ /* 0x004fca00078e0234 */
[----:B------:R-:W-:Y:S01]  /*16570*/  STL.64 [R1+0x598], R52 ;  /* 0x0005983401007387 */ /* 0x000fe20000100a00 */
[----:B------:R-:W-:-:S05]  /*16580*/  IMAD.WIDE R50, R249, 0x4, R50 ;  /* 0x00000004f9327825 */ /* 0x000fca00078e0232 */
[----:B------:R-:W-:Y:S04]  /*16590*/  STL.64 [R1+0x590], R50 ;  /* 0x0005903201007387 */ /* 0x000fe80000100a00 */
[----:B------:R-:W2:Y:S01]  /*165a0*/  LDL.LU.64 R100, [R1+0x528] ;  /* 0x0005280001647983 */ /* 0x000ea20000300a00 */
[----:B---3--:R-:W-:-:S05]  /*165b0*/  IMAD.WIDE R48, R249, 0x4, R48 ;  /* 0x00000004f9307825 */ /* 0x008fca00078e0230 */
[----:B------:R-:W-:Y:S04]  /*165c0*/  STL.64 [R1+0x1168], R48 ;  /* 0x0011683001007387 */ /* 0x000fe80000100a00 */
[----:B------:R-:W3:Y:S01]  /*165d0*/  LDL.LU.64 R98, [R1+0x520] ;  /* 0x0005200001627983 */ /* 0x000ee20000300a00 */
[----:B------:R-:W-:-:S05]  /*165e0*/  IMAD.WIDE R46, R249, 0x4, R46 ;  /* 0x00000004f92e7825 */ /* 0x000fca00078e022e */
[----:B------:R4:W-:Y:S04]  /*165f0*/  STL.64 [R1+0x1170], R46 ;  /* 0x0011702e01007387 */ /* 0x0009e80000100a00 */
[----:B------:R-:W3:Y:S04]  /*16600*/  LDL.LU.64 R96, [R1+0x518] ;  /* 0x0005180001607983 */ /* 0x000ee80000300a00 */
[----:B------:R-:W3:Y:S04]  /*16610*/  LDL.LU.64 R94, [R1+0x510] ;  /* 0x00051000015e7983 */ /* 0x000ee80000300a00 */
[----:B------:R-:W3:Y:S04]  /*16620*/  LDL.LU.64 R92, [R1+0x508] ;  /* 0x00050800015c7983 */ /* 0x000ee80000300a00 */
[----:B------:R-:W3:Y:S04]  /*16630*/  LDL.LU.64 R90, [R1+0x500] ;  /* 0x00050000015a7983 */ /* 0x000ee80000300a00 */
[----:B------:R-:W3:Y:S04]  /*16640*/  LDL.LU.64 R88, [R1+0x4f8] ;  /* 0x0004f80001587983 */ /* 0x000ee80000300a00 */
[----:B------:R-:W3:Y:S04]  /*16650*/  LDL.LU.64 R66, [R1+0x4f0] ;  /* 0x0004f00001427983 */ /* 0x000ee80000300a00 */
[----:B------:R-:W3:Y:S01]  /*16660*/  LDL.LU.64 R64, [R1+0x4e8] ;  /* 0x0004e80001407983 */ /* 0x000ee20000300a00 */
[----:B----4-:R-:W-:-:S05]  /*16670*/  IMAD.WIDE R46, R249, 0x4, R44 ;  /* 0x00000004f92e7825 */ /* 0x010fca00078e022c */
        /* <DEDUP_REMOVED lines=21> */
[----:B------:R-:W4:Y:S04]  /*167d0*/  LDL.LU.64 R4, [R1+0x4a0] ;  /* 0x0004a00001047983 */ /* 0x000f280000300a00 */
        /* <DEDUP_REMOVED lines=11> */
[----:B------:R-:W-:Y:S01]  /*16890*/  STL.64 [R1+0x11a8], R104 ;  /* 0x0011a86801007387 */ /* 0x000fe20000100a00 */
[----:B--2---:R-:W-:-:S05]  /*168a0*/  IMAD.WIDE R102, R249, 0x4, R100 ;  /* 0x00000004f9667825 */ /* 0x004fca00078e0264 */
[----:B------:R-:W-:Y:S01]  /*168b0*/  STL.64 [R1+0x11b8], R102 ;  /* 0x0011b86601007387 */ /* 0x000fe20000100a00 */
[----:B---3--:R-:W-:-:S05]  /*168c0*/  IMAD.WIDE R100, R249, 0x4, R98 ;  /* 0x00000004f9647825 */ /* 0x008fca00078e0262 */
        /* <DEDUP_REMOVED lines=18> */
[----:B------:R-:W2:Y:S01]  /*169f0*/  LDL.LU.64 R246, [R1+0x2af8] ;  /* 0x002af80001f67983 */ /* 0x000ea20000300a00 */
[----:B------:R-:W-:-:S05]  /*16a00*/  IMAD.WIDE R56, R249, 0x4, R56 ;  /* 0x00000004f9387825 */ /* 0x000fca00078e0238 */
[----:B------:R4:W-:Y:S04]  /*16a10*/  STL.64 [R1+0x1210], R56 ;  /* 0x0012103801007387 */ /* 0x0009e80000100a00 */
[----:B------:R1:W-:Y:S01]  /*16a20*/  STL.64 [R1+0x1218], R58 ;  /* 0x0012183a01007387 */ /* 0x0003e20000100a00 */
        /* <DEDUP_REMOVED lines=8> */
[----:B------:R3:W-:Y:S03]  /*16ab0*/  STL.64 [R1+0x1230], R50 ;  /* 0x0012303201007387 */ /* 0x0007e60000100a00 */
[C---:B------:R-:W-:Y:S01]  /*16ac0*/  IMAD.WIDE R46, R249.reuse, 0x4, R44 ;  /* 0x00000004f92e7825 */ /* 0x040fe200078e022c */
[----:B------:R-:W-:Y:S03]  /*16ad0*/  STL.64 [R1+0x1238], R48 ;  /* 0x0012383001007387 */ /* 0x000fe60000100a00 */
[C---:B------:R-:W-:Y:S01]  /*16ae0*/  IMAD.WIDE R44, R249.reuse, 0x4, R6 ;  /* 0x00000004f92c7825 */ /* 0x040fe200078e0206 */
[----:B------:R4:W-:Y:S03]  /*16af0*/  STL.64 [R1+0x1240], R46 ;  /* 0x0012402e01007387 */ /* 0x0009e60000100a00 */
[C---:B------:R-:W-:Y:S01]  /*16b00*/  IMAD.WIDE R6, R249.reuse, 0x4, R242 ;  /* 0x00000004f9067825 */ /* 0x040fe200078e02f2 */
[----:B-1----:R-:W2:Y:S01]  /*16b10*/  LDL.64 R58, [R1+0x1618] ;  /* 0x00161800013a7983 */ /* 0x002ea20000100a00 */
[----:B---3--:R-:W1:Y:S03]  /*16b20*/  LDC R50, c[0x0][0x230] ;  /* 0x00008c00ff327b82 */ /* 0x008e660000000800 */
[----:B------:R-:W-:Y:S04]  /*16b30*/  STL.64 [R1+0x1250], R44 ;  /* 0x0012502c01007387 */ /* 0x000fe80000100a00 */
[----:B------:R-:W3:Y:S01]  /*16b40*/  LDL.64 R56, [R1+0x1620] ;  /* 0x0016200001387983 */ /* 0x000ee20000100a00 */
[C---:B------:R-:W-:Y:S01]  /*16b50*/  IMAD.WIDE R228, R249.reuse, 0x4, R234 ;  /* 0x00000004f9e47825 */ /* 0x040fe200078e02ea */
[----:B----4-:R-:W4:Y:S02]  /*16b60*/  LDC R47, c[0x0][0x230] ;  /* 0x00008c00ff2f7b82 */ /* 0x010f240000000800 */
[----:B------:R1:W-:Y:S04]  /*16b70*/  STL.64 [R1+0x4a8], R6 ;  /* 0x0004a80601007387 */ /* 0x0003e80000100a00 */
[----:B------:R-:W4:Y:S01]  /*16b80*/  LDL.64 R54, [R1+0x1b70] ;  /* 0x001b700001367983 */ /* 0x000f220000100a00 */
[C---:B------:R-:W-:Y:S01]  /*16b90*/  IMAD.WIDE R236, R249.reuse, 0x4, R236 ;  /* 0x00000004f9ec7825 */ /* 0x040fe200078e02ec */
[----:B------:R-:W4:Y:S02]  /*16ba0*/  LDC R49, c[0x0][0x230] ;  /* 0x00008c00ff317b82 */ /* 0x000f240000000800 */
[----:B------:R-:W4:Y:S04]  /*16bb0*/  LDL.64 R52, [R1+0x1778] ;  /* 0x0017780001347983 */ /* 0x000f280000100a00 */
[----:B------:R-:W4:Y:S01]  /*16bc0*/  LDL.64 R242, [R1+0x1b20] ;  /* 0x001b200001f27983 */ /* 0x000f220000100a00 */
[C---:B------:R-:W-:Y:S01]  /*16bd0*/  IMAD.WIDE R8, R249.reuse, 0x4, R8 ;  /* 0x00000004f9087825 */ /* 0x040fe200078e0208 */
[----:B------:R-:W4:Y:S03]  /*16be0*/  LDC R46, c[0x0][0x230] ;  /* 0x00008c00ff2e7b82 */ /* 0x000f260000000800 */
[----:B-1----:R-:W-:-:S05]  /*16bf0*/  IMAD.WIDE R6, R249, 0x4, R4 ;  /* 0x00000004f9067825 */ /* 0x002fca00078e0204 */
[----:B------:R1:W-:Y:S04]  /*16c00*/  STL.64 [R1+0x4a0], R6 ;  /* 0x0004a00601007387 */ /* 0x0003e80000100a00 */
[----:B--2---:R-:W-:Y:S01]  /*16c10*/  LDGSTS.E [R0+0x1fd00], desc[UR14][R246.64], !P2 ;  /* 0x1fd00000f6007fae */ /* 0x004fe2000d12184e */
[C---:B------:R-:W-:Y:S01]  /*16c20*/  IMAD.WIDE R4, R249.reuse, 0x4, R246 ;  /* 0x00000004f9047825 */ /* 0x040fe200078e02f6 */
[----:B-1----:R-:W1:Y:S02]  /*16c30*/  LDC R7, c[0x0][0x230] ;  /* 0x00008c00ff077b82 */ /* 0x002e640000000800 */
[----:B------:R-:W-:Y:S01]  /*16c40*/  LDGSTS.E [R0+0x1fe00], desc[UR14][R2.64], !P2 ;  /* 0x1fe0000002007fae */ /* 0x000fe2000d12184e */
[----:B------:R-:W-:-:S03]  /*16c50*/  IMAD.WIDE R44, R249, 0x4, R2 ;  /* 0x00000004f92c7825 */ /* 0x000fc600078e0202 */
[----:B------:R-:W-:Y:S04]  /*16c60*/  LDGSTS.E [R0+0x1ff00], desc[UR14][R240.64], !P2 ;  /* 0x1ff00000f0007fae */ /* 0x000fe8000d12184e */
[----:B------:R-:W2:Y:S04]  /*16c70*/  LDL.LU.64 R246, [R1+0x2af0] ;  /* 0x002af00001f67983 */ /* 0x000ea80000300a00 */
[----:B------:R1:W-:Y:S04]  /*16c80*/  STL.64 [R1+0x1260], R4 ;  /* 0x0012600401007387 */ /* 0x0003e80000100a00 */
[----:B------:R-:W4:Y:S04]  /*16c90*/  LDL.LU.64 R2, [R1+0x2ae8] ;  /* 0x002ae80001027983 */ /* 0x000f280000300a00 */
[----:B------:R4:W-:Y:S04]  /*16ca0*/  STL.64 [R1+0x1268], R44 ;  /* 0x0012682c01007387 */ /* 0x0009e80000100a00 */
[----:B------:R-:W4:Y:S01]  /*16cb0*/  LDL.64 R140, [R1+0x1738] ;  /* 0x00173800018c7983 */ /* 0x000f220000100a00 */
[----:B-1----:R-:W1:Y:S03]  /*16cc0*/  LDC R5, c[0x0][0x230] ;  /* 0x00008c00ff057b82 */ /* 0x002e660000000800 */
[----:B------:R-:W4:Y:S04]  /*16cd0*/  LDL.64 R136, [R1+0x1ac8] ;  /* 0x001ac80001887983 */ /* 0x000f280000100a00 */
[----:B------:R-:W4:Y:S01]  /*16ce0*/  LDL.64 R134, [R1+0x16f8] ;  /* 0x0016f80001867983 */ /* 0x000f220000100a00 */
[----:B------:R-:W-:Y:S01]  /*16cf0*/  IMAD.WIDE R248, R249, 0x4, R240 ;  /* 0x00000004f9f87825 */ /* 0x000fe200078e02f0 */
[----:B------:R-:W4:Y:S02]  /*16d00*/  LDC R4, c[0x0][0x230] ;  /* 0x00008c00ff047b82 */ /* 0x000f240000000800 */
[----:B------:R-:W4:Y:S04]  /*16d10*/  LDL.64 R132, [R1+0x1a70] ;  /* 0x001a700001847983 */ /* 0x000f280000100a00 */
        /* <DEDUP_REMOVED lines=20> */
[----:B------:R-:W0:Y:S04]  /*16e60*/  LDGDEPBAR ;  /* 0x00000000000079af */ /* 0x000e280000000000 */
[----:B------:R-:W4:Y:S04]  /*16e70*/  LDL.64 R66, [R1+0x13b0] ;  /* 0x0013b00001427983 */ /* 0x000f280000100a00 */
[----:B------:R-:W4:Y:S01]  /*16e80*/  LDL.64 R64, [R1+0x1338] ;  /* 0x0013380001407983 */ /* 0x000f220000100a00 */
[----:B-1----:R-:W-:-:S03]  /*16e90*/  VIADD R5, R5, 0xffffff77 ;  /* 0xffffff7705057836 */ /* 0x002fc60000000000 */
        /* <DEDUP_REMOVED lines=27> */
[----:B------:R-:W4:Y:S01]  /*17050*/  LDL.64 R172, [R1+0x18e0] ;  /* 0x0018e00001ac7983 */ /* 0x000f220000100a00 */
[----:B------:R-:W-:-:S03]  /*17060*/  VIADD R7, R7, 0xffffff7f ;  /* 0xffffff7f07077836 */ /* 0x000fc60000000000 */
        /* <DEDUP_REMOVED lines=16> */
[----:B--2---:R-:W-:Y:S04]  /*17170*/  LDGSTS.E [R246+0x40000], desc[UR14][R58.64], P4 ;  /* 0x400000003af67fae */ /* 0x004fe8000a12184e */
[----:B---3--:R-:W-:Y:S04]  /*17180*/  LDGSTS.E [R246+0x40100], desc[UR14][R56.64], P6 ;  /* 0x4010000038f67fae */ /* 0x008fe8000b12184e */
[----:B----4-:R-:W-:Y:S04]  /*17190*/  LDGSTS.E [R246+0x41000], desc[UR14][R54.64], P4 ;  /* 0x4100000036f67fae */ /* 0x010fe8000a12184e */
[----:B------:R-:W2:Y:S04]  /*171a0*/  LDL.64 R58, [R1+0x1330] ;  /* 0x00133000013a7983 */ /* 0x000ea80000100a00 */
[----:B------:R-:W3:Y:S04]  /*171b0*/  LDL.64 R56, [R1+0x1bc0] ;  /* 0x001bc00001387983 */ /* 0x000ee80000100a00 */
[----:B------:R-:W-:Y:S04]  /*171c0*/  LDGSTS.E [R246+0x41100], desc[UR14][R52.64], P6 ;  /* 0x4110000034f67fae */ /* 0x000fe8000b12184e */
[----:B------:R-:W4:Y:S04]  /*171d0*/  LDL.64 R54, [R1+0x17b0] ;  /* 0x0017b00001367983 */ /* 0x000f280000100a00 */
[----:B------:R-:W-:Y:S04]  /*171e0*/  LDGSTS.E [R246+0x42000], desc[UR14][R242.64], P4 ;  /* 0x42000000f2f67fae */ /* 0x000fe8000a12184e */
[----:B------:R-:W4:Y:S01]  /*171f0*/  LDL.64 R52, [R1+0x1b68] ;  /* 0x001b680001347983 */ /* 0x000f220000100a00 */
[----:B------:R-:W-:-:S02]  /*17200*/  ISETP.GE.U32.AND P0, PT, R5, 0x7ffffef8, PT ;  /* 0x7ffffef80500780c */ /* 0x000fc40003f06070 */
[----:B------:R-:W1:Y:S01]  /*17210*/  LDC R5, c[0x0][0x230] ;  /* 0x00008c00ff057b82 */ /* 0x000e620000000800 */
[----:B------:R-:W-:Y:S04]  /*17220*/  LDGSTS.E [R246+0x42100], desc[UR14][R140.64], P6 ;  /* 0x421000008cf67fae */ /* 0x000fe8000b12184e */
[----:B------:R-:W4:Y:S04]  /*17230*/  LDL.64 R242, [R1+0x1770] ;  /* 0x0017700001f27983 */ /* 0x000f280000100a00 */
        /* <DEDUP_REMOVED lines=23> */
[----:B------:R-:W4:Y:S01]  /*173b0*/  LDL.64 R112, [R1+0x15e0] ;  /* 0x0015e00001707983 */ /* 0x000f220000100a00 */
[----:B-1----:R-:W-:-:S03]  /*173c0*/  IADD3 R44, R5, -0x91, RZ ;  /* 0xffffff6f052c7810 */ /* 0x002fc60007ffe0ff */
[----:B------:R-:W-:Y:S04]  /*173d0*/  LDGSTS.E [R246+0x49000], desc[UR14][R108.64], P4 ;  /* 0x490000006cf67fae */ /* 0x000fe8000a12184e */
[----:B------:R-:W4:Y:S01]  /*173e0*/  LDL.64 R110, [R1+0x1910] ;  /* 0x00191000016e7983 */ /* 0x000f220000100a00 */
[----:B------:R-:W-:-:S03]  /*173f0*/  LOP3.LUT R5, R247, 0x10, RZ, 0x3c, !PT ;  /* 0x00000010f7057812 */ /* 0x000fc600078e3cff */
        /* <DEDUP_REMOVED lines=10> */
[----:B------:R-:W-:-:S03]  /*174a0*/  VIADD R5, R5, UR5 ;  /* 0x0000000505057c36 */ /* 0x000fc60008000000 */
        /* <DEDUP_REMOVED lines=14> */
[----:B------:R-:W-:-:S03]  /*17590*/  LOP3.LUT R6, R247, 0x30, RZ, 0x3c, !PT ;  /* 0x00000030f7067812 */ /* 0x000fc600078e3cff */
[----:B------:R-:W4:Y:S04]  /*175a0*/  LDL.64 R250, [R1+0x12c0] ;  /* 0x0012c00001fa7983 */ /* 0x000f280000100a00 */
[----:B------:R-:W4:Y:S04]  /*175b0*/  LDL.64 R64, [R1+0x13a0] ;  /* 0x0013a00001407983 */ /* 0x000f280000100a00 */
[----:B--2---:R-:W-:Y:S04]  /*175c0*/  LDGSTS.E [R246+0x4f100], desc[UR14][R58.64], P6 ;  /* 0x4f1000003af67fae */ /* 0x004fe8000b12184e */
[----:B---3--:R-:W-:Y:S04]  /*175d0*/  LDGSTS.E [R5+0x40200], desc[UR14][R56.64], P4 ;  /* 0x4020000038057fae */ /* 0x008fe8000a12184e */
[----:B------:R-:W2:Y:S04]  /*175e0*/  LDL.64 R58, [R1+0x1328] ;  /* 0x00132800013a7983 */ /* 0x000ea80000100a00 */
[----:B----4-:R-:W-:Y:S04]  /*175f0*/  LDGSTS.E [R5+0x40300], desc[UR14][R54.64], P6 ;  /* 0x4030000036057fae */ /* 0x010fe8000b12184e */
[----:B------:R-:W3:Y:S04]  /*17600*/  LDL.64 R56, [R1+0x1320] ;  /* 0x0013200001387983 */ /* 0x000ee80000100a00 */
        /* <DEDUP_REMOVED lines=193> */
[----:B------:R-:W-:Y:S01]  /*18220*/  LDGSTS.E [R2+0x41800], desc[UR14][R136.64], P4 ;  /* 0x4180000088027fae */ /* 0x000fe2000a12184e */
[----:B------:R-:W-:-:S03]  /*18230*/  ISETP.GE.U32.AND P2, PT, R7, 0x7fffff00, PT ;  /* 0x7fffff000700780c */ /* 0x000fc60003f46070 */
[----:B------:R-:W4:Y:S04]  /*18240*/  LDL.64 R140, [R1+0x12d8] ;  /* 0x0012d800018c7983 */ /* 0x000f280000100a00 */
[----:B------:R-:W-:Y:S04]  /*18250*/  LDGSTS.E [R2+0x41900], desc[UR14][R134.64], P6 ;  /* 0x4190000086027fae */ /* 0x000fe8000b12184e */
[----:B------:R-:W4:Y:S04]  /*18260*/  LDL.64 R136, [R1+0x1b80] ;  /* 0x001b800001887983 */ /* 0x000f280000100a00 */
[----:B------:R-:W-:Y:S01]  /*18270*/  LDGSTS.E [R2+0x42800], desc[UR14][R132.64], P4 ;  /* 0x4280000084027fae */ /* 0x000fe2000a12184e */
[----:B------:R-:W-:-:S03]  /*18280*/  LOP3.LUT R7, R247, 0x50, RZ, 0x3c, !PT ;  /* 0x00000050f7077812 */ /* 0x000fc600078e3cff */
[----:B------:R-:W4:Y:S04]  /*18290*/  LDL.64 R134, [R1+0x1780] ;  /* 0x0017800001867983 */ /* 0x000f280000100a00 */
[----:B------:R-:W-:Y:S04]  /*182a0*/  LDGSTS.E [R2+0x42900], desc[UR14][R130.64], P6 ;  /* 0x4290000082027fae */ /* 0x000fe8000b12184e */
[----:B------:R-:W4:Y:S04]  /*182b0*/  LDL.64 R132, [R1+0x1b28] ;  /* 0x001b280001847983 */ /* 0x000f280000100a00 */
[----:B------:R-:W-:Y:S01]  /*182c0*/  LDGSTS.E [R2+0x43800], desc[UR14][R128.64], P4 ;  /* 0x4380000080027fae */ /* 0x000fe2000a12184e */
[----:B------:R-:W-:-:S03]  /*182d0*/  IADD3 R7, R7, UR5, RZ ;  /* 0x0000000507077c10 */ /* 0x000fc6000fffe0ff */
        /* <DEDUP_REMOVED lines=50> */
[----:B------:R-:W2:Y:S04]  /*18600*/  LDL.64 R52, [R1+0x1540] ;  /* 0x0015400001347983 */ /* 0x000ea80000100a00 */
[----:B------:R-:W4:Y:S04]  /*18610*/  LDL.64 R242, [R1+0x1500] ;  /* 0x0015000001f27983 */ /* 0x000f280000100a00 */
[----:B------:R-:W-:Y:S04]  /*18620*/  LDGSTS.E [R7+0x40a00], desc[UR14][R128.64], P4 ;  /* 0x40a0000080077fae */ /* 0x000fe8000a12184e */
        /* <DEDUP_REMOVED lines=29> */
[----:B------:R-:W-:Y:S04]  /*18800*/  LDGSTS.E [R7+0x47b00], desc[UR14][R92.64], P6 ;  /* 0x47b000005c077fae */ /* 0x000fe8000b12184e */
[----:B------:R-:W4:Y:S04]  /*18810*/  LDL.64 R92, [R1+0x1828] ;  /* 0x00182800015c7983 */ /* 0x000f280000100a00 */
[----:B------:R-:W-:Y:S04]  /*18820*/  LDGSTS.E [R7+0x48a00], desc[UR14][R88.64], P4 ;  /* 0x48a0000058077fae */ /* 0x000fe8000a12184e */
[----:B------:R-:W4:Y:S04]  /*18830*/  LDL.64 R88, [R1+0x17d0] ;  /* 0x0017d00001587983 */ /* 0x000f280000100a00 */
[----:B------:R-:W-:Y:S04]  /*18840*/  LDGSTS.E [R7+0x48b00], desc[UR14][R64.64], P6 ;  /* 0x48b0000040077fae */ /* 0x000fe8000b12184e */
[----:B------:R-:W4:Y:S04]  /*18850*/  LDL.64 R64, [R1+0x1448] ;  /* 0x0014480001407983 */ /* 0x000f280000100a00 */
[----:B---3--:R-:W-:Y:S04]  /*18860*/  LDGSTS.E [R7+0x49a00], desc[UR14][R56.64], P4 ;  /* 0x49a0000038077fae */ /* 0x008fe8000a12184e */
[----:B------:R-:W3:Y:S04]  /*18870*/  LDL.64 R56, [R1+0x13c8] ;  /* 0x0013c80001387983 */ /* 0x000ee80000100a00 */
[----:B--2---:R-:W-:Y:S01]  /*18880*/  LDGSTS.E [R7+0x49b00], desc[UR14][R52.64], P6 ;  /* 0x49b0000034077fae */ /* 0x004fe2000b12184e */
[----:B------:R-:W-:-:S03]  /*18890*/  IADD3 R4, R4, -0x85, RZ ;  /* 0xffffff7b04047810 */ /* 0x000fc60007ffe0ff */
[----:B------:R-:W-:Y:S04]  /*188a0*/  LDGSTS.E [R7+0x4aa00], desc[UR14][R244.64], P4 ;  /* 0x4aa00000f4077fae */ /* 0x000fe8000a12184e */
[----:B----4-:R-:W-:Y:S04]  /*188b0*/  LDGSTS.E [R7+0x4ab00], desc[UR14][R242.64], P6 ;  /* 0x4ab00000f2077fae */ /* 0x010fe8000b12184e */
[----:B------:R-:W2:Y:S04]  /*188c0*/  LDL.64 R52, [R1+0x1348] ;  /* 0x0013480001347983 */ /* 0x000ea80000100a00 */
[----:B------:R-:W-:Y:S04]  /*188d0*/  LDGSTS.E [R7+0x4ba00], desc[UR14][R240.64], P4 ;  /* 0x4ba00000f0077fae */ /* 0x000fe8000a12184e */
[----:B------:R-:W-:Y:S04]  /*188e0*/  LDGSTS.E [R7+0x4bb00], desc[UR14][R234.64], P6 ;  /* 0x4bb00000ea077fae */ /* 0x000fe8000b12184e */
[----:B------:R-:W-:Y:S01]  /*188f0*/  LDGSTS.E [R7+0x4ca00], desc[UR14][R232.64], P4 ;  /* 0x4ca00000e8077fae */ /* 0x000fe2000a12184e */
[----:B------:R-:W-:-:S02]  /*18900*/  ISETP.GE.U32.AND P1, PT, R4, 0x7ffffefc, PT ;  /* 0x7ffffefc0400780c */ /* 0x000fc40003f26070 */
[----:B------:R-:W1:Y:S01]  /*18910*/  LDC R4, c[0x0][0x230] ;  /* 0x00008c00ff047b82 */ /* 0x000e620000000800 */
[----:B------:R-:W-:Y:S04]  /*18920*/  LDGSTS.E [R7+0x4cb00], desc[UR14][R226.64], P6 ;  /* 0x4cb00000e2077fae */ /* 0x000fe8000b12184e */
        /* <DEDUP_REMOVED lines=23> */
[----:B------:R-:W-:Y:S01]  /*18aa0*/  LDGSTS.E [R0+0x48d00], desc[UR14][R166.64], P6 ;  /* 0x48d00000a6007fae */ /* 0x000fe2000b12184e */
[----:B-1----:R-:W-:-:S03]  /*18ab0*/  VIADD R45, R4, 0xffffff73 ;  /* 0xffffff73042d7836 */ /* 0x002fc60000000000 */
[----:B------:R-:W-:Y:S01]  /*18ac0*/  LDGSTS.E [R0+0x49c00], desc[UR14][R164.64], P4 ;  /* 0x49c00000a4007fae */ /* 0x000fe2000a12184e */
[----:B------:R-:W-:-:S03]  /*18ad0*/  LOP3.LUT R4, R247, 0x70, RZ, 0x3c, !PT ;  /* 0x00000070f7047812 */ /* 0x000fc600078e3cff */
[----:B------:R-:W-:Y:S04]  /*18ae0*/  LDGSTS.E [R0+0x49d00], desc[UR14][R162.64], P6 ;  /* 0x49d00000a2007fae */ /* 0x000fe8000b12184e */
[----:B------:R-:W-:Y:S04]  /*18af0*/  LDGSTS.E [R0+0x4ac00], desc[UR14][R160.64], P4 ;  /* 0x4ac00000a0007fae */ /* 0x000fe8000a12184e */
[----:B------:R-:W-:Y:S04]  /*18b00*/  LDGSTS.E [R0+0x4ad00], desc[UR14][R158.64], P6 ;  /* 0x4ad000009e007fae */ /* 0x000fe8000b12184e */
[----:B------:R-:W-:Y:S04]  /*18b10*/  LDGSTS.E [R0+0x4bc00], desc[UR14][R156.64], P4 ;  /* 0x4bc000009c007fae */ /* 0x000fe8000a12184e */
[----:B------:R-:W-:Y:S01]  /*18b20*/  LDGSTS.E [R0+0x4bd00], desc[UR14][R154.64], P6 ;  /* 0x4bd000009a007fae */ /* 0x000fe2000b12184e */
[----:B------:R-:W-:-:S03]  /*18b30*/  VIADD R4, R4, UR5 ;  /* 0x0000000504047c36 */ /* 0x000fc60008000000 */
        /* <DEDUP_REMOVED lines=34> */
[----:B---3--:R-:W-:Y:S04]  /*18d60*/  LDGSTS.E [R4+0x4de00], desc[UR14][R56.64], P4 ;  /* 0x4de0000038047fae */ /* 0x008fe8000a12184e */
[----:B------:R-:W-:Y:S04]  /*18d70*/  LDGSTS.E [R4+0x4df00], desc[UR14][R54.64], P6 ;  /* 0x4df0000036047fae */ /* 0x000fe8000b12184e */
[----:B--2---:R-:W-:Y:S04]  /*18d80*/  LDGSTS.E [R4+0x4ee00], desc[UR14][R52.64], P4 ;  /* 0x4ee0000034047fae */ /* 0x004fe8000a12184e */
[----:B------:R-:W-:Y:S04]  /*18d90*/  LDGSTS.E [R4+0x4ef00], desc[UR14][R230.64], P6 ;  /* 0x4ef00000e6047fae */ /* 0x000fe8000b12184e */
[----:B------:R-:W-:Y:S04]  /*18da0*/  LDGSTS.E [R4+0x4fe00], desc[UR14][R238.64], P4 ;  /* 0x4fe00000ee047fae */ /* 0x000fe8000a12184e */
[----:B------:R-:W-:Y:S04]  /*18db0*/  LDGSTS.E [R4+0x4ff00], desc[UR14][R250.64], P6 ;  /* 0x4ff00000fa047fae */ /* 0x000fe8000b12184e */
[----:B------:R-:W2:Y:S04]  /*18dc0*/  LDL.LU.64 R230, [R1+0x2ae0] ;  /* 0x002ae00001e67983 */ /* 0x000ea80000300a00 */
[----:B------:R-:W3:Y:S04]  /*18dd0*/  LDL.LU.64 R238, [R1+0x2ad8] ;  /* 0x002ad80001ee7983 */ /* 0x000ee80000300a00 */
[----:B------:R-:W4:Y:S01]  /*18de0*/  LDL.LU.64 R250, [R1+0x2ad0] ;  /* 0x002ad00001fa7983 */ /* 0x000f220000300a00 */
[----:B------:R-:W-:-:S02]  /*18df0*/  ISETP.GE.U32.AND P4, PT, R45, 0x7ffffef4, PT ;  /* 0x7ffffef42d00780c */ /* 0x000fc40003f86070 */
[----:B------:R-:W1:Y:S01]  /*18e00*/  LDC R45, c[0x0][0x230] ;  /* 0x00008c00ff2d7b82 */ /* 0x000e620000000800 */
[----:B------:R-:W-:Y:S01]  /*18e10*/  ISETP.GE.U32.AND P6, PT, R44, 0x7ffffef0, PT ;  /* 0x7ffffef02c00780c */ /* 0x000fe20003fc6070 */
[----:B------:R-:W-:Y:S01]  /*18e20*/  VIADD R44, R47, 0xffffff6b ;  /* 0xffffff6b2f2c7836 */ /* 0x000fe20000000000 */
[----:B------:R1:W-:Y:S05]  /*18e30*/  STL.64 [R1+0x2fa0], R234 ;  /* 0x002fa0ea01007387 */ /* 0x0003ea0000100a00 */
[----:B------:R-:W3:Y:S01]  /*18e40*/  LDC R48, c[0x0][0x230] ;  /* 0x00008c00ff307b82 */ /* 0x000ee20000000800 */
[----:B------:R-:W0:Y:S01]  /*18e50*/  LDGDEPBAR ;  /* 0x00000000000079af */ /* 0x000e220000000000 */
[----:B------:R-:W-:Y:S01]  /*18e60*/  USHF.L.U32 UR10, UR7, 0x7, URZ ;  /* 0x00000007070a7899 */ /* 0x000fe2000800063f */
[----:B------:R-:W-:-:S02]  /*18e70*/  ULDC UR6, c[0x0][0x230] ;  /* 0x00008c0000067ab9 */ /* 0x000fc40000000800 */
[----:B-1----:R-:W2:Y:S04]  /*18e80*/  LDL.64 R234, [R1+0xd88] ;  /* 0x000d880001ea7983 */ /* 0x002ea80000100a00 */
[----:B------:R1:W-:Y:S04]  /*18e90*/  STL.64 [R1+0x2f98], R154 ;  /* 0x002f989a01007387 */ /* 0x0003e80000100a00 */
[----:B-1----:R-:W3:Y:S04]  /*18ea0*/  LDL.64 R154, [R1+0xda8] ;  /* 0x000da800019a7983 */ /* 0x002ee80000100a00 */
[----:B------:R1:W-:Y:S04]  /*18eb0*/  STL.64 [R1+0x2f90], R66 ;  /* 0x002f904201007387 */ /* 0x0003e80000100a00 */
[----:B-1----:R-:W4:Y:S04]  /*18ec0*/  LDL.64 R66, [R1+0xda0] ;  /* 0x000da00001427983 */ /* 0x002f280000100a00 */
[----:B------:R1:W-:Y:S04]  /*18ed0*/  STL.64 [R1+0x2f88], R226 ;  /* 0x002f88e201007387 */ /* 0x0003e80000100a00 */
[----:B-1----:R-:W2:Y:S04]  /*18ee0*/  LDL.64 R226, [R1+0x2c0] ;  /* 0x0002c00001e27983 */ /* 0x002ea80000100a00 */
        /* <DEDUP_REMOVED lines=15> */
[----:B-1----:R-:W3:Y:S01]  /*18fe0*/  LDL.64 R210, [R1+0xd98] ;  /* 0x000d980001d27983 */ /* 0x002ee20000100a00 */
[----:B------:R-:W-:Y:S06]  /*18ff0*/  BAR.SYNC.DEFER_BLOCKING 0x0 ;  /* 0x0000000000007b1d */ /* 0x000fec0000010000 */
[----:B------:R-:W-:Y:S04]  /*19000*/  STL.64 [R1+0x2f40], R138 ;  /* 0x002f408a01007387 */ /* 0x000fe80000100a00 */
[----:B------:R1:W-:Y:S04]  /*19010*/  STL.64 [R1+0x2f28], R248 ;  /* 0x002f28f801007387 */ /* 0x0003e80000100a00 */
[----:B------:R1:W-:Y:S04]  /*19020*/  STL.64 [R1+0x2eb0], R4 ;  /* 0x002eb00401007387 */ /* 0x0003e80000100a00 */
[----:B------:R1:W-:Y:S04]  /*19030*/  STL.64 [R1+0x2d50], R6 ;  /* 0x002d500601007387 */ /* 0x0003e80000100a00 */
[----:B-1----:R-:W2:Y:S04]  /*19040*/  LDL.64 R248, [R1+0xc58] ;  /* 0x000c580001f87983 */ /* 0x002ea80000100a00 */
[----:B------:R-:W2:Y:S04]  /*19050*/  LDL.64 R4, [R1+0x120] ;  /* 0x0001200001047983 */ /* 0x000ea80000100a00 */
[----:B------:R-:W2:Y:S04]  /*19060*/  LDL.64 R138, [R1+0xb0] ;  /* 0x0000b000018a7983 */ /* 0x000ea80000100a00 */
[----:B------:R-:W2:Y:S04]  /*19070*/  LDL.64 R6, [R1+0xd30] ;  /* 0x000d300001067983 */ /* 0x000ea80000100a00 */
[----:B------:R-:W-:Y:S01]  /*19080*/  @!PT LDS RZ, [RZ] ;  /* 0x00000000fffff984 */ /* 0x000fe20000000800 */
[----:B------:R-:W-:Y:S01]  /*19090*/  @!PT LDS RZ, [RZ] ;  /* 0x00000000fffff984 */ /* 0x000fe20000000800 */
[----:B------:R-:W-:Y:S01]  /*190a0*/  @!PT LDS RZ, [RZ] ;  /* 0x00000000fffff984 */ /* 0x000fe20000000800 */
[----:B---3--:R-:W-:Y:S04]  /*190b0*/  LDGSTS.E [R246+0x20000], desc[UR14][R210.64], !P2 ;  /* 0x20000000d2f67fae */ /* 0x008fe8000d12184e */
[----:B----4-:R-:W-:Y:S04]  /*190c0*/  LDGSTS.E [R246+0x20100], desc[UR14][R66.64], !P2 ;  /* 0x2010000042f67fae */ /* 0x010fe8000d12184e */
[----:B------:R-:W-:Y:S04]  /*190d0*/  LDGSTS.E [R246+0x20200], desc[UR14][R154.64], !P2 ;  /* 0x202000009af67fae */ /* 0x000fe8000d12184e */
[----:B--2---:R-:W-:Y:S04]  /*190e0*/  LDGSTS.E [R246+0x20300], desc[UR14][R234.64], !P2 ;  /* 0x20300000eaf67fae */ /* 0x004fe8000d12184e */
[----:B------:R-:W2:Y:S04]  /*190f0*/  LDL.64 R66, [R1+0x170] ;  /* 0x0001700001427983 */ /* 0x000ea80000100a00 */
[----:B------:R-:W3:Y:S04]  /*19100*/  LDL.64 R154, [R1+0x180] ;  /* 0x00018000019a7983 */ /* 0x000ee80000100a00 */
[----:B------:R-:W4:Y:S01]  /*19110*/  LDL.64 R234, [R1+0x188] ;  /* 0x0001880001ea7983 */ /* 0x000f220000100a00 */
[----:B------:R-:W-:-:S02]  /*19120*/  ISETP.GE.U32.AND P2, PT, R44, 0x7ffffeec, PT ;  /* 0x7ffffeec2c00780c */ /* 0x000fc40003f46070 */
[----:B------:R-:W-:Y:S01]  /*19130*/  IADD3 R44, R49, -0x99, RZ ;  /* 0xffffff67312c7810 */ /* 0x000fe20007ffe0ff */
[----:B------:R-:W-:Y:S01]  /*19140*/  LDGSTS.E [R246+0x21000], desc[UR14][R146.64], !P1 ;  /* 0x2100000092f67fae */ /* 0x000fe2000c92184e */
[----:B------:R-:W1:Y:S03]  /*19150*/  LDC R49, c[0x0][0x230] ;  /* 0x00008c00ff317b82 */ /* 0x000e660000000800 */
[----:B------:R-:W-:Y:S04]  /*19160*/  LDGSTS.E [R246+0x21100], desc[UR14][R222.64], !P1 ;  /* 0x21100000def67fae */ /* 0x000fe8000c92184e */
[----:B------:R-:W-:Y:S04]  /*19170*/  LDGSTS.E [R246+0x21200], desc[UR14][R150.64], !P1 ;  /* 0x2120000096f67fae */ /* 0x000fe8000c92184e */
[----:B------:R-:W-:Y:S01]  /*19180*/  LDGSTS.E [R246+0x21300], desc[UR14][R226.64], !P1 ;  /* 0x21300000e2f67fae */ /* 0x000fe2000c92184e */
[----:B------:R-:W-:Y:S01]  /*19190*/  ISETP.GE.U32.AND P1, PT, R44, 0x7ffffee8, PT ;  /* 0x7ffffee82c00780c */ /* 0x000fe20003f26070 */
[----:B------:R-:W-:-:S02]  /*191a0*/  VIADD R44, R50, 0xffffff63 ;  /* 0xffffff63322c7836 */ /* 0x000fc40000000000 */
        /* <DEDUP_REMOVED lines=9> */
[----:B------:R-:W2:Y:S04]  /*19240*/  LDL.64 R226, [R1+0xcd0] ;  /* 0x000cd00001e27983 */ /* 0x000ea80000100a00 */
        /* <DEDUP_REMOVED lines=8> */
[----:B------:R-:W2:Y:S04]  /*192d0*/  LDL.64 R248, [R1] ;  /* 0x0000000001f87983 */ /* 0x000ea80000100a00 */
[----:B----4-:R-:W-:Y:S04]  /*192e0*/  LDGSTS.E [R246+0x23100], desc[UR14][R234.64], !P4 ;  /* 0x23100000eaf67fae */ /* 0x010fe8000e12184e */
[----:B---3--:R-:W-:Y:S04]  /*192f0*/  LDGSTS.E [R246+0x23200], desc[UR14][R154.64], !P4 ;  /* 0x232000009af67fae */ /* 0x008fe8000e12184e */
[----:B--2---:R-:W-:Y:S01]  /*19300*/  LDGSTS.E [R246+0x23300], desc[UR14][R66.64], !P4 ;  /* 0x2330000042f67fae */ /* 0x004fe2000e12184e */
[----:B------:R-:W-:-:S03]  /*19310*/  ISETP.GE.U32.AND P4, PT, R44, 0x7ffffee0, PT ;  /* 0x7ffffee02c00780c */ /* 0x000fc60003f86070 */
[----:B------:R-:W2:Y:S01]  /*19320*/  LDL.LU.64 R234, [R1+0x2fa0] ;  /* 0x002fa00001ea7983 */ /* 0x000ea20000300a00 */
[----:B------:R-:W-:-:S03]  /*19330*/  IADD3 R44, R46, -0xa5, RZ ;  /* 0xffffff5b2e2c7810 */ /* 0x000fc60007ffe0ff */
[----:B------:R-:W3:Y:S04]  /*19340*/  LDL.LU.64 R154, [R1+0x2f98] ;  /* 0x002f9800019a7983 */ /* 0x000ee80000300a00 */
[----:B------:R-:W4:Y:S04]  /*19350*/  LDL.LU.64 R66, [R1+0x2f90] ;  /* 0x002f900001427983 */ /* 0x000f280000300a00 */
[----:B------:R-:W2:Y:S04]  /*19360*/  LDL.64 R46, [R1+0x110] ;  /* 0x00011000012e7983 */ /* 0x000ea80000100a00 */
[----:B------:R-:W-:Y:S04]  /*19370*/  LDGSTS.E [R246+0x24000], desc[UR14][R226.64], !P6 ;  /* 0x24000000e2f67fae */ /* 0x000fe8000f12184e */
[----:B------:R-:W-:Y:S04]  /*19380*/  LDGSTS.E [R246+0x24100], desc[UR14][R4.64], !P6 ;  /* 0x2410000004f67fae */ /* 0x000fe8000f12184e */
[----:B------:R-:W-:Y:S04]  /*19390*/  LDGSTS.E [R246+0x24200], desc[UR14][R150.64], !P6 ;  /* 0x2420000096f67fae */ /* 0x000fe8000f12184e */
[----:B------:R-:W4:Y:S04]  /*193a0*/  LDL.LU.64 R226, [R1+0x2f88] ;  /* 0x002f880001e27983 */ /* 0x000f280000300a00 */
[----:B------:R-:W3:Y:S04]  /*193b0*/  LDL.64 R4, [R1+0xd50] ;  /* 0x000d500001047983 */ /* 0x000ee80000100a00 */
[----:B------:R-:W4:Y:S04]  /*193c0*/  LDL.LU.64 R150, [R1+0x2f80] ;  /* 0x002f800001967983 */ /* 0x000f280000300a00 */
[----:B--2---:R2:W-:Y:S04]  /*193d0*/  LDGSTS.E [R246+0x24300], desc[UR14][R46.64], !P6 ;  /* 0x243000002ef67fae */ /* 0x0045e8000f12184e */
[----:B------:R-:W-:Y:S04]  /*193e0*/  LDGSTS.E [R246+0x25000], desc[UR14][R58.64], !P2 ;  /* 0x250000003af67fae */ /* 0x000fe8000d12184e */
[----:B------:R-:W-:Y:S04]  /*193f0*/  LDGSTS.E [R246+0x25100], desc[UR14][R222.64], !P2 ;  /* 0x25100000def67fae */ /* 0x000fe8000d12184e */
[----:B------:R-:W-:Y:S01]  /*19400*/  LDGSTS.E [R246+0x25200], desc[UR14][R146.64], !P2 ;  /* 0x2520000092f67fae */ /* 0x000fe2000d12184e */
[----:B--2---:R-:W2:Y:S03]  /*19410*/  LDC R47, c[0x0][0x230] ;  /* 0x00008c00ff2f7b82 */ /* 0x004ea60000000800 */
[----:B------:R-:W4:Y:S04]  /*19420*/  LDL.LU.64 R58, [R1+0x2f78] ;  /* 0x002f7800013a7983 */ /* 0x000f280000300a00 */
[----:B------:R-:W4:Y:S01]  /*19430*/  LDL.LU.64 R222, [R1+0x2f70] ;  /* 0x002f700001de7983 */ /* 0x000f220000300a00 */
[----:B------:R-:W4:Y:S03]  /*19440*/  LDC R46, c[0x0][0x230] ;  /* 0x00008c00ff2e7b82 */ /* 0x000f260000000800 */
[----:B------:R-:W4:Y:S04]  /*19450*/  LDL.LU.64 R146, [R1+0x2f68] ;  /* 0x002f680001927983 */ /* 0x000f280000300a00 */
[----:B------:R-:W-:Y:S04]  /*19460*/  LDGSTS.E [R246+0x25300], desc[UR14][R138.64], !P2 ;  /* 0x253000008af67fae */ /* 0x000fe8000d12184e */
[----:B------:R-:W-:Y:S04]  /*19470*/  LDGSTS.E [R246+0x26000], desc[UR14][R54.64], !P1 ;  /* 0x2600000036f67fae */ /* 0x000fe8000c92184e */
[----:B------:R-:W-:Y:S04]  /*19480*/  LDGSTS.E [R246+0x26100], desc[UR14][R214.64], !P1 ;  /* 0x26100000d6f67fae */ /* 0x000fe8000c92184e */
[----:B------:R-:W2:Y:S04]  /*19490*/  LDL.64 R138, [R1+0xd70] ;  /* 0x000d7000018a7983 */ /* 0x000ea80000100a00 */
[----:B------:R-:W4:Y:S04]  /*194a0*/  LDL.LU.64 R54, [R1+0x2f60] ;  /* 0x002f600001367983 */ /* 0x000f280000300a00 */
[----:B------:R-:W-:Y:S04]  /*194b0*/  LDGSTS.E [R246+0x26200], desc[UR14][R142.64], !P1 ;  /* 0x262000008ef67fae */ /* 0x000fe8000c92184e */
[----:B------:R-:W4:Y:S04]  /*194c0*/  LDL.LU.64 R214, [R1+0x2f58] ;  /* 0x002f580001d67983 */ /* 0x000f280000300a00 */
[----:B------:R-:W-:Y:S04]  /*194d0*/  LDGSTS.E [R246+0x26300], desc[UR14][R210.64], !P1 ;  /* 0x26300000d2f67fae */ /* 0x000fe8000c92184e */
[----:B------:R-:W4:Y:S04]  /*194e0*/  LDL.LU.64 R142, [R1+0x2f50] ;  /* 0x002f5000018e7983 */ /* 0x000f280000300a00 */
[----:B------:R-:W-:Y:S04]  /*194f0*/  LDGSTS.E [R246+0x27000], desc[UR14][R6.64], !P0 ;  /* 0x2700000006f67fae */ /* 0x000fe8000c12184e */
[----:B------:R-:W4:Y:S04]  /*19500*/  LDL.LU.64 R210, [R1+0x2f48] ;  /* 0x002f480001d27983 */ /* 0x000f280000300a00 */
[----:B------:R-:W-:Y:S01]  /*19510*/  LDGSTS.E [R246+0x27100], desc[UR14][R248.64], !P0 ;  /* 0x27100000f8f67fae */ /* 0x000fe2000c12184e */
[----:B------:R-:W-:-:S03]  /*19520*/  ISETP.GE.U32.AND P6, PT, R44, 0x7ffffedc, PT ;  /* 0x7ffffedc2c00780c */ /* 0x000fc60003fc6070 */
[----:B------:R-:W-:Y:S04]  /*19530*/  LDGSTS.E [R246+0x27200], desc[UR14][R250.64], !P0 ;  /* 0x27200000faf67fae */ /* 0x000fe8000c12184e */
[----:B------:R-:W-:Y:S04]  /*19540*/  LDGSTS.E [R246+0x27300], desc[UR14][R238.64], !P0 ;  /* 0x27300000eef67fae */ /* 0x000fe8000c12184e */
[----:B------:R-:W4:Y:S04]  /*19550*/  LDL.64 R248, [R1+0xdb0] ;  /* 0x000db00001f87983 */ /* 0x000f280000100a00 */
[----:B------:R-:W-:Y:S04]  /*19560*/  STL.64 [R1+0x2ad0], R250 ;  /* 0x002ad0fa01007387 */ /* 0x000fe80000100a00 */
[----:B---3--:R-:W-:Y:S04]  /*19570*/  LDGSTS.E [R246+0x28000], desc[UR14][R4.64], !P4 ;  /* 0x2800000004f67fae */ /* 0x008fe8000e12184e */
[----:B------:R-:W-:Y:S04]  /*19580*/  STL.64 [R1+0x2ad8], R238 ;  /* 0x002ad8ee01007387 */ /* 0x000fe80000100a00 */
[----:B------:R-:W-:Y:S01]  /*19590*/  LDGSTS.E [R246+0x28100], desc[UR14][R126.64], !P4 ;  /* 0x281000007ef67fae */ /* 0x000fe2000e12184e */
[----:B------:R-:W-:-:S02]  /*195a0*/  VIADD R44, R48, 0xffffff57 ;  /* 0xffffff57302c7836 */ /* 0x000fc40000000000 */
[----:B------:R-:W3:Y:S01]  /*195b0*/  LDC R48, c[0x0][0x230] ;  /* 0x00008c00ff307b82 */ /* 0x000ee20000000800 */
[----:B------:R-:W-:Y:S04]  /*195c0*/  STL.64 [R1+0x2ae0], R126 ;  /* 0x002ae07e01007387 */ /* 0x000fe80000100a00 */
[----:B------:R-:W-:Y:S04]  /*195d0*/  LDGSTS.E [R246+0x28200], desc[UR14][R124.64], !P4 ;  /* 0x282000007cf67fae */ /* 0x000fe8000e12184e */
[----:B------:R1:W-:Y:S04]  /*195e0*/  STL.64 [R1+0x2ae8], R124 ;  /* 0x002ae87c01007387 */ /* 0x0003e80000100a00 */
[----:B------:R-:W-:Y:S04]  /*195f0*/  LDGSTS.E [R246+0x28300], desc[UR14][R86.64], !P4 ;  /* 0x2830000056f67fae */ /* 0x000fe8000e12184e */
[----:B------:R1:W-:Y:S04]  /*19600*/  STL.64 [R1+0x2af0], R86 ;  /* 0x002af05601007387 */ /* 0x0003e80000100a00 */
[----:B-1----:R-:W3:Y:S04]  /*19610*/  LDL.64 R124, [R1+0x338] ;  /* 0x00033800017c7983 */ /* 0x002ee80000100a00 */
[----:B------:R-:W3:Y:S04]  /*19620*/  LDL.64 R126, [R1+0xef8] ;  /* 0x000ef800017e7983 */ /* 0x000ee80000100a00 */
[----:B------:R-:W3:Y:S04]  /*19630*/  LDL.64 R86, [R1+0x330] ;  /* 0x0003300001567983 */ /* 0x000ee80000100a00 */
[----:B------:R-:W3:Y:S04]  /*19640*/  LDL.64 R6, [R1+0x490] ;  /* 0x0004900001067983 */ /* 0x000ee80000100a00 */
[----:B------:R-:W3:Y:S04]  /*19650*/  LDL.64 R238, [R1+0x498] ;  /* 0x0004980001ee7983 */ /* 0x000ee80000100a00 */
[----:B------:R-:W3:Y:S01]  /*19660*/  LDL.64 R4, [R1+0xbc0] ;  /* 0x000bc00001047983 */ /* 0x000ee20000100a00 */
[----:B------:R-:W-:-:S03]  /*19670*/  ISETP.GE.U32.AND P2, PT, R44, 0x7ffffed8, PT ;  /* 0x7ffffed82c00780c */ /* 0x000fc60003f46070 */
[----:B--2---:R-:W-:Y:S04]  /*19680*/  LDGSTS.E [R246+0x29000], desc[UR14][R138.64], !P6 ;  /* 0x290000008af67fae */ /* 0x004fe8000f12184e */
[----:B------:R-:W-:Y:S04]  /*19690*/  LDGSTS.E [R246+0x29100], desc[UR14][R62.64], !P6 ;  /* 0x291000003ef67fae */ /* 0x000fe8000f12184e */
[----:B------:R-:W-:Y:S04]  /*196a0*/  LDGSTS.E [R246+0x29200], desc[UR14][R60.64], !P6 ;  /* 0x292000003cf67fae */ /* 0x000fe8000f12184e */
[----:B------:R-:W2:Y:S04]  /*196b0*/  LDL.64 R138, [R1+0x318] ;  /* 0x00031800018a7983 */ /* 0x000ea80000100a00 */
[----:B------:R1:W-:Y:S04]  /*196c0*/  STL.64 [R1+0x2af8], R62 ;  /* 0x002af83e01007387 */ /* 0x0003e80000100a00 */
[----:B------:R-:W-:Y:S04]  /*196d0*/  LDGSTS.E [R246+0x29300], desc[UR14][R42.64], !P6 ;  /* 0x293000002af67fae */ /* 0x000fe8000f12184e */
[----:B-1----:R-:W3:Y:S04]  /*196e0*/  LDL.64 R62, [R1+0xe58] ;  /* 0x000e5800013e7983 */ /* 0x002ee80000100a00 */
[----:B------:R-:W-:Y:S04]  /*196f0*/  STL.64 [R1+0x2b00], R60 ;  /* 0x002b003c01007387 */ /* 0x000fe80000100a00 */
[----:B------:R1:W-:Y:S04]  /*19700*/  STL.64 [R1+0x2b08], R42 ;  /* 0x002b082a01007387 */ /* 0x0003e80000100a00 */
[----:B------:R-:W2:Y:S04]  /*19710*/  LDL.64 R250, [R1+0xfa8] ;  /* 0x000fa80001fa7983 */ /* 0x000ea80000100a00 */
[----:B----4-:R-:W-:Y:S01]  /*19720*/  LDGSTS.E [R246+0x2a000], desc[UR14][R248.64], !P2 ;  /* 0x2a000000f8f67fae */ /* 0x010fe2000d12184e */
[----:B------:R-:W-:-:S02]  /*19730*/  VIADD R44, R49, 0xffffff53 ;  /* 0xffffff53312c7836 */ /* 0x000fc40000000000 */
[----:B------:R-:W4:Y:S01]  /*19740*/  LDC R49, c[0x0][0x230] ;  /* 0x00008c00ff317b82 */ /* 0x000f220000000800 */
[----:B-1----:R-:W4:Y:S04]  /*19750*/  LDL.64 R42, [R1+0xb68] ;  /* 0x000b6800012a7983 */ /* 0x002f280000100a00 */
[----:B------:R-:W4:Y:S04]  /*19760*/  LDL.64 R60, [R1+0xb60] ;  /* 0x000b6000013c7983 */ /* 0x000f280000100a00 */
[----:B------:R-:W4:Y:S01]  /*19770*/  LDL.64 R248, [R1+0xb70] ;  /* 0x000b700001f87983 */ /* 0x000f220000100a00 */
[----:B------:R-:W-:-:S02]  /*19780*/  ISETP.GE.U32.AND P1, PT, R44, 0x7ffffed4, PT ;  /* 0x7ffffed42c00780c */ /* 0x000fc40003f26070 */
[----:B------:R-:W-:Y:S01]  /*19790*/  IADD3 R44, R50, -0xb1, RZ ;  /* 0xffffff4f322c7810 */ /* 0x000fe20007ffe0ff */
[----:B------:R-:W-:Y:S01]  /*197a0*/  LDGSTS.E [R246+0x2a100], desc[UR14][R22.64], !P2 ;  /* 0x2a10000016f67fae */ /* 0x000fe2000d12184e */
[----:B------:R-:W1:Y:S02]  /*197b0*/  LDC R50, c[0x0][0x230] ;  /* 0x00008c00ff327b82 */ /* 0x000e640000000800 */
[----:B------:R-:W-:Y:S01]  /*197c0*/  ISETP.GE.U32.AND P0, PT, R44, 0x7ffffed0, PT ;  /* 0x7ffffed02c00780c */ /* 0x000fe20003f06070 */
[----:B------:R-:W-:Y:S01]  /*197d0*/  VIADD R44, R45, 0xffffff4b ;  /* 0xffffff4b2d2c7836 */ /* 0x000fe20000000000 */
[----:B------:R-:W-:Y:S04]  /*197e0*/  STL.64 [R1+0x2b10], R22 ;  /* 0x002b101601007387 */ /* 0x000fe80000100a00 */
[----:B------:R-:W-:Y:S01]  /*197f0*/  LDGSTS.E [R246+0x2a200], desc[UR14][R20.64], !P2 ;  /* 0x2a20000014f67fae */ /* 0x000fe2000d12184e */
[----:B------:R-:W1:Y:S03]  /*19800*/  LDC R45, c[0x0][0x230] ;  /* 0x00008c00ff2d7b82 */ /* 0x000e660000000800 */
[----:B------:R4:W-:Y:S04]  /*19810*/  STL.64 [R1+0x2b18], R20 ;  /* 0x002b181401007387 */ /* 0x0009e80000100a00 */
[----:B------:R-:W-:Y:S01]  /*19820*/  LDGSTS.E [R246+0x2a300], desc[UR14][R18.64], !P2 ;  /* 0x2a30000012f67fae */ /* 0x000fe2000d12184e */
[----:B------:R-:W-:-:S03]  /*19830*/  ISETP.GE.U32.AND P4, PT, R44, 0x7ffffecc, PT ;  /* 0x7ffffecc2c00780c */ /* 0x000fc60003f86070 */
[----:B------:R-:W-:Y:S04]  /*19840*/  STL.64 [R1+0x2b20], R18 ;  /* 0x002b201201007387 */ /* 0x000fe80000100a00 */
[----:B---3--:R-:W-:Y:S04]  /*19850*/  LDGSTS.E [R246+0x2b000], desc[UR14][R62.64], !P1 ;  /* 0x2b0000003ef67fae */ /* 0x008fe8000c92184e */
[----:B--2---:R-:W-:Y:S04]  /*19860*/  LDGSTS.E [R246+0x2b100], desc[UR14][R138.64], !P1 ;  /* 0x2b1000008af67fae */ /* 0x004fe8000c92184e */
[----:B------:R-:W-:Y:S04]  /*19870*/  LDGSTS.E [R246+0x2b200], desc[UR14][R86.64], !P1 ;  /* 0x2b20000056f67fae */ /* 0x000fe8000c92184e */
[----:B------:R-:W2:Y:S04]  /*19880*/  LDL.64 R62, [R1+0x1048] ;  /* 0x00104800013e7983 */ /* 0x000ea80000100a00 */
[----:B------:R-:W3:Y:S04]  /*19890*/  LDL.64 R138, [R1+0xb10] ;  /* 0x000b1000018a7983 */ /* 0x000ee80000100a00 */
[----:B------:R-:W-:Y:S04]  /*198a0*/  LDGSTS.E [R246+0x2b300], desc[UR14][R124.64], !P1 ;  /* 0x2b3000007cf67fae */ /* 0x000fe8000c92184e */
        /* <DEDUP_REMOVED lines=11> */
[----:B----4-:R-:W-:Y:S04]  /*19960*/  LDGSTS.E [R246+0x2d100], desc[UR14][R248.64], !P4 ;  /* 0x2d100000f8f67fae */ /* 0x010fe8000e12184e */
[----:B------:R-:W4:Y:S01]  /*19970*/  LDL.64 R250, [R1+0x1160] ;  /* 0x0011600001fa7983 */ /* 0x000f220000100a00 */
[----:B------:R-:W-:-:S02]  /*19980*/  VIADD R44, R47, 0xffffff47 ;  /* 0xffffff472f2c7836 */ /* 0x000fc40000000000 */
[----:B------:R-:W1:Y:S01]  /*19990*/  LDC R47, c[0x0][0x230] ;  /* 0x00008c00ff2f7b82 */ /* 0x000e620000000800 */
[----:B------:R-:W-:Y:S04]  /*199a0*/  LDGSTS.E [R246+0x2d200], desc[UR14][R42.64], !P4 ;  /* 0x2d2000002af67fae */ /* 0x000fe8000e12184e */
[----:B------:R-:W4:Y:S01]  /*199b0*/  LDL.64 R248, [R1+0xa50] ;  /* 0x000a500001f87983 */ /* 0x000f220000100a00 */
[----:B------:R-:W-:Y:S02]  /*199c0*/  ISETP.GE.U32.AND P6, PT, R44, 0x7ffffec8, PT ;  /* 0x7ffffec82c00780c */ /* 0x000fe40003fc6070 */
[----:B------:R-:W-:Y:S01]  /*199d0*/  IADD3 R44, R48, -0xbd, RZ ;  /* 0xffffff43302c7810 */ /* 0x000fe20007ffe0ff */
[----:B------:R-:W-:Y:S01]  /*199e0*/  LDGSTS.E [R246+0x2d300], desc[UR14][R60.64], !P4 ;  /* 0x2d3000003cf67fae */ /* 0x000fe2000e12184e */
[----:B------:R-:W1:Y:S02]  /*199f0*/  LDC R48, c[0x0][0x230] ;  /* 0x00008c00ff307b82 */ /* 0x000e640000000800 */
[----:B------:R-:W-:Y:S01]  /*19a00*/  ISETP.GE.U32.AND P2, PT, R44, 0x7ffffec4, PT ;  /* 0x7ffffec42c00780c */ /* 0x000fe20003f46070 */
[----:B------:R-:W-:Y:S01]  /*19a10*/  VIADD R44, R49, 0xffffff3f ;  /* 0xffffff3f312c7836 */ /* 0x000fe20000000000 */
[----:B------:R-:W4:Y:S04]  /*19a20*/  LDL.64 R42, [R1+0xa48] ;  /* 0x000a4800012a7983 */ /* 0x000f280000100a00 */
[----:B------:R-:W-:Y:S01]  /*19a30*/  ISETP.GE.U32.AND P1, PT, R44, 0x7ffffec0, PT ;  /* 0x7ffffec02c00780c */ /* 0x000fe20003f26070 */
[----:B------:R-:W4:Y:S04]  /*19a40*/  LDL.64 R20, [R1+0x1128] ;  /* 0x0011280001147983 */ /* 0x000f280000100a00 */
[----:B------:R-:W4:Y:S04]  /*19a50*/  LDL.64 R60, [R1+0xa40] ;  /* 0x000a4000013c7983 */ /* 0x000f280000100a00 */
[----:B------:R-:W4:Y:S04]  /*19a60*/  LDL.64 R22, [R1+0x560] ;  /* 0x0005600001167983 */ /* 0x000f280000100a00 */
[----:B--2---:R-:W-:Y:S01]  /*19a70*/  LDGSTS.E [R246+0x2e000], desc[UR14][R62.64], !P6 ;  /* 0x2e0000003ef67fae */ /* 0x004fe2000f12184e */
[----:B------:R-:W2:Y:S03]  /*19a80*/  LDC R49, c[0x0][0x230] ;  /* 0x00008c00ff317b82 */ /* 0x000ea60000000800 */
[----:B---3--:R-:W-:Y:S04]  /*19a90*/  LDGSTS.E [R246+0x2e100], desc[UR14][R138.64], !P6 ;  /* 0x2e1000008af67fae */ /* 0x008fe8000f12184e */
[----:B------:R-:W3:Y:S04]  /*19aa0*/  LDL.64 R62, [R1+0x11b0] ;  /* 0x0011b000013e7983 */ /* 0x000ee80000100a00 */
[----:B------:R-:W2:Y:S04]  /*19ab0*/  LDL.64 R138, [R1+0x9f0] ;  /* 0x0009f000018a7983 */ /* 0x000ea80000100a00 */
[----:B------:R-:W-:Y:S04]  /*19ac0*/  LDGSTS.E [R246+0x2e200], desc[UR14][R86.64], !P6 ;  /* 0x2e20000056f67fae */ /* 0x000fe8000f12184e */
[----:B------:R-:W-:Y:S04]  /*19ad0*/  LDGSTS.E [R246+0x2e300], desc[UR14][R124.64], !P6 ;  /* 0x2e3000007cf67fae */ /* 0x000fe8000f12184e */
[----:B------:R-:W-:Y:S04]  /*19ae0*/  LDGSTS.E [R246+0x2f000], desc[UR14][R126.64], !P2 ;  /* 0x2f0000007ef67fae */ /* 0x000fe8000d12184e */
[----:B------:R-:W2:Y:S04]  /*19af0*/  LDL.64 R86, [R1+0x9e8] ;  /* 0x0009e80001567983 */ /* 0x000ea80000100a00 */
[----:B------:R-:W2:Y:S04]  /*19b00*/  LDL.64 R124, [R1+0x9e0] ;  /* 0x0009e000017c7983 */ /* 0x000ea80000100a00 */
[----:B------:R-:W-:Y:S04]  /*19b10*/  LDGSTS.E [R246+0x2f100], desc[UR14][R6.64], !P2 ;  /* 0x2f10000006f67fae */ /* 0x000fe8000d12184e */
[----:B------:R-:W2:Y:S04]  /*19b20*/  LDL.64 R126, [R1+0x1248] ;  /* 0x00124800017e7983 */ /* 0x000ea80000100a00 */
[----:B------:R-:W-:Y:S04]  /*19b30*/  LDGSTS.E [R246+0x2f200], desc[UR14][R238.64], !P2 ;  /* 0x2f200000eef67fae */ /* 0x000fe8000d12184e */
[----:B------:R-:W2:Y:S04]  /*19b40*/  LDL.64 R6, [R1+0x990] ;  /* 0x0009900001067983 */ /* 0x000ea80000100a00 */
[----:B------:R-:W-:Y:S04]  /*19b50*/  LDGSTS.E [R246+0x2f300], desc[UR14][R4.64], !P2 ;  /* 0x2f30000004f67fae */ /* 0x000fe8000d12184e */
[----:B------:R-:W2:Y:S04]  /*19b60*/  LDL.64 R238, [R1+0x988] ;  /* 0x0009880001ee7983 */ /* 0x000ea80000100a00 */
[----:B----4-:R-:W-:Y:S04]  /*19b70*/  LDGSTS.E [R246+0x30000], desc[UR14][R250.64], !P1 ;  /* 0x30000000faf67fae */ /* 0x010fe8000c92184e */
[----:B------:R-:W4:Y:S04]  /*19b80*/  LDL.64 R4, [R1+0x980] ;  /* 0x0009800001047983 */ /* 0x000f280000100a00 */
[----:B------:R-:W-:Y:S04]  /*19b90*/  LDGSTS.E [R246+0x30100], desc[UR14][R248.64], !P1 ;  /* 0x30100000f8f67fae */ /* 0x000fe8000c92184e */
[----:B------:R-:W4:Y:S01]  /*19ba0*/  LDL.64 R250, [R1+0x1280] ;  /* 0x0012800001fa7983 */ /* 0x000f220000100a00 */
[----:B-1----:R-:W-:-:S02]  /*19bb0*/  VIADD R44, R50, 0xffffff3b ;  /* 0xffffff3b322c7836 */ /* 0x002fc40000000000 */
        /* <DEDUP_REMOVED lines=12> */
[----:B---3--:R-:W-:Y:S01]  /*19c80*/  LDGSTS.E [R246+0x31000], desc[UR14][R62.64], !P0 ;  /* 0x310000003ef67fae */ /* 0x008fe2000c12184e */
[----:B------:R-:W3:Y:S03]  /*19c90*/  LDC R45, c[0x0][0x230] ;  /* 0x00008c00ff2d7b82 */ /* 0x000ee60000000800 */
[----:B--2---:R-:W-:Y:S04]  /*19ca0*/  LDGSTS.E [R246+0x31100], desc[UR14][R138.64], !P0 ;  /* 0x311000008af67fae */ /* 0x004fe8000c12184e */
[----:B------:R-:W2:Y:S04]  /*19cb0*/  LDL.64 R62, [R1+0x12a0] ;  /* 0x0012a000013e7983 */ /* 0x000ea80000100a00 */
[----:B------:R-:W3:Y:S04]  /*19cc0*/  LDL.64 R138, [R1+0xc40] ;  /* 0x000c4000018a7983 */ /* 0x000ee80000100a00 */
[----:B------:R-:W-:Y:S04]  /*19cd0*/  LDGSTS.E [R246+0x31200], desc[UR14][R86.64], !P0 ;  /* 0x3120000056f67fae */ /* 0x000fe8000c12184e */
[----:B------:R-:W-:Y:S04]  /*19ce0*/  LDGSTS.E [R246+0x31300], desc[UR14][R124.64], !P0 ;  /* 0x313000007cf67fae */ /* 0x000fe8000c12184e */
[----:B------:R-:W3:Y:S04]  /*19cf0*/  LDL.64 R86, [R1+0xc48] ;  /* 0x000c480001567983 */ /* 0x000ee80000100a00 */
[----:B------:R-:W3:Y:S04]  /*19d00*/  LDL.64 R124, [R1+0xc50] ;  /* 0x000c5000017c7983 */ /* 0x000ee80000100a00 */
[----:B------:R-:W-:Y:S04]  /*19d10*/  LDGSTS.E [R246+0x32000], desc[UR14][R126.64], !P4 ;  /* 0x320000007ef67fae */ /* 0x000fe8000e12184e */
[----:B------:R-:W-:Y:S04]  /*19d20*/  LDGSTS.E [R246+0x32100], desc[UR14][R6.64], !P4 ;  /* 0x3210000006f67fae */ /* 0x000fe8000e12184e */
[----:B------:R-:W-:Y:S04]  /*19d30*/  LDGSTS.E [R246+0x32200], desc[UR14][R238.64], !P4 ;  /* 0x32200000eef67fae */ /* 0x000fe8000e12184e */
[----:B------:R-:W3:Y:S04]  /*19d40*/  LDL.64 R126, [R1+0x17f8] ;  /* 0x0017f800017e7983 */ /* 0x000ee80000100a00 */
[----:B------:R-:W3:Y:S04]  /*19d50*/  LDL.64 R6, [R1+0xe10] ;  /* 0x000e100001067983 */ /* 0x000ee80000100a00 */
[----:B----4-:R-:W-:Y:S04]  /*19d60*/  LDGSTS.E [R246+0x32300], desc[UR14][R4.64], !P4 ;  /* 0x3230000004f67fae */ /* 0x010fe8000e12184e */
[----:B------:R-:W4:Y:S04]  /*19d70*/  LDL.64 R238, [R1+0xe18] ;  /* 0x000e180001ee7983 */ /* 0x000f280000100a00 */
[----:B------:R-:W-:Y:S04]  /*19d80*/  LDGSTS.E [R246+0x33000], desc[UR14][R250.64], !P6 ;  /* 0x33000000faf67fae */ /* 0x000fe8000f12184e */
[----:B------:R-:W4:Y:S04]  /*19d90*/  LDL.64 R4, [R1+0xe20] ;  /* 0x000e200001047983 */ /* 0x000f280000100a00 */
[----:B------:R-:W-:Y:S04]  /*19da0*/  LDGSTS.E [R246+0x33100], desc[UR14][R248.64], !P6 ;  /* 0x33100000f8f67fae */ /* 0x000fe8000f12184e */
[----:B------:R-:W4:Y:S01]  /*19db0*/  LDL.64 R250, [R1+0x1878] ;  /* 0x0018780001fa7983 */ /* 0x000f220000100a00 */
[----:B------:R-:W-:-:S02]  /*19dc0*/  VIADD R44, R48, 0xffffff2f ;  /* 0xffffff2f302c7836 */ /* 0x000fc40000000000 */
[----:B------:R-:W4:Y:S01]  /*19dd0*/  LDC R48, c[0x0][0x230] ;  /* 0x00008c00ff307b82 */ /* 0x000f220000000800 */
[----:B------:R-:W-:Y:S04]  /*19de0*/  LDGSTS.E [R246+0x33200], desc[UR14][R42.64], !P6 ;  /* 0x332000002af67fae */ /* 0x000fe8000f12184e */
[----:B------:R-:W4:Y:S01]  /*19df0*/  LDL.64 R248, [R1+0xe88] ;  /* 0x000e880001f87983 */ /* 0x000f220000100a00 */
[----:B------:R-:W-:Y:S02]  /*19e00*/  ISETP.GE.U32.AND P2, PT, R44, 0x7ffffeb0, PT ;  /* 0x7ffffeb02c00780c */ /* 0x000fe40003f46070 */
[----:B------:R-:W-:Y:S01]  /*19e10*/  IADD3 R44, R49, -0xd5, RZ ;  /* 0xffffff2b312c7810 */ /* 0x000fe20007ffe0ff */
[----:B------:R-:W-:Y:S01]  /*19e20*/  LDGSTS.E [R246+0x33300], desc[UR14][R60.64], !P6 ;  /* 0x333000003cf67fae */ /* 0x000fe2000f12184e */
[----:B------:R-:W4:Y:S02]  /*19e30*/  LDC R49, c[0x0][0x230] ;  /* 0x00008c00ff317b82 */ /* 0x000f240000000800 */
[----:B------:R-:W-:Y:S01]  /*19e40*/  ISETP.GE.U32.AND P1, PT, R44, 0x7ffffeac, PT ;  /* 0x7ffffeac2c00780c */ /* 0x000fe20003f26070 */
[----:B-1----:R-:W-:Y:S01]  /*19e50*/  VIADD R44, R50, 0xffffff27 ;  /* 0xffffff27322c7836 */ /* 0x002fe20000000000 */
[----:B------:R-:W4:Y:S04]  /*19e60*/  LDL.64 R42, [R1+0xe90] ;  /* 0x000e9000012a7983 */ /* 0x000f280000100a00 */
[----:B------:R-:W-:Y:S01]  /*19e70*/  ISETP.GE.U32.AND P0, PT, R44, 0x7ffffea8, PT ;  /* 0x7ffffea82c00780c */ /* 0x000fe20003f06070 */
[----:B------:R-:W4:Y:S04]  /*19e80*/  LDL.64 R60, [R1+0xe98] ;  /* 0x000e9800013c7983 */ /* 0x000f280000100a00 */
[----:B--2---:R-:W-:Y:S01]  /*19e90*/  LDGSTS.E [R246+0x34000], desc[UR14][R62.64], !P2 ;  /* 0x340000003ef67fae */ /* 0x004fe2000d12184e */
[----:B------:R-:W1:Y:S03]  /*19ea0*/  LDC R50, c[0x0][0x230] ;  /* 0x00008c00ff327b82 */ /* 0x000e660000000800 */
[----:B---3--:R-:W-:Y:S04]  /*19eb0*/  LDGSTS.E [R246+0x34100], desc[UR14][R138.64], !P2 ;  /* 0x341000008af67fae */ /* 0x008fe8000d12184e */
        /* <DEDUP_REMOVED lines=8> */
[----:B------:R-:W3:Y:S04]  /*19f40*/  LDL.64 R126, [R1+0x1978] ;  /* 0x00197800017e7983 */ /* 0x000ee80000100a00 */
[----:B------:R-:W3:Y:S04]  /*19f50*/  LDL.64 R6, [R1+0xf70] ;  /* 0x000f700001067983 */ /* 0x000ee80000100a00 */
[----:B----4-:R-:W-:Y:S04]  /*19f60*/  LDGSTS.E [R246+0x35200], desc[UR14][R238.64], !P1 ;  /* 0x35200000eef67fae */ /* 0x010fe8000c92184e */
[----:B------:R-:W-:Y:S04]  /*19f70*/  LDGSTS.E [R246+0x35300], desc[UR14][R4.64], !P1 ;  /* 0x3530000004f67fae */ /* 0x000fe8000c92184e */
[----:B------:R-:W-:Y:S04]  /*19f80*/  LDGSTS.E [R246+0x36000], desc[UR14][R250.64], !P0 ;  /* 0x36000000faf67fae */ /* 0x000fe8000c12184e */
[----:B------:R-:W4:Y:S04]  /*19f90*/  LDL.64 R238, [R1+0xf80] ;  /* 0x000f800001ee7983 */ /* 0x000f280000100a00 */
[----:B------:R-:W4:Y:S04]  /*19fa0*/  LDL.64 R4, [R1+0xf88] ;  /* 0x000f880001047983 */ /* 0x000f280000100a00 */
[----:B------:R-:W-:Y:S04]  /*19fb0*/  LDGSTS.E [R246+0x36100], desc[UR14][R248.64], !P0 ;  /* 0x36100000f8f67fae */ /* 0x000fe8000c12184e */
        /* <DEDUP_REMOVED lines=21> */
[----:B------:R-:W2:Y:S04]  /*1a110*/  LDL.64 R86, [R1+0x688] ;  /* 0x0006880001567983 */ /* 0x000ea80000100a00 */
[----:B------:R-:W2:Y:S04]  /*1a120*/  LDL.64 R124, [R1+0x680] ;  /* 0x00068000017c7983 */ /* 0x000ea80000100a00 */
[----:B------:R-:W-:Y:S04]  /*1a130*/  LDGSTS.E [R246+0x38000], desc[UR14][R126.64], !P6 ;  /* 0x380000007ef67fae */ /* 0x000fe8000f12184e */
[----:B------:R-:W-:Y:S04]  /*1a140*/  LDGSTS.E [R246+0x38100], desc[UR14][R6.64], !P6 ;  /* 0x3810000006f67fae */ /* 0x000fe8000f12184e */
[----:B------:R-:W2:Y:S04]  /*1a150*/  LDL.64 R126, [R1+0x1af8] ;  /* 0x001af800017e7983 */ /* 0x000ea80000100a00 */
[----:B------:R-:W2:Y:S04]  /*1a160*/  LDL.64 R6, [R1+0x10b8] ;  /* 0x0010b80001067983 */ /* 0x000ea80000100a00 */
[----:B----4-:R-:W-:Y:S04]  /*1a170*/  LDGSTS.E [R246+0x38200], desc[UR14][R238.64], !P6 ;  /* 0x38200000eef67fae */ /* 0x010fe8000f12184e */
[----:B------:R-:W-:Y:S04]  /*1a180*/  LDGSTS.E [R246+0x38300], desc[UR14][R4.64], !P6 ;  /* 0x3830000004f67fae */ /* 0x000fe8000f12184e */
[----:B------:R-:W4:Y:S04]  /*1a190*/  LDL.64 R238, [R1+0x10c0] ;  /* 0x0010c00001ee7983 */ /* 0x000f280000100a00 */
[----:B------:R-:W4:Y:S04]  /*1a1a0*/  LDL.64 R4, [R1+0x10c8] ;  /* 0x0010c80001047983 */ /* 0x000f280000100a00 */
[----:B------:R-:W-:Y:S04]  /*1a1b0*/  LDGSTS.E [R246+0x39000], desc[UR14][R250.64], !P2 ;  /* 0x39000000faf67fae */ /* 0x000fe8000d12184e */
[----:B------:R-:W-:Y:S01]  /*1a1c0*/  LDGSTS.E [R246+0x39100], desc[UR14][R248.64], !P2 ;  /* 0x39100000f8f67fae */ /* 0x000fe2000d12184e */
[----:B------:R-:W-:-:S02]  /*1a1d0*/  VIADD R44, R49, 0xffffff17 ;  /* 0xffffff17312c7836 */ /* 0x000fc40000000000 */
[----:B------:R-:W4:Y:S01]  /*1a1e0*/  LDC R49, c[0x0][0x230] ;  /* 0x00008c00ff317b82 */ /* 0x000f220000000800 */
[----:B------:R-:W-:Y:S04]  /*1a1f0*/  LDGSTS.E [R246+0x39200], desc[UR14][R42.64], !P2 ;  /* 0x392000002af67fae */ /* 0x000fe8000d12184e */
[----:B------:R-:W4:Y:S04]  /*1a200*/  LDL.64 R250, [R1+0x1b78] ;  /* 0x001b780001fa7983 */ /* 0x000f280000100a00 */
[----:B------:R-:W4:Y:S01]  /*1a210*/  LDL.64 R248, [R1+0x5d0] ;  /* 0x0005d00001f87983 */ /* 0x000f220000100a00 */
[----:B------:R-:W-:-:S02]  /*1a220*/  ISETP.GE.U32.AND P1, PT, R44, 0x7ffffe98, PT ;  /* 0x7ffffe982c00780c */ /* 0x000fc40003f26070 */
[----:B-1----:R-:W-:Y:S01]  /*1a230*/  IADD3 R44, R50, -0xed, RZ ;  /* 0xffffff13322c7810 */ /* 0x002fe20007ffe0ff */
[----:B------:R-:W-:Y:S03]  /*1a240*/  LDGSTS.E [R246+0x39300], desc[UR14][R60.64], !P2 ;  /* 0x393000003cf67fae */ /* 0x000fe6000d12184e */
[----:B------:R-:W-:Y:S01]  /*1a250*/  ISETP.GE.U32.AND P0, PT, R44, 0x7ffffe94, PT ;  /* 0x7ffffe942c00780c */ /* 0x000fe20003f06070 */
[----:B------:R-:W-:Y:S01]  /*1a260*/  VIADD R44, R48, 0xffffff0f ;  /* 0xffffff0f302c7836 */ /* 0x000fe20000000000 */
[----:B------:R-:W4:Y:S01]  /*1a270*/  LDL.64 R42, [R1+0x1130] ;  /* 0x00113000012a7983 */ /* 0x000f220000100a00 */
[----:B------:R-:W1:Y:S03]  /*1a280*/  LDC R48, c[0x0][0x230] ;  /* 0x00008c00ff307b82 */ /* 0x000e660000000800 */
[----:B------:R-:W-:Y:S01]  /*1a290*/  ISETP.GE.U32.AND P4, PT, R44, 0x7ffffe90, PT ;  /* 0x7ffffe902c00780c */ /* 0x000fe20003f86070 */
[----:B------:R-:W4:Y:S04]  /*1a2a0*/  LDL.64 R60, [R1+0x1bf8] ;  /* 0x001bf800013c7983 */ /* 0x000f280000100a00 */
[----:B---3--:R-:W-:Y:S04]  /*1a2b0*/  LDGSTS.E [R246+0x3a000], desc[UR14][R62.64], !P1 ;  /* 0x3a0000003ef67fae */ /* 0x008fe8000c92184e */
        /* <DEDUP_REMOVED lines=13> */
[----:B------:R-:W4:Y:S04]  /*1a390*/  LDL.64 R238, [R1+0x1220] ;  /* 0x0012200001ee7983 */ /* 0x000f280000100a00 */
[----:B------:R-:W4:Y:S04]  /*1a3a0*/  LDL.64 R4, [R1+0x11c8] ;  /* 0x0011c80001047983 */ /* 0x000f280000100a00 */
[----:B------:R-:W-:Y:S04]  /*1a3b0*/  LDGSTS.E [R246+0x3c000], desc[UR14][R250.64], !P4 ;  /* 0x3c000000faf67fae */ /* 0x000fe8000e12184e */
[----:B------:R-:W-:Y:S01]  /*1a3c0*/  LDGSTS.E [R246+0x3c100], desc[UR14][R248.64], !P4 ;  /* 0x3c100000f8f67fae */ /* 0x000fe2000e12184e */
[----:B------:R-:W-:-:S02]  /*1a3d0*/  VIADD R44, R47, 0xffffff0b ;  /* 0xffffff0b2f2c7836 */ /* 0x000fc40000000000 */
[----:B------:R-:W1:Y:S01]  /*1a3e0*/  LDC R47, c[0x0][0x230] ;  /* 0x00008c00ff2f7b82 */ /* 0x000e620000000800 */
[----:B------:R-:W-:Y:S04]  /*1a3f0*/  LDGSTS.E [R246+0x3c200], desc[UR14][R20.64], !P4 ;  /* 0x3c20000014f67fae */ /* 0x000fe8000e12184e */
[----:B------:R-:W4:Y:S04]  /*1a400*/  LDL.64 R250, [R1+0x4d8] ;  /* 0x0004d80001fa7983 */ /* 0x000f280000100a00 */
[----:B------:R-:W4:Y:S01]  /*1a410*/  LDL.64 R248, [R1+0x4d0] ;  /* 0x0004d00001f87983 */ /* 0x000f220000100a00 */
[----:B------:R-:W-:-:S02]  /*1a420*/  ISETP.GE.U32.AND P6, PT, R44, 0x7ffffe8c, PT ;  /* 0x7ffffe8c2c00780c */ /* 0x000fc40003fc6070 */
[----:B------:R-:W-:Y:S01]  /*1a430*/  IADD3 R44, R46, -0xf9, RZ ;  /* 0xffffff072e2c7810 */ /* 0x000fe20007ffe0ff */
[----:B------:R-:W-:Y:S01]  /*1a440*/  LDGSTS.E [R246+0x3c300], desc[UR14][R42.64], !P4 ;  /* 0x3c3000002af67fae */ /* 0x000fe2000e12184e */
[----:B------:R-:W1:Y:S02]  /*1a450*/  LDC R46, c[0x0][0x230] ;  /* 0x00008c00ff2e7b82 */ /* 0x000e640000000800 */
[----:B------:R-:W-:Y:S01]  /*1a460*/  ISETP.GE.U32.AND P2, PT, R44, 0x7ffffe88, PT ;  /* 0x7ffffe882c00780c */ /* 0x000fe20003f46070 */
[----:B------:R-:W-:-:S06]  /*1a470*/  VIADD R44, R45, 0xffffff03 ;  /* 0xffffff032d2c7836 */ /* 0x000fcc0000000000 */
[----:B------:R-:W-:Y:S01]  /*1a480*/  LDGSTS.E [R246+0x3d000], desc[UR14][R60.64], !P6 ;  /* 0x3d0000003cf67fae */ /* 0x000fe2000f12184e */
[----:B------:R-:W-:Y:S01]  /*1a490*/  ISETP.GE.U32.AND P1, PT, R44, 0x7ffffe84, PT ;  /* 0x7ffffe842c00780c */ /* 0x000fe20003f26070 */
[----:B------:R-:W1:Y:S02]  /*1a4a0*/  LDC R45, c[0x0][0x230] ;  /* 0x00008c00ff2d7b82 */ /* 0x000e640000000800 */
[----:B------:R-:W4:Y:S04]  /*1a4b0*/  LDL.64 R42, [R1+0xcb0] ;  /* 0x000cb000012a7983 */ /* 0x000f280000100a00 */
[----:B------:R-:W4:Y:S04]  /*1a4c0*/  LDL.64 R60, [R1+0x470] ;  /* 0x00047000013c7983 */ /* 0x000f280000100a00 */
[----:B--2---:R-:W-:Y:S04]  /*1a4d0*/  LDGSTS.E [R246+0x3d100], desc[UR14][R62.64], !P6 ;  /* 0x3d1000003ef67fae */ /* 0x004fe8000f12184e */
[----:B---3--:R-:W-:Y:S04]  /*1a4e0*/  LDGSTS.E [R246+0x3d200], desc[UR14][R138.64], !P6 ;  /* 0x3d2000008af67fae */ /* 0x008fe8000f12184e */
[----:B------:R-:W-:Y:S04]  /*1a4f0*/  LDGSTS.E [R246+0x3d300], desc[UR14][R22.64], !P6 ;  /* 0x3d30000016f67fae */ /* 0x000fe8000f12184e */
[----:B------:R-:W2:Y:S04]  /*1a500*/  LDL.64 R62, [R1+0x468] ;  /* 0x00046800013e7983 */ /* 0x000ea80000100a00 */
[----:B------:R-:W3:Y:S04]  /*1a510*/  LDL.64 R138, [R1+0x460] ;  /* 0x00046000018a7983 */ /* 0x000ee80000100a00 */
[----:B------:R-:W-:Y:S04]  /*1a520*/  LDGSTS.E [R246+0x3e000], desc[UR14][R86.64], !P2 ;  /* 0x3e00000056f67fae */ /* 0x000fe8000d12184e */
[----:B------:R-:W-:Y:S04]  /*1a530*/  LDGSTS.E [R246+0x3e100], desc[UR14][R124.64], !P2 ;  /* 0x3e1000007cf67fae */ /* 0x000fe8000d12184e */
[----:B------:R-:W3:Y:S04]  /*1a540*/  LDL.64 R86, [R1+0xc90] ;  /* 0x000c900001567983 */ /* 0x000ee80000100a00 */
[----:B------:R-:W3:Y:S04]  /*1a550*/  LDL.64 R124, [R1+0x2b8] ;  /* 0x0002b800017c7983 */ /* 0x000ee80000100a00 */
[----:B------:R-:W-:Y:S04]  /*1a560*/  LDGSTS.E [R246+0x3e200], desc[UR14][R6.64], !P2 ;  /* 0x3e20000006f67fae */ /* 0x000fe8000d12184e */
[----:B------:R-:W3:Y:S04]  /*1a570*/  LDL.64 R6, [R1+0x2b0] ;  /* 0x0002b00001067983 */ /* 0x000ee80000100a00 */
[----:B----4-:R-:W-:Y:S04]  /*1a580*/  LDGSTS.E [R246+0x3e300], desc[UR14][R4.64], !P2 ;  /* 0x3e30000004f67fae */ /* 0x010fe8000d12184e */
[----:B------:R-:W-:Y:S04]  /*1a590*/  LDGSTS.E [R246+0x3f000], desc[UR14][R126.64], !P1 ;  /* 0x3f0000007ef67fae */ /* 0x000fe8000c92184e */
[----:B------:R-:W-:Y:S04]  /*1a5a0*/  LDGSTS.E [R246+0x3f100], desc[UR14][R238.64], !P1 ;  /* 0x3f100000eef67fae */ /* 0x000fe8000c92184e */
[----:B------:R-:W4:Y:S04]  /*1a5b0*/  LDL.64 R4, [R1+0x298] ;  /* 0x0002980001047983 */ /* 0x000f280000100a00 */
[----:B------:R-:W4:Y:S04]  /*1a5c0*/  LDL.64 R126, [R1+0xc70] ;  /* 0x000c7000017e7983 */ /* 0x000f280000100a00 */
[----:B------:R-:W-:Y:S04]  /*1a5d0*/  LDGSTS.E [R246+0x3f200], desc[UR14][R250.64], !P1 ;  /* 0x3f200000faf67fae */ /* 0x000fe8000c92184e */
[----:B------:R-:W4:Y:S04]  /*1a5e0*/  LDL.64 R238, [R1+0x228] ;  /* 0x0002280001ee7983 */ /* 0x000f280000100a00 */
[----:B------:R-:W-:Y:S04]  /*1a5f0*/  LDGSTS.E [R246+0x3f300], desc[UR14][R248.64], !P1 ;  /* 0x3f300000f8f67fae */ /* 0x000fe8000c92184e */
[----:B------:R-:W4:Y:S04]  /*1a600*/  LDL.64 R250, [R1+0x220] ;  /* 0x0002200001fa7983 */ /* 0x000f280000100a00 */
[----:B------:R-:W4:Y:S01]  /*1a610*/  LDL.64 R248, [R1+0x218] ;  /* 0x0002180001f87983 */ /* 0x000f220000100a00 */
[----:B------:R-:W-:-:S02]  /*1a620*/  VIADD R44, R49, 0xffffff7e ;  /* 0xffffff7e312c7836 */ /* 0x000fc40000000000 */
[----:B------:R-:W4:Y:S03]  /*1a630*/  LDC R49, c[0x0][0x230] ;  /* 0x00008c00ff317b82 */ /* 0x000f260000000800 */
[----:B------:R-:W-:Y:S02]  /*1a640*/  ISETP.GE.U32.AND P0, PT, R44, 0x7ffffeff, PT ;  /* 0x7ffffeff2c00780c */ /* 0x000fe40003f06070 */
[----:B-1----:R-:W-:Y:S01]  /*1a650*/  IADD3 R44, R48, -0x86, RZ ;  /* 0xffffff7a302c7810 */ /* 0x002fe20007ffe0ff */
[----:B------:R1:W-:Y:S02]  /*1a660*/  STL [R1+0x2f30], R246 ;  /* 0x002f30f601007387 */ /* 0x0003e40000100800 */
[----:B------:R-:W4:Y:S01]  /*1a670*/  LDC R48, c[0x0][0x230] ;  /* 0x00008c00ff307b82 */ /* 0x000f220000000800 */
[----:B------:R-:W-:Y:S01]  /*1a680*/  ISETP.GE.U32.AND P4, PT, R44, 0x7ffffefb, PT ;  /* 0x7ffffefb2c00780c */ /* 0x000fe20003f86070 */
[----:B------:R-:W-:Y:S01]  /*1a690*/  VIADD R44, R47, 0xffffff76 ;  /* 0xffffff762f2c7836 */ /* 0x000fe20000000000 */
[----:B------:R-:W4:Y:S05]  /*1a6a0*/  LDL.64 R50, [R1+0x160] ;  /* 0x0001600001327983 */ /* 0x000f2a0000100a00 */
[----:B------:R-:W-:Y:S01]  /*1a6b0*/  LDGSTS.E [R3+0x20400], desc[UR14][R42.64], !P0 ;  /* 0x204000002a037fae */ /* 0x000fe2000c12184e */
[----:B------:R-:W-:Y:S01]  /*1a6c0*/  ISETP.GE.U32.AND P6, PT, R44, 0x7ffffef7, PT ;  /* 0x7ffffef72c00780c */ /* 0x000fe20003fc6070 */
[----:B------:R-:W4:Y:S02]  /*1a6d0*/  LDC R47, c[0x0][0x230] ;  /* 0x00008c00ff2f7b82 */ /* 0x000f240000000800 */
[----:B------:R-:W-:Y:S04]  /*1a6e0*/  LDGSTS.E [R3+0x20500], desc[UR14][R60.64], !P0 ;  /* 0x205000003c037fae */ /* 0x000fe8000c12184e */
[----:B-1----:R-:W4:Y:S04]  /*1a6f0*/  LDL.64 R246, [R1+0x168] ;  /* 0x0001680001f67983 */ /* 0x002f280000100a00 */
[----:B------:R-:W4:Y:S04]  /*1a700*/  LDL.64 R18, [R1+0x158] ;  /* 0x0001580001127983 */ /* 0x000f280000100a00 */
[----:B------:R-:W4:Y:S04]  /*1a710*/  LDL.64 R20, [R1+0xcd8] ;  /* 0x000cd80001147983 */ /* 0x000f280000100a00 */
[----:B------:R-:W4:Y:S04]  /*1a720*/  LDL.64 R22, [R1+0x108] ;  /* 0x0001080001167983 */ /* 0x000f280000100a00 */
[----:B------:R-:W4:Y:S04]  /*1a730*/  LDL.64 R42, [R1+0xf8] ;  /* 0x0000f800012a7983 */ /* 0x000f280000100a00 */
[----:B------:R-:W4:Y:S04]  /*1a740*/  LDL.64 R60, [R1+0xcf8] ;  /* 0x000cf800013c7983 */ /* 0x000f280000100a00 */
[----:B--2---:R-:W-:Y:S04]  /*1a750*/  LDGSTS.E [R3+0x20600], desc[UR14][R62.64], !P0 ;  /* 0x206000003e037fae */ /* 0x004fe8000c12184e */
[----:B---3--:R-:W-:Y:S04]  /*1a760*/  LDGSTS.E [R3+0x20700], desc[UR14][R138.64], !P0 ;  /* 0x207000008a037fae */ /* 0x008fe8000c12184e */
[----:B------:R-:W2:Y:S04]  /*1a770*/  LDL.64 R62, [R1+0xa8] ;  /* 0x0000a800013e7983 */ /* 0x000ea80000100a00 */
[----:B------:R-:W3:Y:S04]  /*1a780*/  LDL.64 R138, [R1+0xcb8] ;  /* 0x000cb800018a7983 */ /* 0x000ee80000100a00 */
[----:B------:R-:W-:Y:S04]  /*1a790*/  LDGSTS.E [R3+0x21400], desc[UR14][R86.64], !P4 ;  /* 0x2140000056037fae */ /* 0x000fe8000e12184e */
[----:B------:R-:W-:Y:S04]  /*1a7a0*/  LDGSTS.E [R3+0x21500], desc[UR14][R124.64], !P4 ;  /* 0x215000007c037fae */ /* 0x000fe8000e12184e */
[----:B------:R-:W2:Y:S04]  /*1a7b0*/  LDL.64 R86, [R1+0xa0] ;  /* 0x0000a00001567983 */ /* 0x000ea80000100a00 */
[----:B------:R-:W2:Y:S04]  /*1a7c0*/  LDL.64 R124, [R1+0xd18] ;  /* 0x000d1800017c7983 */ /* 0x000ea80000100a00 */
[----:B------:R-:W-:Y:S04]  /*1a7d0*/  LDGSTS.E [R3+0x21600], desc[UR14][R6.64], !P4 ;  /* 0x2160000006037fae */ /* 0x000fe8000e12184e */
[----:B------:R-:W2:Y:S04]  /*1a7e0*/  LDL.64 R6, [R1+0x100] ;  /* 0x0001000001067983 */ /* 0x000ea80000100a00 */
[----:B----4-:R-:W-:Y:S04]  /*1a7f0*/  LDGSTS.E [R3+0x21700], desc[UR14][R4.64], !P4 ;  /* 0x2170000004037fae */ /* 0x010fe8000e12184e */
[----:B------:R-:W-:Y:S04]  /*1a800*/  LDGSTS.E [R3+0x22400], desc[UR14][R126.64], !P6 ;  /* 0x224000007e037fae */ /* 0x000fe8000f12184e */
[----:B------:R-:W4:Y:S04]  /*1a810*/  LDL.64 R4, [R1+0x98] ;  /* 0x0000980001047983 */ /* 0x000f280000100a00 */
[----:B------:R-:W-:Y:S04]  /*1a820*/  LDGSTS.E [R3+0x22500], desc[UR14][R238.64], !P6 ;  /* 0x22500000ee037fae */ /* 0x000fe8000f12184e */
[----:B------:R-:W4:Y:S04]  /*1a830*/  LDL.64 R126, [R1+0x48] ;  /* 0x00004800017e7983 */ /* 0x000f280000100a00 */
[----:B------:R-:W-:Y:S04]  /*1a840*/  LDGSTS.E [R3+0x22600], desc[UR14][R250.64], !P6 ;  /* 0x22600000fa037fae */ /* 0x000fe8000f12184e */
[----:B------:R-:W4:Y:S04]  /*1a850*/  LDL.64 R238, [R1+0x40] ;  /* 0x0000400001ee7983 */ /* 0x000f280000100a00 */
[----:B------:R-:W-:Y:S04]  /*1a860*/  LDGSTS.E [R3+0x22700], desc[UR14][R248.64], !P6 ;  /* 0x22700000f8037fae */ /* 0x000fe8000f12184e */
[----:B------:R-:W4:Y:S04]  /*1a870*/  LDL.64 R250, [R1+0x38] ;  /* 0x0000380001fa7983 */ /* 0x000f280000100a00 */
[----:B------:R-:W4:Y:S01]  /*1a880*/  LDL.64 R248, [R1+0xd38] ;  /* 0x000d380001f87983 */ /* 0x000f220000100a00 */
[----:B------:R-:W-:-:S02]  /*1a890*/  VIADD R44, R46, 0xffffff72 ;  /* 0xffffff722e2c7836 */ /* 0x000fc40000000000 */
[----:B------:R-:W1:Y:S03]  /*1a8a0*/  LDC R46, c[0x0][0x230] ;  /* 0x00008c00ff2e7b82 */ /* 0x000e660000000800 */
[----:B------:R-:W-:Y:S02]  /*1a8b0*/  ISETP.GE.U32.AND P2, PT, R44, 0x7ffffef3, PT ;  /* 0x7ffffef32c00780c */ /* 0x000fe40003f46070 */
[----:B------:R-:W-:-:S03]  /*1a8c0*/  IADD3 R44, R45, -0x92, RZ ;  /* 0xffffff6e2d2c7810 */ /* 0x000fc60007ffe0ff */
[----:B------:R-:W4:Y:S01]  /*1a8d0*/  LDC R45, c[0x0][0x230] ;  /* 0x00008c00ff2d7b82 */ /* 0x000f220000000800 */
[----:B------:R-:W-:Y:S01]  /*1a8e0*/  ISETP.GE.U32.AND P1, PT, R44, 0x7ffffeef, PT ;  /* 0x7ffffeef2c00780c */ /* 0x000fe20003f26070 */
[----:B------:R-:W-:-:S05]  /*1a8f0*/  VIADD R44, R49, 0xffffff6a ;  /* 0xffffff6a312c7836 */ /* 0x000fca0000000000 */
[----:B------:R-:W-:Y:S01]  /*1a900*/  ISETP.GE.U32.AND P0, PT, R44, 0x7ffffeeb, PT ;  /* 0x7ffffeeb2c00780c */ /* 0x000fe20003f06070 */
[----:B------:R-:W-:Y:S01]  /*1a910*/  VIADD R44, R48, 0xffffff66 ;  /* 0xffffff66302c7836 */ /* 0x000fe20000000000 */
[----:B------:R-:W4:Y:S04]  /*1a920*/  LDC R49, c[0x0][0x230] ;  /* 0x00008c00ff317b82 */ /* 0x000f280000000800 */
[----:B------:R-:W-:Y:S02]  /*1a930*/  ISETP.GE.U32.AND P4, PT, R44, 0x7ffffee7, PT ;  /* 0x7ffffee72c00780c */ /* 0x000fe40003f86070 */
[----:B------:R-:W-:Y:S02]  /*1a940*/  IADD3 R44, R47, -0x9e, RZ ;  /* 0xffffff622f2c7810 */ /* 0x000fe40007ffe0ff */
[----:B------:R-:W4:Y:S02]  /*1a950*/  LDC R48, c[0x0][0x230] ;  /* 0x00008c00ff307b82 */ /* 0x000f240000000800 */
[----:B------:R-:W-:Y:S01]  /*1a960*/  ISETP.GE.U32.AND P6, PT, R44, 0x7ffffee3, PT ;  /* 0x7ffffee32c00780c */ /* 0x000fe20003fc6070 */
[----:B---3--:R-:W-:Y:S05]  /*1a970*/  LDGSTS.E [R3+0x23400], desc[UR14][R138.64], !P2 ;  /* 0x234000008a037fae */ /* 0x008fea000d12184e */
[----:B------:R-:W3:Y:S01]  /*1a980*/  LDC R47, c[0x0][0x230] ;  /* 0x00008c00ff2f7b82 */ /* 0x000ee20000000800 */
[----:B------:R-:W-:Y:S04]  /*1a990*/  LDGSTS.E [R3+0x23500], desc[UR14][R246.64], !P2 ;  /* 0x23500000f6037fae */ /* 0x000fe8000d12184e */
[----:B------:R1:W-:Y:S04]  /*1a9a0*/  LDGSTS.E [R3+0x23600], desc[UR14][R50.64], !P2 ;  /* 0x2360000032037fae */ /* 0x0003e8000d12184e */
[----:B------:R-:W-:Y:S04]  /*1a9b0*/  LDGSTS.E [R3+0x23700], desc[UR14][R18.64], !P2 ;  /* 0x2370000012037fae */ /* 0x000fe8000d12184e */
[----:B------:R-:W-:Y:S04]  /*1a9c0*/  LDGSTS.E [R3+0x24400], desc[UR14][R20.64], !P1 ;  /* 0x2440000014037fae */ /* 0x000fe8000c92184e */
[----:B------:R-:W-:Y:S01]  /*1a9d0*/  LDGSTS.E [R3+0x24500], desc[UR14][R22.64], !P1 ;  /* 0x2450000016037fae */ /* 0x000fe2000c92184e */
[----:B-1----:R-:W-:Y:S01]  /*1a9e0*/  VIADD R44, R46, 0xffffff5e ;  /* 0xffffff5e2e2c7836 */ /* 0x002fe20000000000 */
[----:B------:R-:W1:Y:S02]  /*1a9f0*/  LDC R50, c[0x0][0x230] ;  /* 0x00008c00ff327b82 */ /* 0x000e640000000800 */
[----:B------:R-:W3:Y:S04]  /*1aa00*/  LDL.LU.64 R138, [R1+0x2f40] ;  /* 0x002f4000018a7983 */ /* 0x000ee80000300a00 */
[----:B--2---:R-:W-:Y:S02]  /*1aa10*/  LDGSTS.E [R3+0x24600], desc[UR14][R6.64], !P1 ;  /* 0x2460000006037fae */ /* 0x004fe4000c92184e */
[----:B------:R-:W2:Y:S02]  /*1aa20*/  LDC R46, c[0x0][0x230] ;  /* 0x00008c00ff2e7b82 */ /* 0x000ea40000000800 */
[----:B------:R-:W-:Y:S04]  /*1aa30*/  LDGSTS.E [R3+0x24700], desc[UR14][R42.64], !P1 ;  /* 0x247000002a037fae */ /* 0x000fe8000c92184e */
[----:B------:R-:W-:Y:S04]  /*1aa40*/  LDGSTS.E [R3+0x25400], desc[UR14][R60.64], !P0 ;  /* 0x254000003c037fae */ /* 0x000fe8000c12184e */
[----:B------:R-:W2:Y:S04]  /*1aa50*/  LDL.64 R6, [R1+0xd58] ;  /* 0x000d580001067983 */ /* 0x000ea80000100a00 */
[----:B------:R-:W-:Y:S04]  /*1aa60*/  LDGSTS.E [R3+0x25500], desc[UR14][R62.64], !P0 ;  /* 0x255000003e037fae */ /* 0x000fe8000c12184e */
[----:B------:R-:W-:Y:S04]  /*1aa70*/  LDGSTS.E [R3+0x25600], desc[UR14][R86.64], !P0 ;  /* 0x2560000056037fae */ /* 0x000fe8000c12184e */
[----:B----4-:R-:W-:Y:S04]  /*1aa80*/  LDGSTS.E [R3+0x25700], desc[UR14][R4.64], !P0 ;  /* 0x2570000004037fae */ /* 0x010fe8000c12184e */
[----:B------:R-:W-:Y:S04]  /*1aa90*/  LDGSTS.E [R3+0x26400], desc[UR14][R124.64], !P4 ;  /* 0x264000007c037fae */ /* 0x000fe8000e12184e */
[----:B------:R-:W-:Y:S04]  /*1aaa0*/  LDGSTS.E [R3+0x26500], desc[UR14][R126.64], !P4 ;  /* 0x265000007e037fae */ /* 0x000fe8000e12184e */
[----:B------:R-:W4:Y:S04]  /*1aab0*/  LDL.64 R4, [R1+0xd78] ;  /* 0x000d780001047983 */ /* 0x000f280000100a00 */
[----:B------:R-:W-:Y:S04]  /*1aac0*/  LDGSTS.E [R3+0x26600], desc[UR14][R238.64], !P4 ;  /* 0x26600000ee037fae */ /* 0x000fe8000e12184e */
[----:B------:R-:W-:Y:S04]  /*1aad0*/  LDGSTS.E [R3+0x26700], desc[UR14][R250.64], !P4 ;  /* 0x26700000fa037fae */ /* 0x000fe8000e12184e */
[----:B------:R-:W-:Y:S01]  /*1aae0*/  LDGSTS.E [R3+0x27400], desc[UR14][R248.64], !P6 ;  /* 0x27400000f8037fae */ /* 0x000fe2000f12184e */
[----:B------:R-:W-:-:S03]  /*1aaf0*/  ISETP.GE.U32.AND P2, PT, R44, 0x7ffffedf, PT ;  /* 0x7ffffedf2c00780c */ /* 0x000fc60003f46070 */
[----:B------:R-:W3:Y:S01]  /*1ab00*/  LDL.64 R248, [R1+0xdd8] ;  /* 0x000dd80001f87983 */ /* 0x000ee20000100a00 */
[----:B------:R-:W-:Y:S02]  /*1ab10*/  VIADD R44, R45, 0xffffff5a ;  /* 0xffffff5a2d2c7836 */ /* 0x000fe40000000000 */
[----:B------:R-:W1:Y:S01]  /*1ab20*/  LDC R45, c[0x0][0x230] ;  /* 0x00008c00ff2d7b82 */ /* 0x000e620000000800 */
[----:B------:R-:W-:Y:S02]  /*1ab30*/  STL.64 [R1+0x2b28], R230 ;  /* 0x002b28e601007387 */ /* 0x000fe40000100a00 */
[----:B------:R-:W-:Y:S02]  /*1ab40*/  ISETP.GE.U32.AND P1, PT, R44, 0x7ffffedb, PT ;  /* 0x7ffffedb2c00780c */ /* 0x000fe40003f26070 */
[----:B------:R-:W-:Y:S01]  /*1ab50*/  IADD3 R44, R49, -0xaa, RZ ;  /* 0xffffff56312c7810 */ /* 0x000fe20007ffe0ff */
[----:B------:R1:W-:Y:S02]  /*1ab60*/  STL.64 [R1+0x2b30], R228 ;  /* 0x002b30e401007387 */ /* 0x0003e40000100a00 */
[----:B------:R-:W1:Y:S02]  /*1ab70*/  LDC R49, c[0x0][0x230] ;  /* 0x00008c00ff317b82 */ /* 0x000e640000000800 */
[----:B------:R-:W-:Y:S01]  /*1ab80*/  STL.64 [R1+0x2b38], R236 ;  /* 0x002b38ec01007387 */ /* 0x000fe20000100a00 */
[----:B------:R-:W-:-:S03]  /*1ab90*/  ISETP.GE.U32.AND P0, PT, R44, 0x7ffffed7, PT ;  /* 0x7ffffed72c00780c */ /* 0x000fc60003f06070 */
[----:B------:R1:W-:Y:S04]  /*1aba0*/  STL.64 [R1+0x2b40], R84 ;  /* 0x002b405401007387 */ /* 0x0003e80000100a00 */
[----:B------:R-:W-:Y:S04]  /*1abb0*/  STL.64 [R1+0x2b48], R82 ;  /* 0x002b485201007387 */ /* 0x000fe80000100a00 */
[----:B------:R-:W-:Y:S04]  /*1abc0*/  STL.64 [R1+0x2b50], R80 ;  /* 0x002b505001007387 */ /* 0x000fe80000100a00 */
[----:B------:R-:W3:Y:S04]  /*1abd0*/  LDL.64 R60, [R1+0xe80] ;  /* 0x000e8000013c7983 */ /* 0x000ee80000100a00 */
[----:B------:R-:W-:Y:S04]  /*1abe0*/  LDGSTS.E [R3+0x27500], desc[UR14][R230.64], !P6 ;  /* 0x27500000e6037fae */ /* 0x000fe8000f12184e */
[----:B------:R-:W3:Y:S04]  /*1abf0*/  LDL.64 R62, [R1+0x350] ;  /* 0x00035000013e7983 */ /* 0x000ee80000100a00 */
[----:B------:R-:W-:Y:S04]  /*1ac00*/  LDGSTS.E [R3+0x27600], desc[UR14][R228.64], !P6 ;  /* 0x27600000e4037fae */ /* 0x000fe8000f12184e */
[----:B------:R-:W3:Y:S04]  /*1ac10*/  LDL.64 R86, [R1+0x358] ;  /* 0x0003580001567983 */ /* 0x000ee80000100a00 */
[----:B------:R-:W-:Y:S04]  /*1ac20*/  LDGSTS.E [R3+0x27700], desc[UR14][R236.64], !P6 ;  /* 0x27700000ec037fae */ /* 0x000fe8000f12184e */
[----:B------:R-:W3:Y:S04]  /*1ac30*/  LDL.64 R124, [R1+0x360] ;  /* 0x00036000017c7983 */ /* 0x000ee80000100a00 */
[----:B------:R-:W3:Y:S04]  /*1ac40*/  LDL.64 R126, [R1+0xf28] ;  /* 0x000f2800017e7983 */ /* 0x000ee80000100a00 */
[----:B------:R-:W3:Y:S04]  /*1ac50*/  LDL.64 R238, [R1+0xbb0] ;  /* 0x000bb00001ee7983 */ /* 0x000ee80000100a00 */
[----:B------:R-:W3:Y:S04]  /*1ac60*/  LDL.64 R250, [R1+0xba8] ;  /* 0x000ba80001fa7983 */ /* 0x000ee80000100a00 */
[----:B--2---:R-:W-:Y:S04]  /*1ac70*/  LDGSTS.E [R3+0x28400], desc[UR14][R6.64], !P2 ;  /* 0x2840000006037fae */ /* 0x004fe8000d12184e */
[----:B------:R-:W-:Y:S04]  /*1ac80*/  LDGSTS.E [R3+0x28500], desc[UR14][R84.64], !P2 ;  /* 0x2850000054037fae */ /* 0x000fe8000d12184e */
[----:B------:R-:W-:Y:S04]  /*1ac90*/  LDGSTS.E [R3+0x28600], desc[UR14][R82.64], !P2 ;  /* 0x2860000052037fae */ /* 0x000fe8000d12184e */
[----:B------:R-:W2:Y:S04]  /*1aca0*/  LDL.64 R6, [R1+0xbb8] ;  /* 0x000bb80001067983 */ /* 0x000ea80000100a00 */
[----:B------:R-:W-:Y:S04]  /*1acb0*/  LDGSTS.E [R3+0x28700], desc[UR14][R80.64], !P2 ;  /* 0x2870000050037fae */ /* 0x000fe8000d12184e */
[----:B------:R-:W-:Y:S04]  /*1acc0*/  STL.64 [R1+0x2b58], R40 ;  /* 0x002b582801007387 */ /* 0x000fe80000100a00 */
[----:B----4-:R-:W-:Y:S04]  /*1acd0*/  LDGSTS.E [R3+0x29400], desc[UR14][R4.64], !P1 ;  /* 0x2940000004037fae */ /* 0x010fe8000c92184e */
[----:B------:R-:W-:Y:S04]  /*1ace0*/  LDGSTS.E [R3+0x29500], desc[UR14][R40.64], !P1 ;  /* 0x2950000028037fae */ /* 0x000fe8000c92184e */
[----:B------:R-:W-:Y:S04]  /*1acf0*/  LDGSTS.E [R3+0x29600], desc[UR14][R38.64], !P1 ;  /* 0x2960000026037fae */ /* 0x000fe8000c92184e */
[----:B------:R-:W-:Y:S04]  /*1ad00*/  STL.64 [R1+0x2b60], R38 ;  /* 0x002b602601007387 */ /* 0x000fe80000100a00 */
[----:B------:R-:W-:Y:S04]  /*1ad10*/  LDGSTS.E [R3+0x29700], desc[UR14][R36.64], !P1 ;  /* 0x2970000024037fae */ /* 0x000fe8000c92184e */
[----:B------:R-:W-:Y:S04]  /*1ad20*/  STL.64 [R1+0x2b68], R36 ;  /* 0x002b682401007387 */ /* 0x000fe80000100a00 */
[----:B------:R-:W4:Y:S04]  /*1ad30*/  LDL.64 R4, [R1+0xfc8] ;  /* 0x000fc80001047983 */ /* 0x000f280000100a00 */
[----:B---3--:R-:W-:Y:S01]  /*1ad40*/  LDGSTS.E [R3+0x2a400], desc[UR14][R248.64], !P0 ;  /* 0x2a400000f8037fae */ /* 0x008fe2000c12184e */
[----:B------:R-:W-:-:S02]  /*1ad50*/  VIADD R44, R48, 0xffffff52 ;  /* 0xffffff52302c7836 */ /* 0x000fc40000000000 */
[----:B------:R-:W3:Y:S01]  /*1ad60*/  LDC R48, c[0x0][0x230] ;  /* 0x00008c00ff307b82 */ /* 0x000ee20000000800 */
[----:B------:R-:W3:Y:S04]  /*1ad70*/  LDL.64 R22, [R1+0xb50] ;  /* 0x000b500001167983 */ /* 0x000ee80000100a00 */
[----:B------:R-:W3:Y:S04]  /*1ad80*/  LDL.64 R42, [R1+0xb48] ;  /* 0x000b4800012a7983 */ /* 0x000ee80000100a00 */
[----:B------:R-:W3:Y:S01]  /*1ad90*/  LDL.64 R248, [R1+0xb58] ;  /* 0x000b580001f87983 */ /* 0x000ee20000100a00 */
[----:B------:R-:W-:Y:S01]  /*1ada0*/  ISETP.GE.U32.AND P4, PT, R44, 0x7ffffed3, PT ;  /* 0x7ffffed32c00780c */ /* 0x000fe20003f86070 */
[----:B------:R-:W-:-:S02]  /*1adb0*/  VIADD R44, R47, 0xffffff4e ;  /* 0xffffff4e2f2c7836 */ /* 0x000fc40000000000 */
[----:B------:R-:W-:Y:S01]  /*1adc0*/  LDGSTS.E [R3+0x2a500], desc[UR14][R16.64], !P0 ;  /* 0x2a50000010037fae */ /* 0x000fe2000c12184e */
[----:B------:R-:W3:Y:S02]  /*1add0*/  LDC R47, c[0x0][0x230] ;  /* 0x00008c00ff2f7b82 */ /* 0x000ee40000000800 */
[----:B------:R-:W-:Y:S01]  /*1ade0*/  ISETP.GE.U32.AND P6, PT, R44, 0x7ffffecf, PT ;  /* 0x7ffffecf2c00780c */ /* 0x000fe20003fc6070 */
[----:B------:R-:W-:Y:S01]  /*1adf0*/  STL.64 [R1+0x2b70], R16 ;  /* 0x002b701001007387 */ /* 0x000fe20000100a00 */
[----:B------:R-:W-:-:S03]  /*1ae00*/  IADD3 R44, R46, -0xb6, RZ ;  /* 0xffffff4a2e2c7810 */ /* 0x000fc60007ffe0ff */
[----:B------:R-:W-:Y:S01]  /*1ae10*/  LDGSTS.E [R3+0x2a600], desc[UR14][R14.64], !P0 ;  /* 0x2a6000000e037fae */ /* 0x000fe2000c12184e */
[----:B------:R-:W-:Y:S01]  /*1ae20*/  ISETP.GE.U32.AND P2, PT, R44, 0x7ffffecb, PT ;  /* 0x7ffffecb2c00780c */ /* 0x000fe20003f46070 */
[----:B------:R-:W3:Y:S02]  /*1ae30*/  LDC R46, c[0x0][0x230] ;  /* 0x00008c00ff2e7b82 */ /* 0x000ee40000000800 */
[----:B------:R-:W-:Y:S04]  /*1ae40*/  STL.64 [R1+0x2b78], R14 ;  /* 0x002b780e01007387 */ /* 0x000fe80000100a00 */
[----:B------:R-:W-:Y:S04]  /*1ae50*/  LDGSTS.E [R3+0x2a700], desc[UR14][R12.64], !P0 ;  /* 0x2a7000000c037fae */ /* 0x000fe8000c12184e */
[----:B------:R-:W-:Y:S04]  /*1ae60*/  STL.64 [R1+0x2b80], R12 ;  /* 0x002b800c01007387 */ /* 0x000fe80000100a00 */
[----:B------:R-:W-:Y:S04]  /*1ae70*/  LDGSTS.E [R3+0x2b400], desc[UR14][R60.64], !P4 ;  /* 0x2b4000003c037fae */ /* 0x000fe8000e12184e */
[----:B------:R-:W-:Y:S04]  /*1ae80*/  LDGSTS.E [R3+0x2b500], desc[UR14][R62.64], !P4 ;  /* 0x2b5000003e037fae */ /* 0x000fe8000e12184e */
[----:B------:R-:W-:Y:S04]  /*1ae90*/  LDGSTS.E [R3+0x2b600], desc[UR14][R86.64], !P4 ;  /* 0x2b60000056037fae */ /* 0x000fe8000e12184e */
[----:B------:R-:W3:Y:S04]  /*1aea0*/  LDL.64 R60, [R1+0x1068] ;  /* 0x00106800013c7983 */ /* 0x000ee80000100a00 */
[----:B------:R-:W3:Y:S04]  /*1aeb0*/  LDL.64 R62, [R1+0xaf8] ;  /* 0x000af800013e7983 */ /* 0x000ee80000100a00 */
[----:B------:R-:W-:Y:S04]  /*1aec0*/  LDGSTS.E [R3+0x2b700], desc[UR14][R124.64], !P4 ;  /* 0x2b7000007c037fae */ /* 0x000fe8000e12184e */
[----:B------:R-:W3:Y:S04]  /*1aed0*/  LDL.64 R86, [R1+0xaf0] ;  /* 0x000af00001567983 */ /* 0x000ee80000100a00 */
[----:B------:R-:W-:Y:S04]  /*1aee0*/  LDGSTS.E [R3+0x2c400], desc[UR14][R126.64], !P6 ;  /* 0x2c4000007e037fae */ /* 0x000fe8000f12184e */
[----:B------:R-:W3:Y:S01]  /*1aef0*/  LDL.64 R124, [R1+0xae8] ;  /* 0x000ae800017c7983 */ /* 0x000ee20000100a00 */
[----:B-1----:R-:W-:-:S02]  /*1af00*/  VIADD R44, R45, 0xffffff46 ;  /* 0xffffff462d2c7836 */ /* 0x002fc40000000000 */
[----:B------:R-:W1:Y:S01]  /*1af10*/  LDC R45, c[0x0][0x230] ;  /* 0x00008c00ff2d7b82 */ /* 0x000e620000000800 */
[----:B------:R-:W3:Y:S04]  /*1af20*/  LDL.64 R18, [R1+0x550] ;  /* 0x0005500001127983 */ /* 0x000ee80000100a00 */
[----:B------:R-:W3:Y:S04]  /*1af30*/  LDL.64 R126, [R1+0x10f8] ;  /* 0x0010f800017e7983 */ /* 0x000ee80000100a00 */
        /* <DEDUP_REMOVED lines=8> */
[----:B------:R-:W2:Y:S04]  /*1afc0*/  LDL.64 R238, [R1+0xa90] ;  /* 0x000a900001ee7983 */ /* 0x000ea80000100a00 */
[----:B------:R-:W2:Y:S04]  /*1afd0*/  LDL.64 R250, [R1+0xa88] ;  /* 0x000a880001fa7983 */ /* 0x000ea80000100a00 */
[----:B----4-:R-:W-:Y:S04]  /*1afe0*/  LDGSTS.E [R3+0x2d400], desc[UR14][R4.64], !P2 ;  /* 0x2d40000004037fae */ /* 0x010fe8000d12184e */
[----:B------:R-:W4:Y:S04]  /*1aff0*/  LDL.64 R4, [R1+0x1178] ;  /* 0x0011780001047983 */ /* 0x000f280000100a00 */
[----:B---3--:R-:W-:Y:S01]  /*1b000*/  LDGSTS.E [R3+0x2d500], desc[UR14][R248.64], !P2 ;  /* 0x2d500000f8037fae */ /* 0x008fe2000d12184e */
[----:B------:R-:W-:-:S03]  /*1b010*/  ISETP.GE.U32.AND P1, PT, R44, 0x7ffffec7, PT ;  /* 0x7ffffec72c00780c */ /* 0x000fc60003f26070 */
[----:B------:R-:W3:Y:S01]  /*1b020*/  LDL.64 R248, [R1+0xa38] ;  /* 0x000a380001f87983 */ /* 0x000ee20000100a00 */
[----:B------:R-:W-:Y:S02]  /*1b030*/  VIADD R44, R49, 0xffffff42 ;  /* 0xffffff42312c7836 */ /* 0x000fe40000000000 */
[----:B------:R-:W1:Y:S01]  /*1b040*/  LDC R49, c[0x0][0x230] ;  /* 0x00008c00ff317b82 */ /* 0x000e620000000800 */
[----:B------:R-:W-:Y:S02]  /*1b050*/  LDGSTS.E [R3+0x2d600], desc[UR14][R22.64], !P2 ;  /* 0x2d60000016037fae */ /* 0x000fe4000d12184e */
[----:B------:R-:W-:Y:S02]  /*1b060*/  ISETP.GE.U32.AND P0, PT, R44, 0x7ffffec3, PT ;  /* 0x7ffffec32c00780c */ /* 0x000fe40003f06070 */
[----:B------:R-:W-:Y:S01]  /*1b070*/  IADD3 R44, R48, -0xc2, RZ ;  /* 0xffffff3e302c7810 */ /* 0x000fe20007ffe0ff */
[----:B------:R-:W-:Y:S02]  /*1b080*/  LDGSTS.E [R3+0x2d700], desc[UR14][R42.64], !P2 ;  /* 0x2d7000002a037fae */ /* 0x000fe4000d12184e */
[----:B------:R-:W1:Y:S01]  /*1b090*/  LDC R48, c[0x0][0x230] ;  /* 0x00008c00ff307b82 */ /* 0x000e620000000800 */
[----:B------:R-:W-:Y:S01]  /*1b0a0*/  ISETP.GE.U32.AND P4, PT, R44, 0x7ffffebf, PT ;  /* 0x7ffffebf2c00780c */ /* 0x000fe20003f86070 */
[----:B------:R-:W3:Y:S04]  /*1b0b0*/  LDL.64 R22, [R1+0xa30] ;  /* 0x000a300001167983 */ /* 0x000ee80000100a00 */
        /* <DEDUP_REMOVED lines=19> */
[----:B---3--:R-:W-:Y:S04]  /*1b1f0*/  LDGSTS.E [R3+0x30500], desc[UR14][R248.64], !P4 ;  /* 0x30500000f8037fae */ /* 0x008fe8000e12184e */
[----:B------:R-:W3:Y:S01]  /*1b200*/  LDL.64 R248, [R1+0xbf8] ;  /* 0x000bf80001f87983 */ /* 0x000ee20000100a00 */
[----:B------:R-:W-:-:S02]  /*1b210*/  VIADD R44, R47, 0xffffff3a ;  /* 0xffffff3a2f2c7836 */ /* 0x000fc40000000000 */
[----:B------:R-:W3:Y:S01]  /*1b220*/  LDC R47, c[0x0][0x230] ;  /* 0x00008c00ff2f7b82 */ /* 0x000ee20000000800 */
[----:B------:R-:W-:Y:S02]  /*1b230*/  LDGSTS.E [R3+0x30600], desc[UR14][R22.64], !P4 ;  /* 0x3060000016037fae */ /* 0x000fe4000e12184e */
[----:B------:R-:W-:Y:S01]  /*1b240*/  ISETP.GE.U32.AND P6, PT, R44, 0x7ffffebb, PT ;  /* 0x7ffffebb2c00780c */ /* 0x000fe20003fc6070 */
[----:B------:R-:W-:Y:S01]  /*1b250*/  VIADD R44, R46, 0xffffff36 ;  /* 0xffffff362e2c7836 */ /* 0x000fe20000000000 */
[----:B------:R-:W-:Y:S03]  /*1b260*/  LDGSTS.E [R3+0x30700], desc[UR14][R42.64], !P4 ;  /* 0x307000002a037fae */ /* 0x000fe6000e12184e */
[----:B------:R-:W3:Y:S01]  /*1b270*/  LDC R46, c[0x0][0x230] ;  /* 0x00008c00ff2e7b82 */ /* 0x000ee20000000800 */
[----:B------:R-:W-:Y:S02]  /*1b280*/  ISETP.GE.U32.AND P2, PT, R44, 0x7ffffeb7, PT ;  /* 0x7ffffeb72c00780c */ /* 0x000fe40003f46070 */
[----:B-1----:R-:W-:Y:S01]  /*1b290*/  IADD3 R44, R45, -0xce, RZ ;  /* 0xffffff322d2c7810 */ /* 0x002fe20007ffe0ff */
[----:B------:R-:W3:Y:S03]  /*1b2a0*/  LDL.64 R22, [R1+0xc00] ;  /* 0x000c000001167983 */ /* 0x000ee60000100a00 */
[----:B------:R-:W-:Y:S01]  /*1b2b0*/  ISETP.GE.U32.AND P1, PT, R44, 0x7ffffeb3, PT ;  /* 0x7ffffeb32c00780c */ /* 0x000fe20003f26070 */
[----:B------:R-:W3:Y:S04]  /*1b2c0*/  LDL.64 R42, [R1+0xc08] ;  /* 0x000c0800012a7983 */ /* 0x000ee80000100a00 */
[----:B------:R-:W-:Y:S01]  /*1b2d0*/  LDGSTS.E [R3+0x31400], desc[UR14][R60.64], !P6 ;  /* 0x314000003c037fae */ /* 0x000fe2000f12184e */
[----:B------:R-:W1:Y:S03]  /*1b2e0*/  LDC R45, c[0x0][0x230] ;  /* 0x00008c00ff2d7b82 */ /* 0x000e660000000800 */
        /* <DEDUP_REMOVED lines=20> */
[----:B------:R-:W1:Y:S01]  /*1b430*/  LDC R49, c[0x0][0x230] ;  /* 0x00008c00ff317b82 */ /* 0x000e620000000800 */
[----:B------:R-:W-:Y:S02]  /*1b440*/  LDGSTS.E [R3+0x33600], desc[UR14][R22.64], !P1 ;  /* 0x3360000016037fae */ /* 0x000fe4000c92184e */
[----:B------:R-:W-:Y:S01]  /*1b450*/  ISETP.GE.U32.AND P0, PT, R44, 0x7ffffeaf, PT ;  /* 0x7ffffeaf2c00780c */ /* 0x000fe20003f06070 */
[----:B------:R-:W-:Y:S01]  /*1b460*/  VIADD R44, R48, 0xffffff2a ;  /* 0xffffff2a302c7836 */ /* 0x000fe20000000000 */
[----:B------:R-:W-:Y:S03]  /*1b470*/  LDGSTS.E [R3+0x33700], desc[UR14][R42.64], !P1 ;  /* 0x337000002a037fae */ /* 0x000fe6000c92184e */
[----:B------:R-:W1:Y:S01]  /*1b480*/  LDC R48, c[0x0][0x230] ;  /* 0x00008c00ff307b82 */ /* 0x000e620000000800 */
[----:B------:R-:W-:Y:S02]  /*1b490*/  ISETP.GE.U32.AND P4, PT, R44, 0x7ffffeab, PT ;  /* 0x7ffffeab2c00780c */ /* 0x000fe40003f86070 */
[----:B------:R-:W-:Y:S01]  /*1b4a0*/  IADD3 R44, R47, -0xda, RZ ;  /* 0xffffff262f2c7810 */ /* 0x000fe20007ffe0ff */
        /* <DEDUP_REMOVED lines=28> */
[----:B-1----:R-:W-:Y:S01]  /*1b670*/  VIADD R44, R45, 0xffffff1e ;  /* 0xffffff1e2d2c7836 */ /* 0x002fe20000000000 */
        /* <DEDUP_REMOVED lines=76> */
[----:B------:R-:W-:Y:S04]  /*1bb40*/  LDGSTS.E [R3+0x3d600], desc[UR14][R18.64], !P1 ;  /* 0x3d60000012037fae */ /* 0x000fe8000c92184e */
[----:B------:R-:W3:Y:S04]  /*1bb50*/  LDL.64 R60, [R1+0x450] ;  /* 0x00045000013c7983 */ /* 0x000ee80000100a00 */
[----:B------:R-:W3:Y:S04]  /*1bb60*/  LDL.64 R62, [R1+0x408] ;  /* 0x00040800013e7983 */ /* 0x000ee80000100a00 */
[----:B------:R-:W-:Y:S04]  /*1bb70*/  LDGSTS.E [R3+0x3d700], desc[UR14][R86.64], !P1 ;  /* 0x3d70000056037fae */ /* 0x000fe8000c92184e */
[----:B------:R-:W-:Y:S01]  /*1bb80*/  LDGSTS.E [R3+0x3e400], desc[UR14][R124.64], !P0 ;  /* 0x3e4000007c037fae */ /* 0x000fe2000c12184e */
[----:B------:R-:W-:-:S02]  /*1bb90*/  VIADD R44, R50, 0xffffff7d ;  /* 0xffffff7d322c7836 */ /* 0x000fc40000000000 */
[----:B------:R-:W1:Y:S01]  /*1bba0*/  LDC R50, c[0x0][0x230] ;  /* 0x00008c00ff327b82 */ /* 0x000e620000000800 */
        /* <DEDUP_REMOVED lines=8> */
[----:B------:R-:W2:Y:S04]  /*1bc30*/  LDL.64 R126, [R1+0x270] ;  /* 0x00027000017e7983 */ /* 0x000ea80000100a00 */
[----:B------:R-:W-:Y:S04]  /*1bc40*/  LDGSTS.E [R3+0x3f500], desc[UR14][R250.64], !P4 ;  /* 0x3f500000fa037fae */ /* 0x000fe8000e12184e */
[----:B------:R-:W2:Y:S01]  /*1bc50*/  LDL.64 R238, [R1+0xc68] ;  /* 0x000c680001ee7983 */ /* 0x000ea20000100a00 */
[----:B------:R-:W-:-:S03]  /*1bc60*/  ISETP.GE.U32.AND P6, PT, R44, 0x7ffffefe, PT ;  /* 0x7ffffefe2c00780c */ /* 0x000fc60003fc6070 */
[----:B------:R-:W2:Y:S04]  /*1bc70*/  LDL.64 R20, [R1+0xce0] ;  /* 0x000ce00001147983 */ /* 0x000ea80000100a00 */
[----:B----4-:R-:W-:Y:S04]  /*1bc80*/  LDGSTS.E [R3+0x3f600], desc[UR14][R4.64], !P4 ;  /* 0x3f60000004037fae */ /* 0x010fe8000e12184e */
[----:B------:R-:W4:Y:S01]  /*1bc90*/  LDL.64 R250, [R1+0x210] ;  /* 0x0002100001fa7983 */ /* 0x000f220000100a00 */
[----:B------:R-:W-:Y:S02]  /*1bca0*/  VIADD R44, R47, 0xffffff79 ;  /* 0xffffff792f2c7836 */ /* 0x000fe40000000000 */
[----:B------:R-:W4:Y:S01]  /*1bcb0*/  LDC R47, c[0x0][0x230] ;  /* 0x00008c00ff2f7b82 */ /* 0x000f220000000800 */
[----:B------:R-:W4:Y:S04]  /*1bcc0*/  LDL.64 R4, [R1+0x200] ;  /* 0x0002000001047983 */ /* 0x000f280000100a00 */
[----:B---3--:R-:W-:Y:S04]  /*1bcd0*/  LDGSTS.E [R3+0x3f700], desc[UR14][R248.64], !P4 ;  /* 0x3f700000f8037fae */ /* 0x008fe8000e12184e */
[----:B------:R-:W3:Y:S01]  /*1bce0*/  LDL.64 R248, [R1+0x208] ;  /* 0x0002080001f87983 */ /* 0x000ee20000100a00 */
[----:B------:R-:W-:-:S02]  /*1bcf0*/  ISETP.GE.U32.AND P2, PT, R44, 0x7ffffefa, PT ;  /* 0x7ffffefa2c00780c */ /* 0x000fc40003f46070 */
[----:B------:R-:W-:Y:S01]  /*1bd00*/  IADD3 R44, R46, -0x8b, RZ ;  /* 0xffffff752e2c7810 */ /* 0x000fe20007ffe0ff */
[----:B------:R-:W-:Y:S01]  /*1bd10*/  LDGSTS.E [R2+0x20800], desc[UR14][R22.64], !P6 ;  /* 0x2080000016027fae */ /* 0x000fe2000f12184e */
[----:B------:R-:W3:Y:S02]  /*1bd20*/  LDC R46, c[0x0][0x230] ;  /* 0x00008c00ff2e7b82 */ /* 0x000ee40000000800 */
[----:B------:R-:W-:Y:S01]  /*1bd30*/  ISETP.GE.U32.AND P1, PT, R44, 0x7ffffef6, PT ;  /* 0x7ffffef62c00780c */ /* 0x000fe20003f26070 */
[----:B------:R-:W-:Y:S04]  /*1bd40*/  LDGSTS.E [R2+0x20900], desc[UR14][R42.64], !P6 ;  /* 0x209000002a027fae */ /* 0x000fe8000f12184e */
        /* <DEDUP_REMOVED lines=10> */
[----:B--2---:R-:W-:Y:S04]  /*1bdf0*/  LDGSTS.E [R2+0x21a00], desc[UR14][R6.64], !P2 ;  /* 0x21a0000006027fae */ /* 0x004fe8000d12184e */
[----:B------:R-:W-:Y:S04]  /*1be00*/  LDGSTS.E [R2+0x21b00], desc[UR14][R126.64], !P2 ;  /* 0x21b000007e027fae */ /* 0x000fe8000d12184e */
[----:B------:R-:W2:Y:S04]  /*1be10*/  LDL.64 R6, [R1+0xe8] ;  /* 0x0000e80001067983 */ /* 0x000ea80000100a00 */
[----:B------:R-:W-:Y:S01]  /*1be20*/  LDGSTS.E [R2+0x22800], desc[UR14][R238.64], !P1 ;  /* 0x22800000ee027fae */ /* 0x000fe2000c92184e */
[----:B-1----:R-:W-:-:S02]  /*1be30*/  VIADD R44, R45, 0xffffff71 ;  /* 0xffffff712d2c7836 */ /* 0x002fc40000000000 */
[----:B------:R-:W1:Y:S01]  /*1be40*/  LDC R45, c[0x0][0x230] ;  /* 0x00008c00ff2d7b82 */ /* 0x000e620000000800 */
[----:B------:R-:W2:Y:S04]  /*1be50*/  LDL.64 R126, [R1+0x30] ;  /* 0x00003000017e7983 */ /* 0x000ea80000100a00 */
[----:B----4-:R-:W-:Y:S01]  /*1be60*/  LDGSTS.E [R2+0x22900], desc[UR14][R250.64], !P1 ;  /* 0x22900000fa027fae */ /* 0x010fe2000c92184e */
[----:B------:R-:W-:-:S03]  /*1be70*/  ISETP.GE.U32.AND P0, PT, R44, 0x7ffffef2, PT ;  /* 0x7ffffef22c00780c */ /* 0x000fc60003f06070 */
[----:B------:R-:W4:Y:S04]  /*1be80*/  LDL.64 R238, [R1+0x28] ;  /* 0x0000280001ee7983 */ /* 0x000f280000100a00 */
[----:B------:R-:W4:Y:S04]  /*1be90*/  LDL.64 R250, [R1+0x20] ;  /* 0x0000200001fa7983 */ /* 0x000f280000100a00 */
[----:B---3--:R-:W-:Y:S01]  /*1bea0*/  LDGSTS.E [R2+0x22a00], desc[UR14][R248.64], !P1 ;  /* 0x22a00000f8027fae */ /* 0x008fe2000c92184e */
[----:B------:R-:W-:Y:S02]  /*1beb0*/  VIADD R44, R48, 0xffffff6d ;  /* 0xffffff6d302c7836 */ /* 0x000fe40000000000 */
[----:B------:R-:W3:Y:S01]  /*1bec0*/  LDC R48, c[0x0][0x230] ;  /* 0x00008c00ff307b82 */ /* 0x000ee20000000800 */
[----:B------:R-:W-:Y:S04]  /*1bed0*/  LDGSTS.E [R2+0x22b00], desc[UR14][R4.64], !P1 ;  /* 0x22b0000004027fae */ /* 0x000fe8000c92184e */
[----:B------:R-:W3:Y:S01]  /*1bee0*/  LDL.64 R248, [R1+0xd20] ;  /* 0x000d200001f87983 */ /* 0x000ee20000100a00 */
[----:B------:R-:W-:-:S02]  /*1bef0*/  ISETP.GE.U32.AND P4, PT, R44, 0x7ffffeee, PT ;  /* 0x7ffffeee2c00780c */ /* 0x000fc40003f86070 */
[----:B------:R-:W-:Y:S01]  /*1bf00*/  IADD3 R44, R49, -0x97, RZ ;  /* 0xffffff69312c7810 */ /* 0x000fe20007ffe0ff */
[----:B------:R-:W4:Y:S01]  /*1bf10*/  LDL.64 R4, [R1+0xd40] ;  /* 0x000d400001047983 */ /* 0x000f220000100a00 */
[----:B------:R-:W1:Y:S02]  /*1bf20*/  LDC R49, c[0x0][0x230] ;  /* 0x00008c00ff317b82 */ /* 0x000e640000000800 */
[----:B------:R-:W-:Y:S01]  /*1bf30*/  ISETP.GE.U32.AND P6, PT, R44, 0x7ffffeea, PT ;  /* 0x7ffffeea2c00780c */ /* 0x000fe20003fc6070 */
[----:B------:R-:W-:Y:S01]  /*1bf40*/  VIADD R44, R47, 0xffffff65 ;  /* 0xffffff652f2c7836 */ /* 0x000fe20000000000 */
[----:B------:R-:W-:Y:S04]  /*1bf50*/  LDGSTS.E [R2+0x23800], desc[UR14][R228.64], !P0 ;  /* 0x23800000e4027fae */ /* 0x000fe8000c12184e */
[----:B------:R-:W-:Y:S01]  /*1bf60*/  ISETP.GE.U32.AND P2, PT, R44, 0x7ffffee6, PT ;  /* 0x7ffffee62c00780c */ /* 0x000fe20003f46070 */
[----:B------:R-:W-:Y:S01]  /*1bf70*/  LDGSTS.E [R2+0x23900], desc[UR14][R230.64], !P0 ;  /* 0x23900000e6027fae */ /* 0x000fe2000c12184e */
[----:B------:R-:W1:Y:S03]  /*1bf80*/  LDC R47, c[0x0][0x230] ;  /* 0x00008c00ff2f7b82 */ /* 0x000e660000000800 */
[----:B------:R-:W-:Y:S04]  /*1bf90*/  LDGSTS.E [R2+0x23a00], desc[UR14][R246.64], !P0 ;  /* 0x23a00000f6027fae */ /* 0x000fe8000c12184e */
[----:B------:R-:W-:Y:S04]  /*1bfa0*/  LDGSTS.E [R2+0x23b00], desc[UR14][R18.64], !P0 ;  /* 0x23b0000012027fae */ /* 0x000fe8000c12184e */
[----:B------:R-:W-:Y:S04]  /*1bfb0*/  LDGSTS.E [R2+0x24800], desc[UR14][R20.64], !P4 ;  /* 0x2480000014027fae */ /* 0x000fe8000e12184e */
[----:B------:R-:W-:Y:S04]  /*1bfc0*/  LDGSTS.E [R2+0x24900], desc[UR14][R22.64], !P4 ;  /* 0x2490000016027fae */ /* 0x000fe8000e12184e */
[----:B--2---:R-:W-:Y:S04]  /*1bfd0*/  LDGSTS.E [R2+0x24a00], desc[UR14][R6.64], !P4 ;  /* 0x24a0000006027fae */ /* 0x004fe8000e12184e */
[----:B------:R-:W-:Y:S04]  /*1bfe0*/  LDGSTS.E [R2+0x24b00], desc[UR14][R42.64], !P4 ;  /* 0x24b000002a027fae */ /* 0x000fe8000e12184e */
[----:B------:R-:W-:Y:S04]  /*1bff0*/  LDGSTS.E [R2+0x25800], desc[UR14][R60.64], !P6 ;  /* 0x258000003c027fae */ /* 0x000fe8000f12184e */
[----:B------:R-:W2:Y:S04]  /*1c000*/  LDL.64 R6, [R1+0xd60] ;  /* 0x000d600001067983 */ /* 0x000ea80000100a00 */
[----:B------:R-:W-:Y:S04]  /*1c010*/  LDGSTS.E [R2+0x25900], desc[UR14][R62.64], !P6 ;  /* 0x259000003e027fae */ /* 0x000fe8000f12184e */
[----:B------:R-:W-:Y:S04]  /*1c020*/  LDGSTS.E [R2+0x25a00], desc[UR14][R86.64], !P6 ;  /* 0x25a0000056027fae */ /* 0x000fe8000f12184e */
[----:B------:R-:W-:Y:S04]  /*1c030*/  LDGSTS.E [R2+0x25b00], desc[UR14][R124.64], !P6 ;  /* 0x25b000007c027fae */ /* 0x000fe8000f12184e */
[----:B---3--:R-:W-:Y:S01]  /*1c040*/  LDGSTS.E [R2+0x26800], desc[UR14][R248.64], !P2 ;  /* 0x26800000f8027fae */ /* 0x008fe2000d12184e */
[----:B------:R-:W-:-:S02]  /*1c050*/  VIADD R44, R46, 0xffffff61 ;  /* 0xffffff612e2c7836 */ /* 0x000fc40000000000 */
[----:B------:R-:W3:Y:S01]  /*1c060*/  LDC R46, c[0x0][0x230] ;  /* 0x00008c00ff2e7b82 */ /* 0x000ee20000000800 */
[----:B------:R-:W-:Y:S04]  /*1c070*/  LDGSTS.E [R2+0x26900], desc[UR14][R126.64], !P2 ;  /* 0x269000007e027fae */ /* 0x000fe8000d12184e */
[----:B------:R-:W3:Y:S01]  /*1c080*/  LDL.64 R248, [R1+0xd80] ;  /* 0x000d800001f87983 */ /* 0x000ee20000100a00 */
[----:B------:R-:W-:-:S03]  /*1c090*/  ISETP.GE.U32.AND P1, PT, R44, 0x7ffffee2, PT ;  /* 0x7ffffee22c00780c */ /* 0x000fc60003f26070 */
[----:B----4-:R-:W-:Y:S01]  /*1c0a0*/  LDGSTS.E [R2+0x26a00], desc[UR14][R238.64], !P2 ;  /* 0x26a00000ee027fae */ /* 0x010fe2000d12184e */
[----:B-1----:R-:W-:Y:S02]  /*1c0b0*/  IADD3 R44, R45, -0xa3, RZ ;  /* 0xffffff5d2d2c7810 */ /* 0x002fe40007ffe0ff */
[----:B------:R-:W1:Y:S01]  /*1c0c0*/  LDC R45, c[0x0][0x230] ;  /* 0x00008c00ff2d7b82 */ /* 0x000e620000000800 */
[----:B------:R-:W-:Y:S01]  /*1c0d0*/  LDGSTS.E [R2+0x26b00], desc[UR14][R250.64], !P2 ;  /* 0x26b00000fa027fae */ /* 0x000fe2000d12184e */
[----:B------:R-:W-:-:S05]  /*1c0e0*/  ISETP.GE.U32.AND P0, PT, R44, 0x7ffffede, PT ;  /* 0x7ffffede2c00780c */ /* 0x000fca0003f06070 */
[----:B------:R-:W-:Y:S01]  /*1c0f0*/  LDGSTS.E [R2+0x27800], desc[UR14][R4.64], !P1 ;  /* 0x2780000004027fae */ /* 0x000fe2000c92184e */
[----:B------:R-:W-:Y:S02]  /*1c100*/  VIADD R44, R48, 0xffffff59 ;  /* 0xffffff59302c7836 */ /* 0x000fe40000000000 */
[----:B------:R-:W4:Y:S01]  /*1c110*/  LDC R48, c[0x0][0x230] ;  /* 0x00008c00ff307b82 */ /* 0x000f220000000800 */
[----:B------:R-:W-:Y:S04]  /*1c120*/  LDGSTS.E [R2+0x27900], desc[UR14][R218.64], !P1 ;  /* 0x27900000da027fae */ /* 0x000fe8000c92184e */
[----:B------:R-:W4:Y:S01]  /*1c130*/  LDL.64 R4, [R1+0xe08] ;  /* 0x000e080001047983 */ /* 0x000f220000100a00 */
[----:B------:R-:W-:-:S03]  /*1c140*/  ISETP.GE.U32.AND P4, PT, R44, 0x7ffffeda, PT ;  /* 0x7ffffeda2c00780c */ /* 0x000fc60003f86070 */
[----:B------:R-:W-:Y:S04]  /*1c150*/  STL.64 [R1+0x2b88], R218 ;  /* 0x002b88da01007387 */ /* 0x000fe80000100a00 */
[----:B------:R-:W-:Y:S04]  /*1c160*/  LDGSTS.E [R2+0x27a00], desc[UR14][R216.64], !P1 ;  /* 0x27a00000d8027fae */ /* 0x000fe8000c92184e */
[----:B------:R-:W-:Y:S04]  /*1c170*/  STL.64 [R1+0x2b90], R216 ;  /* 0x002b90d801007387 */ /* 0x000fe80000100a00 */
[----:B------:R-:W-:Y:S04]  /*1c180*/  LDGSTS.E [R2+0x27b00], desc[UR14][R198.64], !P1 ;  /* 0x27b00000c6027fae */ /* 0x000fe8000c92184e */
[----:B------:R-:W-:Y:S04]  /*1c190*/  STL.64 [R1+0x2b98], R198 ;  /* 0x002b98c601007387 */ /* 0x000fe80000100a00 */
[----:B------:R-:W4:Y:S04]  /*1c1a0*/  LDL.64 R42, [R1+0x178] ;  /* 0x00017800012a7983 */ /* 0x000f280000100a00 */
[----:B------:R-:W4:Y:S04]  /*1c1b0*/  LDL.64 R60, [R1+0xea8] ;  /* 0x000ea800013c7983 */ /* 0x000f280000100a00 */
[----:B--2---:R-:W-:Y:S04]  /*1c1c0*/  LDGSTS.E [R2+0x28800], desc[UR14][R6.64], !P0 ;  /* 0x2880000006027fae */ /* 0x004fe8000c12184e */
[----:B------:R-:W-:Y:S04]  /*1c1d0*/  LDGSTS.E [R2+0x28900], desc[UR14][R78.64], !P0 ;  /* 0x289000004e027fae */ /* 0x000fe8000c12184e */
[----:B------:R-:W-:Y:S04]  /*1c1e0*/  LDGSTS.E [R2+0x28a00], desc[UR14][R76.64], !P0 ;  /* 0x28a000004c027fae */ /* 0x000fe8000c12184e */
[----:B------:R-:W2:Y:S04]  /*1c1f0*/  LDL.64 R6, [R1+0x368] ;  /* 0x0003680001067983 */ /* 0x000ea80000100a00 */
[----:B------:R-:W-:Y:S04]  /*1c200*/  STL.64 [R1+0x2ba0], R78 ;  /* 0x002ba04e01007387 */ /* 0x000fe80000100a00 */
[----:B------:R-:W-:Y:S04]  /*1c210*/  STL.64 [R1+0x2ba8], R76 ;  /* 0x002ba84c01007387 */ /* 0x000fe80000100a00 */
[----:B------:R-:W-:Y:S04]  /*1c220*/  STL.64 [R1+0x2bb0], R74 ;  /* 0x002bb04a01007387 */ /* 0x000fe80000100a00 */
[----:B------:R-:W2:Y:S04]  /*1c230*/  LDL.64 R62, [R1+0x3c0] ;  /* 0x0003c000013e7983 */ /* 0x000ea80000100a00 */
[----:B------:R-:W-:Y:S04]  /*1c240*/  LDGSTS.E [R2+0x28b00], desc[UR14][R74.64], !P0 ;  /* 0x28b000004a027fae */ /* 0x000fe8000c12184e */
[----:B------:R-:W2:Y:S04]  /*1c250*/  LDL.64 R86, [R1+0x3c8] ;  /* 0x0003c80001567983 */ /* 0x000ea80000100a00 */
[----:B------:R-:W2:Y:S01]  /*1c260*/  LDL.64 R124, [R1+0xf50] ;  /* 0x000f5000017c7983 */ /* 0x000ea20000100a00 */
[----:B------:R-:W-:-:S02]  /*1c270*/  VIADD R44, R49, 0xffffff55 ;  /* 0xffffff55312c7836 */ /* 0x000fc40000000000 */
[----:B------:R-:W2:Y:S01]  /*1c280*/  LDC R49, c[0x0][0x230] ;  /* 0x00008c00ff317b82 */ /* 0x000ea20000000800 */
[----:B------:R-:W2:Y:S04]  /*1c290*/  LDL.64 R126, [R1+0xb98] ;  /* 0x000b9800017e7983 */ /* 0x000ea80000100a00 */
[----:B------:R-:W2:Y:S04]  /*1c2a0*/  LDL.64 R238, [R1+0xb90] ;  /* 0x000b900001ee7983 */ /* 0x000ea80000100a00 */
[----:B---3--:R-:W-:Y:S01]  /*1c2b0*/  LDGSTS.E [R2+0x29800], desc[UR14][R248.64], !P4 ;  /* 0x29800000f8027fae */ /* 0x008fe2000e12184e */
[----:B------:R-:W-:-:S03]  /*1c2c0*/  ISETP.GE.U32.AND P6, PT, R44, 0x7ffffed6, PT ;  /* 0x7ffffed62c00780c */ /* 0x000fc60003fc6070 */
[----:B------:R-:W-:Y:S04]  /*1c2d0*/  LDGSTS.E [R2+0x29900], desc[UR14][R34.64], !P4 ;  /* 0x2990000022027fae */ /* 0x000fe8000e12184e */
[----:B------:R-:W3:Y:S04]  /*1c2e0*/  LDL.64 R248, [R1+0xba0] ;  /* 0x000ba00001f87983 */ /* 0x000ee80000100a00 */
[----:B------:R-:W-:Y:S01]  /*1c2f0*/  STL.64 [R1+0x2bb8], R34 ;  /* 0x002bb82201007387 */ /* 0x000fe20000100a00 */
[----:B------:R-:W-:Y:S02]  /*1c300*/  IADD3 R44, R47, -0xaf, RZ ;  /* 0xffffff512f2c7810 */ /* 0x000fe40007ffe0ff */
[----:B------:R-:W3:Y:S01]  /*1c310*/  LDC R47, c[0x0][0x230] ;  /* 0x00008c00ff2f7b82 */ /* 0x000ee20000000800 */
[----:B------:R-:W-:Y:S04]  /*1c320*/  LDGSTS.E [R2+0x29a00], desc[UR14][R32.64], !P4 ;  /* 0x29a0000020027fae */ /* 0x000fe8000e12184e */
[----:B------:R-:W-:Y:S04]  /*1c330*/  STL.64 [R1+0x2bc0], R32 ;  /* 0x002bc02001007387 */ /* 0x000fe80000100a00 */
[----:B------:R-:W-:Y:S04]  /*1c340*/  LDGSTS.E [R2+0x29b00], desc[UR14][R30.64], !P4 ;  /* 0x29b000001e027fae */ /* 0x000fe8000e12184e */
[----:B------:R-:W-:Y:S04]  /*1c350*/  STL.64 [R1+0x2bc8], R30 ;  /* 0x002bc81e01007387 */ /* 0x000fe80000100a00 */
[----:B----4-:R-:W-:Y:S04]  /*1c360*/  LDGSTS.E [R2+0x2a800], desc[UR14][R4.64], !P6 ;  /* 0x2a80000004027fae */ /* 0x010fe8000f12184e */
[----:B------:R-:W4:Y:S01]  /*1c370*/  LDL.64 R250, [R1+0xff8] ;  /* 0x000ff80001fa7983 */ /* 0x000f220000100a00 */
[----:B------:R-:W-:Y:S01]  /*1c380*/  ISETP.GE.U32.AND P2, PT, R44, 0x7ffffed2, PT ;  /* 0x7ffffed22c00780c */ /* 0x000fe20003f46070 */
[----:B------:R-:W-:-:S02]  /*1c390*/  VIADD R44, R46, 0xffffff4d ;  /* 0xffffff4d2e2c7836 */ /* 0x000fc40000000000 */
[----:B------:R4:W-:Y:S01]  /*1c3a0*/  LDGSTS.E [R2+0x2a900], desc[UR14][R10.64], !P6 ;  /* 0x2a9000000a027fae */ /* 0x0009e2000f12184e */
[----:B------:R-:W4:Y:S03]  /*1c3b0*/  LDC R46, c[0x0][0x230] ;  /* 0x00008c00ff2e7b82 */ /* 0x000f260000000800 */
[----:B------:R-:W4:Y:S01]  /*1c3c0*/  LDL.64 R4, [R1+0xb40] ;  /* 0x000b400001047983 */ /* 0x000f220000100a00 */
[----:B------:R-:W-:-:S03]  /*1c3d0*/  ISETP.GE.U32.AND P1, PT, R44, 0x7ffffece, PT ;  /* 0x7ffffece2c00780c */ /* 0x000fc60003f26070 */
[----:B------:R4:W-:Y:S04]  /*1c3e0*/  STL.64 [R1+0x2bd0], R10 ;  /* 0x002bd00a01007387 */ /* 0x0009e80000100a00 */
[----:B------:R4:W-:Y:S04]  /*1c3f0*/  LDGSTS.E [R2+0x2aa00], desc[UR14][R8.64], !P6 ;  /* 0x2aa0000008027fae */ /* 0x0009e8000f12184e */
[----:B------:R4:W-:Y:S04]  /*1c400*/  STL.64 [R1+0x2bd8], R8 ;  /* 0x002bd80801007387 */ /* 0x0009e80000100a00 */
[----:B------:R-:W-:Y:S04]  /*1c410*/  LDGSTS.E [R2+0x2ab00], desc[UR14][R42.64], !P6 ;  /* 0x2ab000002a027fae */ /* 0x000fe8000f12184e */
[----:B------:R-:W4:Y:S04]  /*1c420*/  LDL.64 R22, [R1+0xb38] ;  /* 0x000b380001167983 */ /* 0x000f280000100a00 */
[----:B------:R-:W-:Y:S04]  /*1c430*/  LDGSTS.E [R2+0x2b800], desc[UR14][R60.64], !P2 ;  /* 0x2b8000003c027fae */ /* 0x000fe8000d12184e */
[----:B------:R-:W4:Y:S01]  /*1c440*/  LDL.64 R42, [R1+0xb30] ;  /* 0x000b3000012a7983 */ /* 0x000f220000100a00 */
[----:B-1----:R-:W-:-:S02]  /*1c450*/  VIADD R44, R45, 0xffffff49 ;  /* 0xffffff492d2c7836 */ /* 0x002fc40000000000 */
[----:B------:R-:W1:Y:S01]  /*1c460*/  LDC R45, c[0x0][0x230] ;  /* 0x00008c00ff2d7b82 */ /* 0x000e620000000800 */
[----:B------:R-:W4:Y:S04]  /*1c470*/  LDL.64 R18, [R1+0x598] ;  /* 0x0005980001127983 */ /* 0x000f280000100a00 */
[----:B------:R-:W4:Y:S04]  /*1c480*/  LDL.64 R60, [R1+0x1078] ;  /* 0x00107800013c7983 */ /* 0x000f280000100a00 */
[----:B------:R-:W4:Y:S04]  /*1c490*/  LDL.64 R20, [R1+0x1190] ;  /* 0x0011900001147983 */ /* 0x000f280000100a00 */
[----:B--2---:R-:W-:Y:S04]  /*1c4a0*/  LDGSTS.E [R2+0x2b900], desc[UR14][R6.64], !P2 ;  /* 0x2b90000006027fae */ /* 0x004fe8000d12184e */
[----:B------:R-:W2:Y:S04]  /*1c4b0*/  LDL.64 R6, [R1+0xae0] ;  /* 0x000ae00001067983 */ /* 0x000ea80000100a00 */
[----:B------:R-:W-:Y:S04]  /*1c4c0*/  LDGSTS.E [R2+0x2ba00], desc[UR14][R62.64], !P2 ;  /* 0x2ba000003e027fae */ /* 0x000fe8000d12184e */
[----:B------:R-:W-:Y:S04]  /*1c4d0*/  LDGSTS.E [R2+0x2bb00], desc[UR14][R86.64], !P2 ;  /* 0x2bb0000056027fae */ /* 0x000fe8000d12184e */
[----:B------:R-:W2:Y:S04]  /*1c4e0*/  LDL.64 R62, [R1+0xad8] ;  /* 0x000ad800013e7983 */ /* 0x000ea80000100a00 */
[----:B------:R-:W-:Y:S04]  /*1c4f0*/  LDGSTS.E [R2+0x2c800], desc[UR14][R124.64], !P1 ;  /* 0x2c8000007c027fae */ /* 0x000fe8000c92184e */
[----:B------:R-:W2:Y:S04]  /*1c500*/  LDL.64 R86, [R1+0xad0] ;  /* 0x000ad00001567983 */ /* 0x000ea80000100a00 */
[----:B------:R-:W2:Y:S04]  /*1c510*/  LDL.64 R124, [R1+0x1120] ;  /* 0x00112000017c7983 */ /* 0x000ea80000100a00 */
[----:B---3--:R-:W-:Y:S01]  /*1c520*/  LDGSTS.E [R2+0x2c900], desc[UR14][R248.64], !P1 ;  /* 0x2c900000f8027fae */ /* 0x008fe2000c92184e */
[----:B------:R-:W-:-:S03]  /*1c530*/  ISETP.GE.U32.AND P0, PT, R44, 0x7ffffeca, PT ;  /* 0x7ffffeca2c00780c */ /* 0x000fc60003f06070 */
[----:B------:R-:W-:Y:S04]  /*1c540*/  LDGSTS.E [R2+0x2ca00], desc[UR14][R126.64], !P1 ;  /* 0x2ca000007e027fae */ /* 0x000fe8000c92184e */
[----:B------:R-:W3:Y:S04]  /*1c550*/  LDL.64 R248, [R1+0xa80] ;  /* 0x000a800001f87983 */ /* 0x000ee80000100a00 */
[----:B------:R-:W3:Y:S01]  /*1c560*/  LDL.64 R126, [R1+0xa78] ;  /* 0x000a7800017e7983 */ /* 0x000ee20000100a00 */
[----:B------:R-:W-:Y:S02]  /*1c570*/  IADD3 R44, R48, -0xbb, RZ ;  /* 0xffffff45302c7810 */ /* 0x000fe40007ffe0ff */
[----:B------:R-:W1:Y:S01]  /*1c580*/  LDC R48, c[0x0][0x230] ;  /* 0x00008c00ff307b82 */ /* 0x000e620000000800 */
[----:B------:R-:W-:Y:S01]  /*1c590*/  LDGSTS.E [R2+0x2cb00], desc[UR14][R238.64], !P1 ;  /* 0x2cb00000ee027fae */ /* 0x000fe2000c92184e */
[----:B------:R-:W-:-:S03]  /*1c5a0*/  ISETP.GE.U32.AND P4, PT, R44, 0x7ffffec6, PT ;  /* 0x7ffffec62c00780c */ /* 0x000fc60003f86070 */
[----:B----4-:R-:W-:Y:S04]  /*1c5b0*/  LDGSTS.E [R2+0x2d800], desc[UR14][R250.64], !P0 ;  /* 0x2d800000fa027fae */ /* 0x010fe8000c12184e */
[----:B------:R-:W4:Y:S04]  /*1c5c0*/  LDL.64 R238, [R1+0xa70] ;  /* 0x000a700001ee7983 */ /* 0x000f280000100a00 */
[----:B------:R-:W-:Y:S04]  /*1c5d0*/  LDGSTS.E [R2+0x2d900], desc[UR14][R4.64], !P0 ;  /* 0x2d90000004027fae */ /* 0x000fe8000c12184e */
[----:B------:R-:W4:Y:S01]  /*1c5e0*/  LDL.64 R250, [R1+0x1180] ;  /* 0x0011800001fa7983 */ /* 0x000f220000100a00 */
[----:B------:R-:W-:-:S02]  /*1c5f0*/  VIADD R44, R50, 0xffffff41 ;  /* 0xffffff41322c7836 */ /* 0x000fc40000000000 */
[----:B------:R-:W1:Y:S01]  /*1c600*/  LDC R50, c[0x0][0x230] ;  /* 0x00008c00ff327b82 */ /* 0x000e620000000800 */
[----:B------:R-:W4:Y:S02]  /*1c610*/  LDL.64 R4, [R1+0xa20] ;  /* 0x000a200001047983 */ /* 0x000f240000100a00 */
[----:B------:R-:W-:Y:S02]  /*1c620*/  ISETP.GE.U32.AND P6, PT, R44, 0x7ffffec2, PT ;  /* 0x7ffffec22c00780c */ /* 0x000fe40003fc6070 */
[----:B------:R-:W-:Y:S04]  /*1c630*/  LDGSTS.E [R2+0x2da00], desc[UR14][R22.64], !P0 ;  /* 0x2da0000016027fae */ /* 0x000fe8000c12184e */
[----:B------:R-:W-:Y:S04]  /*1c640*/  LDGSTS.E [R2+0x2db00], desc[UR14][R42.64], !P0 ;  /* 0x2db000002a027fae */ /* 0x000fe8000c12184e */
[----:B------:R-:W4:Y:S04]  /*1c650*/  LDL.64 R22, [R1+0xa18] ;  /* 0x000a180001167983 */ /* 0x000f280000100a00 */
[----:B------:R-:W-:Y:S04]  /*1c660*/  LDGSTS.E [R2+0x2e800], desc[UR14][R60.64], !P4 ;  /* 0x2e8000003c027fae */ /* 0x000fe8000e12184e */
        /* <DEDUP_REMOVED lines=11> */
[----:B------:R-:W-:-:S02]  /*1c720*/  VIADD R44, R47, 0xffffff3d ;  /* 0xffffff3d2f2c7836 */ /* 0x000fc40000000000 */
[----:B------:R-:W3:Y:S01]  /*1c730*/  LDC R47, c[0x0][0x230] ;  /* 0x00008c00ff2f7b82 */ /* 0x000ee20000000800 */
[----:B------:R-:W-:Y:S04]  /*1c740*/  LDGSTS.E [R2+0x2fa00], desc[UR14][R126.64], !P6 ;  /* 0x2fa000007e027fae */ /* 0x000fe8000f12184e */
[----:B------:R-:W3:Y:S01]  /*1c750*/  LDL.64 R248, [R1+0x960] ;  /* 0x0009600001f87983 */ /* 0x000ee20000100a00 */
[----:B------:R-:W-:-:S03]  /*1c760*/  ISETP.GE.U32.AND P2, PT, R44, 0x7ffffebe, PT ;  /* 0x7ffffebe2c00780c */ /* 0x000fc60003f46070 */
[----:B------:R-:W3:Y:S01]  /*1c770*/  LDL.64 R126, [R1+0x958] ;  /* 0x00095800017e7983 */ /* 0x000ee20000100a00 */
[----:B------:R-:W-:Y:S02]  /*1c780*/  IADD3 R44, R46, -0xc7, RZ ;  /* 0xffffff392e2c7810 */ /* 0x000fe40007ffe0ff */
[----:B------:R-:W3:Y:S01]  /*1c790*/  LDC R46, c[0x0][0x230] ;  /* 0x00008c00ff2e7b82 */ /* 0x000ee20000000800 */
[----:B----4-:R-:W-:Y:S01]  /*1c7a0*/  LDGSTS.E [R2+0x2fb00], desc[UR14][R238.64], !P6 ;  /* 0x2fb00000ee027fae */ /* 0x010fe2000f12184e */
[----:B------:R-:W-:-:S05]  /*1c7b0*/  ISETP.GE.U32.AND P1, PT, R44, 0x7ffffeba, PT ;  /* 0x7ffffeba2c00780c */ /* 0x000fca0003f26070 */
[----:B------:R-:W-:Y:S04]  /*1c7c0*/  LDGSTS.E [R2+0x30800], desc[UR14][R250.64], !P2 ;  /* 0x30800000fa027fae */ /* 0x000fe8000d12184e */
[----:B------:R-:W4:Y:S04]  /*1c7d0*/  LDL.64 R238, [R1+0x950] ;  /* 0x0009500001ee7983 */ /* 0x000f280000100a00 */
[----:B------:R-:W-:Y:S04]  /*1c7e0*/  LDGSTS.E [R2+0x30900], desc[UR14][R4.64], !P2 ;  /* 0x3090000004027fae */ /* 0x000fe8000d12184e */
[----:B------:R-:W4:Y:S01]  /*1c7f0*/  LDL.64 R250, [R1+0x1290] ;  /* 0x0012900001fa7983 */ /* 0x000f220000100a00 */
[----:B-1----:R-:W-:-:S02]  /*1c800*/  VIADD R44, R45, 0xffffff35 ;  /* 0xffffff352d2c7836 */ /* 0x002fc40000000000 */
        /* <DEDUP_REMOVED lines=25> */
[----:B------:R-:W1:Y:S01]  /*1c9a0*/  LDC R50, c[0x0][0x230] ;  /* 0x00008c00ff327b82 */ /* 0x000e620000000800 */
[----:B----4-:R-:W-:Y:S01]  /*1c9b0*/  LDGSTS.E [R2+0x32b00], desc[UR14][R238.64], !P0 ;  /* 0x32b00000ee027fae */ /* 0x010fe2000c12184e */
[----:B------:R-:W-:-:S05]  /*1c9c0*/  ISETP.GE.U32.AND P6, PT, R44, 0x7ffffeae, PT ;  /* 0x7ffffeae2c00780c */ /* 0x000fca0003fc6070 */
[----:B------:R-:W-:Y:S04]  /*1c9d0*/  LDGSTS.E [R2+0x33800], desc[UR14][R250.64], !P4 ;  /* 0x33800000fa027fae */ /* 0x000fe8000e12184e */
        /* <DEDUP_REMOVED lines=74> */
[----:B------:R-:W-:Y:S01]  /*1ce80*/  LDGSTS.E [R2+0x39b00], desc[UR14][R42.64], !P6 ;  /* 0x39b000002a027fae */ /* 0x000fe2000f12184e */
[----:B------:R-:W-:-:S02]  /*1ce90*/  VIADD R44, R47, 0xffffff0d ;  /* 0xffffff0d2f2c7836 */ /* 0x000fc40000000000 */
[----:B------:R-:W1:Y:S01]  /*1cea0*/  LDC R47, c[0x0][0x230] ;  /* 0x00008c00ff2f7b82 */ /* 0x000e620000000800 */
        /* <DEDUP_REMOVED lines=15> */
[----:B------:R-:W3:Y:S01]  /*1cfa0*/  LDL.64 R248, [R1+0x11f8] ;  /* 0x0011f80001f87983 */ /* 0x000ee20000100a00 */
[----:B------:R-:W-:Y:S02]  /*1cfb0*/  IADD3 R44, R46, -0xf7, RZ ;  /* 0xffffff092e2c7810 */ /* 0x000fe40007ffe0ff */
[----:B------:R-:W3:Y:S01]  /*1cfc0*/  LDC R46, c[0x0][0x230] ;  /* 0x00008c00ff2e7b82 */ /* 0x000ee20000000800 */
[----:B------:R-:W3:Y:S04]  /*1cfd0*/  LDL.64 R126, [R1+0x1200] ;  /* 0x00120000017e7983 */ /* 0x000ee80000100a00 */
[----:B----4-:R-:W-:Y:S01]  /*1cfe0*/  LDGSTS.E [R2+0x3bb00], desc[UR14][R238.64], !P1 ;  /* 0x3bb00000ee027fae */ /* 0x010fe2000c92184e */
[----:B------:R-:W-:Y:S01]  /*1cff0*/  ISETP.GE.U32.AND P4, PT, R44, 0x7ffffe8a, PT ;  /* 0x7ffffe8a2c00780c */ /* 0x000fe20003f86070 */
[----:B-1----:R-:W-:-:S02]  /*1d000*/  VIADD R44, R45, 0xffffff05 ;  /* 0xffffff052d2c7836 */ /* 0x002fc40000000000 */
[----:B------:R-:W1:Y:S01]  /*1d010*/  LDC R45, c[0x0][0x230] ;  /* 0x00008c00ff2d7b82 */ /* 0x000e620000000800 */
[----:B------:R-:W-:Y:S04]  /*1d020*/  LDGSTS.E [R2+0x3c800], desc[UR14][R250.64], !P0 ;  /* 0x3c800000fa027fae */ /* 0x000fe8000c12184e */
[----:B------:R-:W4:Y:S04]  /*1d030*/  LDL.64 R238, [R1+0x1250] ;  /* 0x0012500001ee7983 */ /* 0x000f280000100a00 */
[----:B------:R-:W-:Y:S04]  /*1d040*/  LDGSTS.E [R2+0x3c900], desc[UR14][R4.64], !P0 ;  /* 0x3c90000004027fae */ /* 0x000fe8000c12184e */
[----:B------:R-:W4:Y:S01]  /*1d050*/  LDL.64 R250, [R1+0x4a8] ;  /* 0x0004a80001fa7983 */ /* 0x000f220000100a00 */
[----:B------:R-:W-:-:S03]  /*1d060*/  ISETP.GE.U32.AND P6, PT, R44, 0x7ffffe86, PT ;  /* 0x7ffffe862c00780c */ /* 0x000fc60003fc6070 */
[----:B------:R-:W-:Y:S04]  /*1d070*/  LDGSTS.E [R2+0x3ca00], desc[UR14][R18.64], !P0 ;  /* 0x3ca0000012027fae */ /* 0x000fe8000c12184e */
[----:B------:R-:W4:Y:S04]  /*1d080*/  LDL.64 R4, [R1+0x4a0] ;  /* 0x0004a00001047983 */ /* 0x000f280000100a00 */
[----:B------:R-:W-:Y:S04]  /*1d090*/  LDGSTS.E [R2+0x3cb00], desc[UR14][R42.64], !P0 ;  /* 0x3cb000002a027fae */ /* 0x000fe8000c12184e */
[----:B------:R-:W-:Y:S04]  /*1d0a0*/  LDGSTS.E [R2+0x3d800], desc[UR14][R60.64], !P4 ;  /* 0x3d8000003c027fae */ /* 0x000fe8000e12184e */
[----:B------:R-:W4:Y:S04]  /*1d0b0*/  LDL.64 R42, [R1+0xca0] ;  /* 0x000ca000012a7983 */ /* 0x000f280000100a00 */
[----:B------:R-:W4:Y:S04]  /*1d0c0*/  LDL.64 R60, [R1+0x3e8] ;  /* 0x0003e800013c7983 */ /* 0x000f280000100a00 */
[----:B--2---:R-:W-:Y:S04]  /*1d0d0*/  LDGSTS.E [R2+0x3d900], desc[UR14][R6.64], !P4 ;  /* 0x3d90000006027fae */ /* 0x004fe8000e12184e */
[----:B------:R-:W2:Y:S04]  /*1d0e0*/  LDL.64 R6, [R1+0x2f0] ;  /* 0x0002f00001067983 */ /* 0x000ea80000100a00 */
[----:B------:R-:W-:Y:S04]  /*1d0f0*/  LDGSTS.E [R2+0x3da00], desc[UR14][R62.64], !P4 ;  /* 0x3da000003e027fae */ /* 0x000fe8000e12184e */
        /* <DEDUP_REMOVED lines=14> */
[----:B------:R-:W3:Y:S07]  /*1d1e0*/  LDC R50, c[0x0][0x230] ;  /* 0x00008c00ff327b82 */ /* 0x000eee0000000800 */
[----:B------:R-:W-:Y:S04]  /*1d1f0*/  LDGSTS.E [R2+0x3f800], desc[UR14][R22.64], !P2 ;  /* 0x3f80000016027fae */ /* 0x000fe8000d12184e */
[----:B----4-:R-:W-:Y:S04]  /*1d200*/  LDGSTS.E [R2+0x3f900], desc[UR14][R238.64], !P2 ;  /* 0x3f900000ee027fae */ /* 0x010fe8000d12184e */
[----:B------:R-:W-:Y:S04]  /*1d210*/  LDGSTS.E [R2+0x3fa00], desc[UR14][R250.64], !P2 ;  /* 0x3fa00000fa027fae */ /* 0x000fe8000d12184e */
[----:B------:R4:W-:Y:S04]  /*1d220*/  LDGSTS.E [R2+0x3fb00], desc[UR14][R4.64], !P2 ;  /* 0x3fb0000004027fae */ /* 0x0009e8000d12184e */
[----:B------:R-:W4:Y:S04]  /*1d230*/  LDL.64 R238, [R1+0xc60] ;  /* 0x000c600001ee7983 */ /* 0x000f280000100a00 */
[----:B------:R-:W4:Y:S01]  /*1d240*/  LDL.64 R250, [R1+0x1a8] ;  /* 0x0001a80001fa7983 */ /* 0x000f220000100a00 */
[----:B------:R-:W-:-:S03]  /*1d250*/  ISETP.GE.U32.AND P1, PT, R44, 0x7ffffefd, PT ;  /* 0x7ffffefd2c00780c */ /* 0x000fc60003f26070 */
[----:B------:R-:W4:Y:S01]  /*1d260*/  LDL.64 R4, [R1+0x1a0] ;  /* 0x0001a00001047983 */ /* 0x000f220000100a00 */
[----:B------:R-:W-:Y:S02]  /*1d270*/  VIADD R44, R47, 0xffffff78 ;  /* 0xffffff782f2c7836 */ /* 0x000fe40000000000 */
[----:B------:R-:W4:Y:S03]  /*1d280*/  LDC R47, c[0x0][0x230] ;  /* 0x00008c00ff2f7b82 */ /* 0x000f260000000800 */
[----:B------:R-:W-:Y:S01]  /*1d290*/  ISETP.GE.U32.AND P0, PT, R44, 0x7ffffef9, PT ;  /* 0x7ffffef92c00780c */ /* 0x000fe20003f06070 */
[----:B------:R4:W-:Y:S04]  /*1d2a0*/  STL.64 [R1+0x2e18], R2 ;  /* 0x002e180201007387 */ /* 0x0009e80000100a00 */
[----:B------:R-:W4:Y:S04]  /*1d2b0*/  LDL.64 R228, [R1+0xcc8] ;  /* 0x000cc80001e47983 */ /* 0x000f280000100a00 */
[----:B------:R-:W-:Y:S04]  /*1d2c0*/  LDGSTS.E [R0+0x20c00], desc[UR14][R42.64], !P1 ;  /* 0x20c000002a007fae */ /* 0x000fe8000c92184e */
[----:B------:R-:W4:Y:S04]  /*1d2d0*/  LDL.64 R230, [R1+0x138] ;  /* 0x0001380001e67983 */ /* 0x000f280000100a00 */
[----:B------:R-:W-:Y:S04]  /*1d2e0*/  LDGSTS.E [R0+0x20d00], desc[UR14][R60.64], !P1 ;  /* 0x20d000003c007fae */ /* 0x000fe8000c92184e */
[----:B------:R-:W4:Y:S04]  /*1d2f0*/  LDL.64 R246, [R1+0x130] ;  /* 0x0001300001f67983 */ /* 0x000f280000100a00 */
[----:B------:R-:W4:Y:S04]  /*1d300*/  LDL.64 R18, [R1+0x128] ;  /* 0x0001280001127983 */ /* 0x000f280000100a00 */
[----:B------:R-:W4:Y:S01]  /*1d310*/  LDL.64 R20, [R1+0xce8] ;  /* 0x000ce80001147983 */ /* 0x000f220000100a00 */
[----:B------:R-:W-:-:S02]  /*1d320*/  VIADD R44, R46, 0xffffff74 ;  /* 0xffffff742e2c7836 */ /* 0x000fc40000000000 */
[----:B------:R-:W4:Y:S01]  /*1d330*/  LDC R46, c[0x0][0x230] ;  /* 0x00008c00ff2e7b82 */ /* 0x000f220000000800 */
[----:B------:R-:W4:Y:S04]  /*1d340*/  LDL.64 R22, [R1+0xd0] ;  /* 0x0000d00001167983 */ /* 0x000f280000100a00 */
[----:B------:R-:W4:Y:S04]  /*1d350*/  LDL.64 R42, [R1+0xc8] ;  /* 0x0000c800012a7983 */ /* 0x000f280000100a00 */
[----:B------:R-:W4:Y:S04]  /*1d360*/  LDL.64 R60, [R1+0xd08] ;  /* 0x000d0800013c7983 */ /* 0x000f280000100a00 */
[----:B--2---:R-:W-:Y:S04]  /*1d370*/  LDGSTS.E [R0+0x20e00], desc[UR14][R6.64], !P1 ;  /* 0x20e0000006007fae */ /* 0x004fe8000c92184e */
[----:B------:R-:W2:Y:S04]  /*1d380*/  LDL.64 R6, [R1+0x190] ;  /* 0x0001900001067983 */ /* 0x000ea80000100a00 */
[----:B------:R-:W-:Y:S04]  /*1d390*/  LDGSTS.E [R0+0x20f00], desc[UR14][R62.64], !P1 ;  /* 0x20f000003e007fae */ /* 0x000fe8000c92184e */
[----:B------:R-:W-:Y:S01]  /*1d3a0*/  LDGSTS.E [R0+0x21c00], desc[UR14][R86.64], !P0 ;  /* 0x21c0000056007fae */ /* 0x000fe2000c12184e */
[----:B------:R-:W-:-:S03]  /*1d3b0*/  ISETP.GE.U32.AND P4, PT, R44, 0x7ffffef5, PT ;  /* 0x7ffffef52c00780c */ /* 0x000fc60003f86070 */
[----:B------:R-:W2:Y:S04]  /*1d3c0*/  LDL.64 R62, [R1+0x78] ;  /* 0x00007800013e7983 */ /* 0x000ea80000100a00 */
[----:B------:R-:W-:Y:S04]  /*1d3d0*/  LDGSTS.E [R0+0x21d00], desc[UR14][R124.64], !P0 ;  /* 0x21d000007c007fae */ /* 0x000fe8000c12184e */
[----:B------:R-:W2:Y:S01]  /*1d3e0*/  LDL.64 R86, [R1+0x70] ;  /* 0x0000700001567983 */ /* 0x000ea20000100a00 */
[----:B-1----:R-:W-:Y:S02]  /*1d3f0*/  IADD3 R44, R45, -0x90, RZ ;  /* 0xffffff702d2c7810 */ /* 0x002fe40007ffe0ff */
[----:B------:R-:W1:Y:S01]  /*1d400*/  LDC R45, c[0x0][0x230] ;  /* 0x00008c00ff2d7b82 */ /* 0x000e620000000800 */
[----:B------:R-:W2:Y:S04]  /*1d410*/  LDL.64 R124, [R1+0x68] ;  /* 0x00006800017c7983 */ /* 0x000ea80000100a00 */
[----:B---3--:R-:W-:Y:S04]  /*1d420*/  LDGSTS.E [R0+0x21e00], desc[UR14][R248.64], !P0 ;  /* 0x21e00000f8007fae */ /* 0x008fe8000c12184e */
[----:B------:R-:W-:Y:S04]  /*1d430*/  LDGSTS.E [R0+0x21f00], desc[UR14][R126.64], !P0 ;  /* 0x21f000007e007fae */ /* 0x000fe8000c12184e */
[----:B------:R-:W3:Y:S04]  /*1d440*/  LDL.64 R248, [R1+0xd8] ;  /* 0x0000d80001f87983 */ /* 0x000ee80000100a00 */
[----:B------:R-:W3:Y:S01]  /*1d450*/  LDL.64 R126, [R1+0xd28] ;  /* 0x000d2800017e7983 */ /* 0x000ee20000100a00 */
[----:B------:R-:W-:Y:S01]  /*1d460*/  ISETP.GE.U32.AND P6, PT, R44, 0x7ffffef1, PT ;  /* 0x7ffffef12c00780c */ /* 0x000fe20003fc6070 */
[----:B------:R-:W-:-:S02]  /*1d470*/  VIADD R44, R48, 0xffffff6c ;  /* 0xffffff6c302c7836 */ /* 0x000fc40000000000 */
[----:B------:R-:W1:Y:S01]  /*1d480*/  LDC R48, c[0x0][0x230] ;  /* 0x00008c00ff307b82 */ /* 0x000e620000000800 */
[----:B----4-:R-:W-:Y:S04]  /*1d490*/  LDGSTS.E [R0+0x22c00], desc[UR14][R238.64], !P4 ;  /* 0x22c00000ee007fae */ /* 0x010fe8000e12184e */
[----:B------:R-:W-:Y:S04]  /*1d4a0*/  LDGSTS.E [R0+0x22d00], desc[UR14][R250.64], !P4 ;  /* 0x22d00000fa007fae */ /* 0x000fe8000e12184e */
[----:B------:R-:W-:Y:S04]  /*1d4b0*/  LDGSTS.E [R0+0x22e00], desc[UR14][R4.64], !P4 ;  /* 0x22e0000004007fae */ /* 0x000fe8000e12184e */
[----:B------:R-:W4:Y:S04]  /*1d4c0*/  LDL.64 R238, [R1+0x18] ;  /* 0x0000180001ee7983 */ /* 0x000f280000100a00 */
[----:B------:R-:W4:Y:S04]  /*1d4d0*/  LDL.64 R250, [R1+0x10] ;  /* 0x0000100001fa7983 */ /* 0x000f280000100a00 */
[----:B------:R-:W4:Y:S01]  /*1d4e0*/  LDL.64 R4, [R1+0x8] ;  /* 0x0000080001047983 */ /* 0x000f220000100a00 */
[----:B------:R-:W-:-:S03]  /*1d4f0*/  ISETP.GE.U32.AND P2, PT, R44, 0x7ffffeed, PT ;  /* 0x7ffffeed2c00780c */ /* 0x000fc60003f46070 */
        /* <DEDUP_REMOVED lines=12> */
[----:B------:R-:W-:Y:S02]  /*1d5c0*/  ISETP.GE.U32.AND P1, PT, R44, 0x7ffffee9, PT ;  /* 0x7ffffee92c00780c */ /* 0x000fe40003f26070 */
[----:B------:R-:W-:Y:S01]  /*1d5d0*/  IADD3 R44, R47, -0x9c, RZ ;  /* 0xffffff642f2c7810 */ /* 0x000fe20007ffe0ff */
[----:B------:R-:W-:Y:S01]  /*1d5e0*/  LDGSTS.E [R0+0x24f00], desc[UR14][R42.64], !P2 ;  /* 0x24f000002a007fae */ /* 0x000fe2000d12184e */
[----:B------:R-:W3:Y:S02]  /*1d5f0*/  LDC R47, c[0x0][0x230] ;  /* 0x00008c00ff2f7b82 */ /* 0x000ee40000000800 */
[----:B------:R-:W-:-:S07]  /*1d600*/  ISETP.GE.U32.AND P0, PT, R44, 0x7ffffee5, PT ;  /* 0x7ffffee52c00780c */ /* 0x000fce0003f06070 */
[----:B------:R-:W-:Y:S04]  /*1d610*/  LDGSTS.E [R0+0x25c00], desc[UR14][R60.64], !P1 ;  /* 0x25c000003c007fae */ /* 0x000fe8000c92184e */
[----:B------:R-:W-:Y:S04]  /*1d620*/  LDGSTS.E [R0+0x25d00], desc[UR14][R62.64], !P1 ;  /* 0x25d000003e007fae */ /* 0x000fe8000c92184e */
[----:B------:R-:W-:Y:S04]  /*1d630*/  LDGSTS.E [R0+0x25e00], desc[UR14][R86.64], !P1 ;  /* 0x25e0000056007fae */ /* 0x000fe8000c92184e */
[----:B------:R-:W-:Y:S04]  /*1d640*/  LDGSTS.E [R0+0x25f00], desc[UR14][R124.64], !P1 ;  /* 0x25f000007c007fae */ /* 0x000fe8000c92184e */
[----:B------:R-:W-:Y:S01]  /*1d650*/  LDGSTS.E [R0+0x26c00], desc[UR14][R126.64], !P0 ;  /* 0x26c000007e007fae */ /* 0x000fe2000c12184e */
[----:B------:R-:W-:-:S02]  /*1d660*/  VIADD R44, R46, 0xffffff60 ;  /* 0xffffff602e2c7836 */ /* 0x000fc40000000000 */
[----:B------:R-:W3:Y:S01]  /*1d670*/  LDC R46, c[0x0][0x230] ;  /* 0x00008c00ff2e7b82 */ /* 0x000ee20000000800 */
[----:B----4-:R-:W-:Y:S04]  /*1d680*/  LDGSTS.E [R0+0x26d00], desc[UR14][R238.64], !P0 ;  /* 0x26d00000ee007fae */ /* 0x010fe8000c12184e */
[----:B------:R-:W-:Y:S04]  /*1d690*/  LDGSTS.E [R0+0x26e00], desc[UR14][R250.64], !P0 ;  /* 0x26e00000fa007fae */ /* 0x000fe8000c12184e */
[----:B------:R-:W-:Y:S01]  /*1d6a0*/  LDGSTS.E [R0+0x26f00], desc[UR14][R4.64], !P0 ;  /* 0x26f0000004007fae */ /* 0x000fe2000c12184e */
[----:B------:R-:W-:Y:S01]  /*1d6b0*/  ISETP.GE.U32.AND P4, PT, R44, 0x7ffffee1, PT ;  /* 0x7ffffee12c00780c */ /* 0x000fe20003f86070 */
[----:B-1----:R-:W-:-:S02]  /*1d6c0*/  VIADD R44, R45, 0xffffff5c ;  /* 0xffffff5c2d2c7836 */ /* 0x002fc40000000000 */
[----:B------:R-:W1:Y:S01]  /*1d6d0*/  LDC R45, c[0x0][0x230] ;  /* 0x00008c00ff2d7b82 */ /* 0x000e620000000800 */
[----:B------:R-:W4:Y:S02]  /*1d6e0*/  LDL.64 R4, [R1+0xd90] ;  /* 0x000d900001047983 */ /* 0x000f240000100a00 */
[----:B------:R-:W-:Y:S02]  /*1d6f0*/  ISETP.GE.U32.AND P6, PT, R44, 0x7ffffedd, PT ;  /* 0x7ffffedd2c00780c */ /* 0x000fe40003fc6070 */
[----:B------:R-:W-:Y:S04]  /*1d700*/  STL.64 [R1+0x2be0], R196 ;  /* 0x002be0c401007387 */ /* 0x000fe80000100a00 */
[----:B------:R-:W-:Y:S04]  /*1d710*/  STL.64 [R1+0x2be8], R170 ;  /* 0x002be8aa01007387 */ /* 0x000fe80000100a00 */
[----:B------:R-:W-:Y:S04]  /*1d720*/  STL.64 [R1+0x2bf0], R168 ;  /* 0x002bf0a801007387 */ /* 0x000fe80000100a00 */
[----:B------:R-:W4:Y:S04]  /*1d730*/  LDL.64 R126, [R1+0xe28] ;  /* 0x000e2800017e7983 */ /* 0x000f280000100a00 */
[----:B------:R-:W4:Y:S04]  /*1d740*/  LDL.64 R238, [R1+0x198] ;  /* 0x0001980001ee7983 */ /* 0x000f280000100a00 */
[----:B------:R-:W4:Y:S04]  /*1d750*/  LDL.64 R250, [R1+0x2f8] ;  /* 0x0002f80001fa7983 */ /* 0x000f280000100a00 */
[----:B--2---:R-:W-:Y:S04]  /*1d760*/  LDGSTS.E [R0+0x27c00], desc[UR14][R6.64], !P4 ;  /* 0x27c0000006007fae */ /* 0x004fe8000e12184e */
[----:B------:R-:W-:Y:S04]  /*1d770*/  LDGSTS.E [R0+0x27d00], desc[UR14][R196.64], !P4 ;  /* 0x27d00000c4007fae */ /* 0x000fe8000e12184e */
[----:B------:R-:W-:Y:S04]  /*1d780*/  LDGSTS.E [R0+0x27e00], desc[UR14][R170.64], !P4 ;  /* 0x27e00000aa007fae */ /* 0x000fe8000e12184e */
[----:B------:R-:W-:Y:S01]  /*1d790*/  LDGSTS.E [R0+0x27f00], desc[UR14][R168.64], !P4 ;  /* 0x27f00000a8007fae */ /* 0x000fe2000e12184e */
[----:B------:R-:W-:-:S02]  /*1d7a0*/  IADD3 R44, R48, -0xa8, RZ ;  /* 0xffffff58302c7810 */ /* 0x000fc40007ffe0ff */
[----:B------:R-:W2:Y:S01]  /*1d7b0*/  LDC R48, c[0x0][0x230] ;  /* 0x00008c00ff307b82 */ /* 0x000ea20000000800 */
[----:B------:R-:W2:Y:S04]  /*1d7c0*/  LDL.64 R60, [R1+0xed8] ;  /* 0x000ed800013c7983 */ /* 0x000ea80000100a00 */
[----:B------:R-:W2:Y:S04]  /*1d7d0*/  LDL.64 R6, [R1+0x3e0] ;  /* 0x0003e00001067983 */ /* 0x000ea80000100a00 */
[----:B------:R-:W2:Y:S04]  /*1d7e0*/  LDL.64 R62, [R1+0x400] ;  /* 0x00040000013e7983 */ /* 0x000ea80000100a00 */
[----:B------:R-:W2:Y:S04]  /*1d7f0*/  LDL.64 R86, [R1+0x478] ;  /* 0x0004780001567983 */ /* 0x000ea80000100a00 */
[----:B---3--:R-:W-:Y:S01]  /*1d800*/  LDGSTS.E [R0+0x28c00], desc[UR14][R248.64], !P6 ;  /* 0x28c00000f8007fae */ /* 0x008fe2000f12184e */
[----:B------:R-:W-:-:S03]  /*1d810*/  ISETP.GE.U32.AND P2, PT, R44, 0x7ffffed9, PT ;  /* 0x7ffffed92c00780c */ /* 0x000fc60003f46070 */
[----:B------:R-:W-:Y:S04]  /*1d820*/  LDGSTS.E [R0+0x28d00], desc[UR14][R72.64], !P6 ;  /* 0x28d0000048007fae */ /* 0x000fe8000f12184e */
[----:B------:R-:W-:Y:S04]  /*1d830*/  LDGSTS.E [R0+0x28e00], desc[UR14][R70.64], !P6 ;  /* 0x28e0000046007fae */ /* 0x000fe8000f12184e */
[----:B------:R-:W3:Y:S04]  /*1d840*/  LDL.64 R248, [R1+0x310] ;  /* 0x0003100001f87983 */ /* 0x000ee80000100a00 */
[----:B------:R-:W-:Y:S04]  /*1d850*/  STL.64 [R1+0x2bf8], R72 ;  /* 0x002bf84801007387 */ /* 0x000fe80000100a00 */
[----:B------:R-:W-:Y:S04]  /*1d860*/  STL.64 [R1+0x2c00], R70 ;  /* 0x002c004601007387 */ /* 0x000fe80000100a00 */
[----:B------:R-:W-:Y:S04]  /*1d870*/  LDGSTS.E [R0+0x28f00], desc[UR14][R68.64], !P6 ;  /* 0x28f0000044007fae */ /* 0x000fe8000f12184e */
[----:B------:R-:W-:Y:S04]  /*1d880*/  STL.64 [R1+0x2c08], R68 ;  /* 0x002c084401007387 */ /* 0x000fe80000100a00 */
[----:B------:R-:W2:Y:S01]  /*1d890*/  LDL.64 R124, [R1+0xf78] ;  /* 0x000f7800017c7983 */ /* 0x000ea20000100a00 */
[----:B------:R-:W-:-:S02]  /*1d8a0*/  VIADD R44, R49, 0xffffff54 ;  /* 0xffffff54312c7836 */ /* 0x000fc40000000000 */
[----:B------:R-:W1:Y:S01]  /*1d8b0*/  LDC R49, c[0x0][0x230] ;  /* 0x00008c00ff317b82 */ /* 0x000e620000000800 */
[----:B------:R-:W2:Y:S02]  /*1d8c0*/  LDL.64 R22, [R1+0xb80] ;  /* 0x000b800001167983 */ /* 0x000ea40000100a00 */
[----:B------:R-:W-:Y:S02]  /*1d8d0*/  ISETP.GE.U32.AND P1, PT, R44, 0x7ffffed5, PT ;  /* 0x7ffffed52c00780c */ /* 0x000fe40003f26070 */
[----:B------:R-:W2:Y:S04]  /*1d8e0*/  LDL.64 R42, [R1+0xb78] ;  /* 0x000b7800012a7983 */ /* 0x000ea80000100a00 */
[----:B----4-:R-:W-:Y:S04]  /*1d8f0*/  LDGSTS.E [R0+0x29c00], desc[UR14][R4.64], !P2 ;  /* 0x29c0000004007fae */ /* 0x010fe8000d12184e */
[----:B------:R-:W-:Y:S04]  /*1d900*/  LDGSTS.E [R0+0x29d00], desc[UR14][R28.64], !P2 ;  /* 0x29d000001c007fae */ /* 0x000fe8000d12184e */
[----:B------:R-:W-:Y:S04]  /*1d910*/  LDGSTS.E [R0+0x29e00], desc[UR14][R26.64], !P2 ;  /* 0x29e000001a007fae */ /* 0x000fe8000d12184e */
[----:B------:R-:W4:Y:S04]  /*1d920*/  LDL.64 R4, [R1+0xb88] ;  /* 0x000b880001047983 */ /* 0x000f280000100a00 */
[----:B------:R-:W-:Y:S04]  /*1d930*/  STL.64 [R1+0x2c10], R28 ;  /* 0x002c101c01007387 */ /* 0x000fe80000100a00 */
[----:B------:R-:W-:Y:S04]  /*1d940*/  STL.64 [R1+0x2c18], R26 ;  /* 0x002c181a01007387 */ /* 0x000fe80000100a00 */
[----:B------:R-:W-:Y:S04]  /*1d950*/  LDGSTS.E [R0+0x29f00], desc[UR14][R24.64], !P2 ;  /* 0x29f0000018007fae */ /* 0x000fe8000d12184e */
[----:B------:R-:W-:Y:S04]  /*1d960*/  STL.64 [R1+0x2c20], R24 ;  /* 0x002c201801007387 */ /* 0x000fe80000100a00 */
[----:B------:R-:W-:Y:S04]  /*1d970*/  LDGSTS.E [R0+0x2ac00], desc[UR14][R126.64], !P1 ;  /* 0x2ac000007e007fae */ /* 0x000fe8000c92184e */
[----:B------:R-:W-:Y:S04]  /*1d980*/  LDGSTS.E [R0+0x2ad00], desc[UR14][R238.64], !P1 ;  /* 0x2ad00000ee007fae */ /* 0x000fe8000c92184e */
[----:B------:R-:W-:Y:S04]  /*1d990*/  LDGSTS.E [R0+0x2ae00], desc[UR14][R250.64], !P1 ;  /* 0x2ae00000fa007fae */ /* 0x000fe8000c92184e */
[----:B------:R-:W4:Y:S04]  /*1d9a0*/  LDL.64 R126, [R1+0x1020] ;  /* 0x00102000017e7983 */ /* 0x000f280000100a00 */
[----:B------:R-:W4:Y:S04]  /*1d9b0*/  LDL.64 R238, [R1+0xb28] ;  /* 0x000b280001ee7983 */ /* 0x000f280000100a00 */
[----:B------:R-:W4:Y:S01]  /*1d9c0*/  LDL.64 R250, [R1+0xb20] ;  /* 0x000b200001fa7983 */ /* 0x000f220000100a00 */
[----:B------:R-:W-:-:S02]  /*1d9d0*/  VIADD R44, R47, 0xffffff50 ;  /* 0xffffff502f2c7836 */ /* 0x000fc40000000000 */
[----:B------:R-:W1:Y:S01]  /*1d9e0*/  LDC R47, c[0x0][0x230] ;  /* 0x00008c00ff2f7b82 */ /* 0x000e620000000800 */
[----:B------:R-:W4:Y:S04]  /*1d9f0*/  LDL.64 R18, [R1+0xa60] ;  /* 0x000a600001127983 */ /* 0x000f280000100a00 */
[----:B------:R-:W4:Y:S04]  /*1da00*/  LDL.64 R20, [R1+0xa58] ;  /* 0x000a580001147983 */ /* 0x000f280000100a00 */
[----:B------:R-:W4:Y:S04]  /*1da10*/  LDL.64 R230, [R1+0x17d8] ;  /* 0x0017d80001e67983 */ /* 0x000f280000100a00 */
[----:B------:R-:W4:Y:S04]  /*1da20*/  LDL.64 R246, [R1+0xe68] ;  /* 0x000e680001f67983 */ /* 0x000f280000100a00 */
[----:B------:R-:W4:Y:S04]  /*1da30*/  LDL.64 R84, [R1+0x1b58] ;  /* 0x001b580001547983 */ /* 0x000f280000100a00 */
[----:B------:R-:W4:Y:S04]  /*1da40*/  LDL.64 R236, [R1+0x1118] ;  /* 0x0011180001ec7983 */ /* 0x000f280000100a00 */
[----:B------:R-:W4:Y:S04]  /*1da50*/  LDL.64 R228, [R1+0x5d8] ;  /* 0x0005d80001e47983 */ /* 0x000f280000100a00 */
[----:B---3--:R-:W-:Y:S04]  /*1da60*/  LDGSTS.E [R0+0x2af00], desc[UR14][R248.64], !P1 ;  /* 0x2af00000f8007fae */ /* 0x008fe8000c92184e */
[----:B------:R-:W3:Y:S01]  /*1da70*/  LDL.64 R248, [R1+0xb18] ;  /* 0x000b180001f87983 */ /* 0x000ee20000100a00 */
[----:B------:R-:W-:-:S02]  /*1da80*/  ISETP.GE.U32.AND P0, PT, R44, 0x7ffffed1, PT ;  /* 0x7ffffed12c00780c */ /* 0x000fc40003f06070 */
[----:B------:R-:W-:Y:S02]  /*1da90*/  IADD3 R44, R46, -0xb4, RZ ;  /* 0xffffff4c2e2c7810 */ /* 0x000fe40007ffe0ff */
[----:B------:R-:W3:Y:S02]  /*1daa0*/  LDC R46, c[0x0][0x230] ;  /* 0x00008c00ff2e7b82 */ /* 0x000ee40000000800 */
[----:B------:R-:W-:-:S07]  /*1dab0*/  ISETP.GE.U32.AND P4, PT, R44, 0x7ffffecd, PT ;  /* 0x7ffffecd2c00780c */ /* 0x000fce0003f86070 */
[----:B--2---:R-:W-:Y:S04]  /*1dac0*/  LDGSTS.E [R0+0x2bc00], desc[UR14][R60.64], !P0 ;  /* 0x2bc000003c007fae */ /* 0x004fe8000c12184e */
        /* <DEDUP_REMOVED lines=8> */
[----:B----4-:R-:W-:Y:S04]  /*1db50*/  LDGSTS.E [R0+0x2cd00], desc[UR14][R4.64], !P4 ;  /* 0x2cd0000004007fae */ /* 0x010fe8000e12184e */
[----:B------:R-:W4:Y:S01]  /*1db60*/  LDL.64 R124, [R1+0x1138] ;  /* 0x00113800017c7983 */ /* 0x000f220000100a00 */
[----:B-1----:R-:W-:-:S02]  /*1db70*/  VIADD R44, R45, 0xffffff48 ;  /* 0xffffff482d2c7836 */ /* 0x002fc40000000000 */
[----:B------:R-:W1:Y:S01]  /*1db80*/  LDC R45, c[0x0][0x230] ;  /* 0x00008c00ff2d7b82 */ /* 0x000e620000000800 */
[----:B------:R-:W-:Y:S04]  /*1db90*/  LDGSTS.E [R0+0x2ce00], desc[UR14][R22.64], !P4 ;  /* 0x2ce0000016007fae */ /* 0x000fe8000e12184e */
[----:B------:R-:W4:Y:S01]  /*1dba0*/  LDL.64 R4, [R1+0xa68] ;  /* 0x000a680001047983 */ /* 0x000f220000100a00 */
[----:B------:R-:W-:-:S03]  /*1dbb0*/  ISETP.GE.U32.AND P6, PT, R44, 0x7ffffec9, PT ;  /* 0x7ffffec92c00780c */ /* 0x000fc60003fc6070 */
[----:B------:R-:W-:Y:S04]  /*1dbc0*/  LDGSTS.E [R0+0x2cf00], desc[UR14][R42.64], !P4 ;  /* 0x2cf000002a007fae */ /* 0x000fe8000e12184e */
[----:B------:R-:W4:Y:S06]  /*1dbd0*/  LDL.64 R22, [R1+0x1228] ;  /* 0x0012280001167983 */ /* 0x000f2c0000100a00 */
        /* <DEDUP_REMOVED lines=9> */
[----:B---3--:R-:W-:Y:S04]  /*1dc70*/  LDGSTS.E [R0+0x2df00], desc[UR14][R248.64], !P6 ;  /* 0x2df00000f8007fae */ /* 0x008fe8000f12184e */
[----:B------:R-:W3:Y:S01]  /*1dc80*/  LDL.64 R248, [R1+0x9f8] ;  /* 0x0009f80001f87983 */ /* 0x000ee20000100a00 */
[----:B------:R-:W-:-:S02]  /*1dc90*/  ISETP.GE.U32.AND P2, PT, R44, 0x7ffffec5, PT ;  /* 0x7ffffec52c00780c */ /* 0x000fc40003f46070 */
[----:B------:R-:W-:Y:S02]  /*1dca0*/  IADD3 R44, R50, -0xc0, RZ ;  /* 0xffffff40322c7810 */ /* 0x000fe40007ffe0ff */
[----:B------:R-:W1:Y:S02]  /*1dcb0*/  LDC R50, c[0x0][0x230] ;  /* 0x00008c00ff327b82 */ /* 0x000e640000000800 */
[----:B------:R-:W-:-:S07]  /*1dcc0*/  ISETP.GE.U32.AND P1, PT, R44, 0x7ffffec1, PT ;  /* 0x7ffffec12c00780c */ /* 0x000fce0003f26070 */
[----:B--2---:R-:W-:Y:S04]  /*1dcd0*/  LDGSTS.E [R0+0x2ec00], desc[UR14][R60.64], !P2 ;  /* 0x2ec000003c007fae */ /* 0x004fe8000d12184e */
[----:B------:R-:W-:Y:S04]  /*1dce0*/  LDGSTS.E [R0+0x2ed00], desc[UR14][R6.64], !P2 ;  /* 0x2ed0000006007fae */ /* 0x000fe8000d12184e */
[----:B------:R-:W2:Y:S04]  /*1dcf0*/  LDL.64 R60, [R1+0x9a0] ;  /* 0x0009a000013c7983 */ /* 0x000ea80000100a00 */
[----:B------:R-:W2:Y:S04]  /*1dd00*/  LDL.64 R6, [R1+0x998] ;  /* 0x0009980001067983 */ /* 0x000ea80000100a00 */
[----:B------:R-:W-:Y:S04]  /*1dd10*/  LDGSTS.E [R0+0x2ee00], desc[UR14][R62.64], !P2 ;  /* 0x2ee000003e007fae */ /* 0x000fe8000d12184e */
[----:B------:R-:W-:Y:S04]  /*1dd20*/  LDGSTS.E [R0+0x2ef00], desc[UR14][R86.64], !P2 ;  /* 0x2ef0000056007fae */ /* 0x000fe8000d12184e */
[----:B----4-:R-:W-:Y:S04]  /*1dd30*/  LDGSTS.E [R0+0x2fc00], desc[UR14][R124.64], !P1 ;  /* 0x2fc000007c007fae */ /* 0x010fe8000c92184e */
[----:B------:R-:W4:Y:S04]  /*1dd40*/  LDL.64 R62, [R1+0x1278] ;  /* 0x00127800013e7983 */ /* 0x000f280000100a00 */
[----:B------:R-:W4:Y:S04]  /*1dd50*/  LDL.64 R86, [R1+0xbc8] ;  /* 0x000bc80001567983 */ /* 0x000f280000100a00 */
[----:B------:R-:W-:Y:S04]  /*1dd60*/  LDGSTS.E [R0+0x2fd00], desc[UR14][R4.64], !P1 ;  /* 0x2fd0000004007fae */ /* 0x000fe8000c92184e */
[----:B------:R-:W4:Y:S01]  /*1dd70*/  LDL.64 R124, [R1+0xbd0] ;  /* 0x000bd000017c7983 */ /* 0x000f220000100a00 */
[----:B------:R-:W-:-:S02]  /*1dd80*/  VIADD R44, R47, 0xffffff3c ;  /* 0xffffff3c2f2c7836 */ /* 0x000fc40000000000 */
[----:B------:R-:W4:Y:S01]  /*1dd90*/  LDC R47, c[0x0][0x230] ;  /* 0x00008c00ff2f7b82 */ /* 0x000f220000000800 */
        /* <DEDUP_REMOVED lines=9> */
[----:B------:R-:W4:Y:S01]  /*1de30*/  LDL.64 R238, [R1+0xc28] ;  /* 0x000c280001ee7983 */ /* 0x000f220000100a00 */
[----:B------:R-:W-:-:S02]  /*1de40*/  VIADD R44, R46, 0xffffff38 ;  /* 0xffffff382e2c7836 */ /* 0x000fc40000000000 */
[----:B------:R-:W4:Y:S01]  /*1de50*/  LDC R46, c[0x0][0x230] ;  /* 0x00008c00ff2e7b82 */ /* 0x000f220000000800 */
[----:B------:R-:W4:Y:S04]  /*1de60*/  LDL.64 R250, [R1+0xc38] ;  /* 0x000c380001fa7983 */ /* 0x000f280000100a00 */
[----:B------:R-:W4:Y:S04]  /*1de70*/  LDL.64 R20, [R1+0x18d8] ;  /* 0x0018d80001147983 */ /* 0x000f280000100a00 */
[----:B---3--:R-:W-:Y:S04]  /*1de80*/  LDGSTS.E [R0+0x30f00], desc[UR14][R248.64], !P0 ;  /* 0x30f00000f8007fae */ /* 0x008fe8000c12184e */
[----:B------:R-:W3:Y:S01]  /*1de90*/  LDL.64 R248, [R1+0xc30] ;  /* 0x000c300001f87983 */ /* 0x000ee20000100a00 */
[----:B------:R-:W-:-:S02]  /*1dea0*/  ISETP.GE.U32.AND P4, PT, R44, 0x7ffffeb9, PT ;  /* 0x7ffffeb92c00780c */ /* 0x000fc40003f86070 */
[----:B-1----:R-:W-:Y:S02]  /*1deb0*/  IADD3 R44, R45, -0xcc, RZ ;  /* 0xffffff342d2c7810 */ /* 0x002fe40007ffe0ff */
[----:B------:R-:W1:Y:S02]  /*1dec0*/  LDC R45, c[0x0][0x230] ;  /* 0x00008c00ff2d7b82 */ /* 0x000e640000000800 */
[----:B------:R-:W-:-:S07]  /*1ded0*/  ISETP.GE.U32.AND P6, PT, R44, 0x7ffffeb5, PT ;  /* 0x7ffffeb52c00780c */ /* 0x000fce0003fc6070 */
[----:B------:R-:W-:Y:S04]  /*1dee0*/  LDGSTS.E [R0+0x31c00], desc[UR14][R22.64], !P4 ;  /* 0x31c0000016007fae */ /* 0x000fe8000e12184e */
[----:B------:R-:W-:Y:S04]  /*1def0*/  LDGSTS.E [R0+0x31d00], desc[UR14][R42.64], !P4 ;  /* 0x31d000002a007fae */ /* 0x000fe8000e12184e */
[----:B--2---:R-:W-:Y:S04]  /*1df00*/  LDGSTS.E [R0+0x31e00], desc[UR14][R60.64], !P4 ;  /* 0x31e000003c007fae */ /* 0x004fe8000e12184e */
[----:B------:R-:W-:Y:S04]  /*1df10*/  LDGSTS.E [R0+0x31f00], desc[UR14][R6.64], !P4 ;  /* 0x31f0000006007fae */ /* 0x000fe8000e12184e */
[----:B------:R-:W2:Y:S04]  /*1df20*/  LDL.64 R42, [R1+0xdf0] ;  /* 0x000df000012a7983 */ /* 0x000ea80000100a00 */
[----:B------:R-:W2:Y:S04]  /*1df30*/  LDL.64 R60, [R1+0xdf8] ;  /* 0x000df800013c7983 */ /* 0x000ea80000100a00 */
[----:B------:R-:W2:Y:S04]  /*1df40*/  LDL.64 R6, [R1+0xe00] ;  /* 0x000e000001067983 */ /* 0x000ea80000100a00 */
[----:B----4-:R-:W-:Y:S04]  /*1df50*/  LDGSTS.E [R0+0x32c00], desc[UR14][R62.64], !P6 ;  /* 0x32c000003e007fae */ /* 0x010fe8000f12184e */
[----:B------:R-:W-:Y:S04]  /*1df60*/  LDGSTS.E [R0+0x32d00], desc[UR14][R86.64], !P6 ;  /* 0x32d0000056007fae */ /* 0x000fe8000f12184e */
[----:B------:R-:W-:Y:S04]  /*1df70*/  LDGSTS.E [R0+0x32e00], desc[UR14][R124.64], !P6 ;  /* 0x32e000007c007fae */ /* 0x000fe8000f12184e */
[----:B------:R-:W-:Y:S01]  /*1df80*/  LDGSTS.E [R0+0x32f00], desc[UR14][R4.64], !P6 ;  /* 0x32f0000004007fae */ /* 0x000fe2000f12184e */
[----:B------:R-:W-:-:S02]  /*1df90*/  VIADD R44, R49, 0xffffff30 ;  /* 0xffffff30312c7836 */ /* 0x000fc40000000000 */
[----:B------:R-:W4:Y:S01]  /*1dfa0*/  LDC R49, c[0x0][0x230] ;  /* 0x00008c00ff317b82 */ /* 0x000f220000000800 */
[----:B------:R-:W4:Y:S04]  /*1dfb0*/  LDL.64 R62, [R1+0xe78] ;  /* 0x000e7800013e7983 */ /* 0x000f280000100a00 */
[----:B------:R-:W4:Y:S04]  /*1dfc0*/  LDL.64 R86, [R1+0xee0] ;  /* 0x000ee00001567983 */ /* 0x000f280000100a00 */
[----:B------:R-:W4:Y:S01]  /*1dfd0*/  LDL.64 R4, [R1+0x1858] ;  /* 0x0018580001047983 */ /* 0x000f220000100a00 */
[----:B------:R-:W-:-:S03]  /*1dfe0*/  ISETP.GE.U32.AND P2, PT, R44, 0x7ffffeb1, PT ;  /* 0x7ffffeb12c00780c */ /* 0x000fc60003f46070 */
[----:B------:R-:W4:Y:S04]  /*1dff0*/  LDL.64 R22, [R1+0x1958] ;  /* 0x0019580001167983 */ /* 0x000f280000100a00 */
[----:B------:R-:W4:Y:S06]  /*1e000*/  LDL.64 R124, [R1+0xf58] ;  /* 0x000f5800017c7983 */ /* 0x000f2c0000100a00 */
[----:B------:R-:W-:Y:S04]  /*1e010*/  LDGSTS.E [R0+0x33c00], desc[UR14][R126.64], !P2 ;  /* 0x33c000007e007fae */ /* 0x000fe8000d12184e */
[----:B------:R-:W-:Y:S04]  /*1e020*/  LDGSTS.E [R0+0x33d00], desc[UR14][R238.64], !P2 ;  /* 0x33d00000ee007fae */ /* 0x000fe8000d12184e */
[----:B------:R-:W4:Y:S01]  /*1e030*/  LDL.64 R126, [R1+0xee8] ;  /* 0x000ee800017e7983 */ /* 0x000f220000100a00 */
[----:B------:R-:W-:-:S02]  /*1e040*/  VIADD R44, R50, 0xffffff2c ;  /* 0xffffff2c322c7836 */ /* 0x000fc40000000000 */
[----:B------:R-:W1:Y:S01]  /*1e050*/  LDC R50, c[0x0][0x230] ;  /* 0x00008c00ff327b82 */ /* 0x000e620000000800 */
[----:B------:R-:W4:Y:S04]  /*1e060*/  LDL.64 R238, [R1+0xf60] ;  /* 0x000f600001ee7983 */ /* 0x000f280000100a00 */
        /* <DEDUP_REMOVED lines=9> */
[----:B--2---:R-:W-:Y:S04]  /*1e100*/  LDGSTS.E [R0+0x34d00], desc[UR14][R42.64], !P1 ;  /* 0x34d000002a007fae */ /* 0x004fe8000c92184e */
[----:B------:R-:W-:Y:S04]  /*1e110*/  LDGSTS.E [R0+0x34e00], desc[UR14][R60.64], !P1 ;  /* 0x34e000003c007fae */ /* 0x000fe8000c92184e */
[----:B------:R-:W-:Y:S04]  /*1e120*/  LDGSTS.E [R0+0x34f00], desc[UR14][R6.64], !P1 ;  /* 0x34f0000006007fae */ /* 0x000fe8000c92184e */
[----:B------:R-:W2:Y:S04]  /*1e130*/  LDL.64 R42, [R1+0x19d8] ;  /* 0x0019d800012a7983 */ /* 0x000ea80000100a00 */
[----:B------:R-:W2:Y:S04]  /*1e140*/  LDL.64 R60, [R1+0xfd8] ;  /* 0x000fd800013c7983 */ /* 0x000ea80000100a00 */
[----:B------:R-:W2:Y:S01]  /*1e150*/  LDL.64 R6, [R1+0xfd0] ;  /* 0x000fd00001067983 */ /* 0x000ea20000100a00 */
[----:B------:R-:W-:-:S02]  /*1e160*/  VIADD R44, R47, 0xffffff24 ;  /* 0xffffff242f2c7836 */ /* 0x000fc40000000000 */
[----:B------:R-:W2:Y:S01]  /*1e170*/  LDC R47, c[0x0][0x230] ;  /* 0x00008c00ff2f7b82 */ /* 0x000ea20000000800 */
[----:B------:R-:W2:Y:S02]  /*1e180*/  LDL.64 R230, [R1+0x1bd8] ;  /* 0x001bd80001e67983 */ /* 0x000ea40000100a00 */
[----:B------:R-:W-:Y:S02]  /*1e190*/  ISETP.GE.U32.AND P4, PT, R44, 0x7ffffea5, PT ;  /* 0x7ffffea52c00780c */ /* 0x000fe40003f86070 */
[----:B----4-:R-:W-:Y:S04]  /*1e1a0*/  LDGSTS.E [R0+0x35c00], desc[UR14][R4.64], !P0 ;  /* 0x35c0000004007fae */ /* 0x010fe8000c12184e */
[----:B------:R-:W-:Y:S04]  /*1e1b0*/  LDGSTS.E [R0+0x35d00], desc[UR14][R246.64], !P0 ;  /* 0x35d00000f6007fae */ /* 0x000fe8000c12184e */
[----:B------:R-:W-:Y:S04]  /*1e1c0*/  LDGSTS.E [R0+0x35e00], desc[UR14][R18.64], !P0 ;  /* 0x35e0000012007fae */ /* 0x000fe8000c12184e */
[----:B------:R-:W4:Y:S04]  /*1e1d0*/  LDL.64 R4, [R1+0xfe0] ;  /* 0x000fe00001047983 */ /* 0x000f280000100a00 */
[----:B------:R-:W-:Y:S04]  /*1e1e0*/  LDGSTS.E [R0+0x35f00], desc[UR14][R62.64], !P0 ;  /* 0x35f000003e007fae */ /* 0x000fe8000c12184e */
[----:B------:R-:W-:Y:S04]  /*1e1f0*/  LDGSTS.E [R0+0x36c00], desc[UR14][R20.64], !P4 ;  /* 0x36c0000014007fae */ /* 0x000fe8000e12184e */
[----:B------:R-:W-:Y:S04]  /*1e200*/  LDGSTS.E [R0+0x36d00], desc[UR14][R86.64], !P4 ;  /* 0x36d0000056007fae */ /* 0x000fe8000e12184e */
[----:B------:R-:W4:Y:S04]  /*1e210*/  LDL.64 R62, [R1+0x1a58] ;  /* 0x001a5800013e7983 */ /* 0x000f280000100a00 */
[----:B------:R-:W-:Y:S04]  /*1e220*/  LDGSTS.E [R0+0x36e00], desc[UR14][R126.64], !P4 ;  /* 0x36e000007e007fae */ /* 0x000fe8000e12184e */
        /* <DEDUP_REMOVED lines=21> */
[----:B----4-:R-:W-:Y:S04]  /*1e380*/  LDGSTS.E [R0+0x38f00], desc[UR14][R4.64], !P2 ;  /* 0x38f0000004007fae */ /* 0x010fe8000d12184e */
[----:B------:R-:W2:Y:S01]  /*1e390*/  LDL.64 R6, [R1+0x10b0] ;  /* 0x0010b00001067983 */ /* 0x000ea20000100a00 */
[----:B------:R-:W-:-:S03]  /*1e3a0*/  VIADD R44, R50, 0xffffff18 ;  /* 0xffffff18322c7836 */ /* 0x000fc60000000000 */
[----:B------:R-:W4:Y:S04]  /*1e3b0*/  LDL.64 R42, [R1+0x1168] ;  /* 0x00116800012a7983 */ /* 0x000f280000100a00 */
[----:B------:R-:W4:Y:S01]  /*1e3c0*/  LDL.64 R4, [R1+0x1110] ;  /* 0x0011100001047983 */ /* 0x000f220000100a00 */
[----:B------:R-:W-:-:S13]  /*1e3d0*/  ISETP.GE.U32.AND P1, PT, R44, 0x7ffffe99, PT ;  /* 0x7ffffe992c00780c */ /* 0x000fda0003f26070 */
[----:B------:R-:W-:Y:S04]  /*1e3e0*/  LDGSTS.E [R0+0x39c00], desc[UR14][R62.64], !P1 ;  /* 0x39c000003e007fae */ /* 0x000fe8000c92184e */
[----:B------:R-:W-:Y:S01]  /*1e3f0*/  LDGSTS.E [R0+0x39d00], desc[UR14][R86.64], !P1 ;  /* 0x39d0000056007fae */ /* 0x000fe2000c92184e */
[----:B------:R-:W-:-:S03]  /*1e400*/  VIADD R44, R49, 0xffffff14 ;  /* 0xffffff14312c7836 */ /* 0x000fc60000000000 */
[----:B------:R-:W4:Y:S04]  /*1e410*/  LDL.64 R62, [R1+0x1c58] ;  /* 0x001c5800013e7983 */ /* 0x000f280000100a00 */
[----:B------:R-:W4:Y:S04]  /*1e420*/  LDL.64 R86, [R1+0x11a0] ;  /* 0x0011a00001567983 */ /* 0x000f280000100a00 */
[----:B---3--:R-:W-:Y:S01]  /*1e430*/  LDGSTS.E [R0+0x39e00], desc[UR14][R248.64], !P1 ;  /* 0x39e00000f8007fae */ /* 0x008fe2000c92184e */
[----:B------:R-:W-:-:S03]  /*1e440*/  ISETP.GE.U32.AND P0, PT, R44, 0x7ffffe95, PT ;  /* 0x7ffffe952c00780c */ /* 0x000fc60003f06070 */
[----:B------:R-:W-:Y:S04]  /*1e450*/  LDGSTS.E [R0+0x39f00], desc[UR14][R126.64], !P1 ;  /* 0x39f000007e007fae */ /* 0x000fe8000c92184e */
[----:B------:R-:W3:Y:S04]  /*1e460*/  LDL.64 R248, [R1+0x578] ;  /* 0x0005780001f87983 */ /* 0x000ee80000100a00 */
[----:B------:R-:W3:Y:S01]  /*1e470*/  LDL.64 R126, [R1+0x488] ;  /* 0x00048800017e7983 */ /* 0x000ee20000100a00 */
[----:B------:R-:W-:-:S03]  /*1e480*/  IADD3 R44, R48, -0xf0, RZ ;  /* 0xffffff10302c7810 */ /* 0x000fc60007ffe0ff */
[----:B------:R-:W-:Y:S04]  /*1e490*/  LDGSTS.E [R0+0x3ac00], desc[UR14][R238.64], !P0 ;  /* 0x3ac00000ee007fae */ /* 0x000fe8000c12184e */
[----:B------:R-:W-:Y:S04]  /*1e4a0*/  LDGSTS.E [R0+0x3ad00], desc[UR14][R124.64], !P0 ;  /* 0x3ad000007c007fae */ /* 0x000fe8000c12184e */
[----:B------:R-:W-:Y:S04]  /*1e4b0*/  LDGSTS.E [R0+0x3ae00], desc[UR14][R250.64], !P0 ;  /* 0x3ae00000fa007fae */ /* 0x000fe8000c12184e */
[----:B------:R-:W3:Y:S04]  /*1e4c0*/  LDL.64 R238, [R1+0x11a8] ;  /* 0x0011a80001ee7983 */ /* 0x000ee80000100a00 */
[----:B------:R-:W3:Y:S04]  /*1e4d0*/  LDL.LU.64 R18, [R1+0x1618] ;  /* 0x0016180001127983 */ /* 0x000ee80000300a00 */
[----:B------:R-:W3:Y:S04]  /*1e4e0*/  LDL.LU.64 R20, [R1+0x1620] ;  /* 0x0016200001147983 */ /* 0x000ee80000300a00 */
[----:B------:R-:W3:Y:S04]  /*1e4f0*/  LDL.LU.64 R250, [R1+0x1bc0] ;  /* 0x001bc00001fa7983 */ /* 0x000ee80000300a00 */
[----:B------:R-:W3:Y:S04]  /*1e500*/  LDL.LU.64 R22, [R1+0x1bb0] ;  /* 0x001bb00001167983 */ /* 0x000ee80000300a00 */
[----:B------:R-:W3:Y:S04]  /*1e510*/  LDL.LU.64 R60, [R1+0x1ba8] ;  /* 0x001ba800013c7983 */ /* 0x000ee80000300a00 */
[----:B------:R-:W3:Y:S01]  /*1e520*/  LDL.LU.64 R124, [R1+0x1ba0] ;  /* 0x001ba000017c7983 */ /* 0x000ee20000300a00 */
[----:B------:R-:W-:-:S03]  /*1e530*/  ISETP.GE.U32.AND P4, PT, R44, 0x7ffffe91, PT ;  /* 0x7ffffe912c00780c */ /* 0x000fc60003f86070 */
[----:B--2---:R-:W-:Y:S01]  /*1e540*/  LDGSTS.E [R0+0x3af00], desc[UR14][R6.64], !P0 ;  /* 0x3af0000006007fae */ /* 0x004fe2000c12184e */
[----:B------:R-:W-:-:S09]  /*1e550*/  VIADD R44, R47, 0xffffff0c ;  /* 0xffffff0c2f2c7836 */ /* 0x000fd20000000000 */
[----:B------:R-:W-:Y:S04]  /*1e560*/  LDGSTS.E [R0+0x3bc00], desc[UR14][R84.64], !P4 ;  /* 0x3bc0000054007fae */ /* 0x000fe8000e12184e */
[----:B------:R-:W2:Y:S04]  /*1e570*/  LDL.LU.64 R6, [R1+0x1b90] ;  /* 0x001b900001067983 */ /* 0x000ea80000300a00 */
[----:B----4-:R-:W-:Y:S01]  /*1e580*/  LDGSTS.E [R0+0x3bd00], desc[UR14][R4.64], !P4 ;  /* 0x3bd0000004007fae */ /* 0x010fe2000e12184e */
[----:B------:R-:W-:-:S03]  /*1e590*/  ISETP.GE.U32.AND P6, PT, R44, 0x7ffffe8d, PT ;  /* 0x7ffffe8d2c00780c */ /* 0x000fc60003fc6070 */
[----:B------:R4:W-:Y:S04]  /*1e5a0*/  LDGSTS.E [R0+0x3be00], desc[UR14][R236.64], !P4 ;  /* 0x3be00000ec007fae */ /* 0x0009e8000e12184e */
[----:B------:R-:W-:Y:S04]  /*1e5b0*/  LDGSTS.E [R0+0x3bf00], desc[UR14][R228.64], !P4 ;  /* 0x3bf00000e4007fae */ /* 0x000fe8000e12184e */
[----:B------:R-:W4:Y:S04]  /*1e5c0*/  LDL.LU.64 R4, [R1+0x1b70] ;  /* 0x001b700001047983 */ /* 0x000f280000300a00 */
[----:B------:R4:W-:Y:S04]  /*1e5d0*/  LDGSTS.E [R0+0x3cc00], desc[UR14][R230.64], !P6 ;  /* 0x3cc00000e6007fae */ /* 0x0009e8000f12184e */
[----:B------:R4:W-:Y:S04]  /*1e5e0*/  LDGSTS.E [R0+0x3cd00], desc[UR14][R42.64], !P6 ;  /* 0x3cd000002a007fae */ /* 0x0009e8000f12184e */
[----:B------:R-:W-:Y:S04]  /*1e5f0*/  LDGSTS.E [R0+0x3ce00], desc[UR14][R246.64], !P6 ;  /* 0x3ce00000f6007fae */ /* 0x000fe8000f12184e */
[----:B------:R-:W4:Y:S04]  /*1e600*/  LDL.LU.64 R42, [R1+0x1b68] ;  /* 0x001b6800012a7983 */ /* 0x000f280000300a00 */
[----:B---3--:R-:W-:Y:S04]  /*1e610*/  LDGSTS.E [R0+0x3cf00], desc[UR14][R248.64], !P6 ;  /* 0x3cf00000f8007fae */ /* 0x008fe8000f12184e */
[----:B------:R-:W3:Y:S01]  /*1e620*/  LDL.LU.64 R248, [R1+0x1b60] ;  /* 0x001b600001f87983 */ /* 0x000ee20000300a00 */
[----:B------:R-:W-:-:S05]  /*1e630*/  VIADD R44, R46, 0xffffff08 ;  /* 0xffffff082e2c7836 */ /* 0x000fca0000000000 */
[----:B------:R-:W-:Y:S02]  /*1e640*/  ISETP.GE.U32.AND P2, PT, R44, 0x7ffffe89, PT ;  /* 0x7ffffe892c00780c */ /* 0x000fe40003f46070 */
[----:B-1----:R-:W-:-:S04]  /*1e650*/  IADD3 R44, R45, -0xfc, RZ ;  /* 0xffffff042d2c7810 */ /* 0x002fc80007ffe0ff */
[----:B------:R-:W-:Y:S01]  /*1e660*/  ISETP.GE.U32.AND P1, PT, R44, 0x7ffffe85, PT ;  /* 0x7ffffe852c00780c */ /* 0x000fe20003f26070 */
[----:B------:R-:W-:-:S06]  /*1e670*/  IMAD.U32 R44, RZ, RZ, UR10 ;  /* 0x0000000aff2c7e24 */ /* 0x000fcc000f8e00ff */
[----:B------:R1:W-:Y:S04]  /*1e680*/  LDGSTS.E [R0+0x3dc00], desc[UR14][R62.64], !P2 ;  /* 0x3dc000003e007fae */ /* 0x0003e8000d12184e */
[----:B------:R-:W-:Y:S04]  /*1e690*/  LDGSTS.E [R0+0x3dd00], desc[UR14][R126.64], !P2 ;  /* 0x3dd000007e007fae */ /* 0x000fe8000d12184e */
[----:B------:R-:W-:Y:S01]  /*1e6a0*/  LDGSTS.E [R0+0x3de00], desc[UR14][R86.64], !P2 ;  /* 0x3de0000056007fae */ /* 0x000fe2000d12184e */
[----:B------:R-:W-:-:S03]  /*1e6b0*/  IMAD.WIDE R10, R44, 0x4, R18 ;  /* 0x000000042c0a7825 */ /* 0x000fc600078e0212 */
[----:B------:R1:W-:Y:S04]  /*1e6c0*/  LDGSTS.E [R0+0x3df00], desc[UR14][R238.64], !P2 ;  /* 0x3df00000ee007fae */ /* 0x0003e8000d12184e */
[----:B------:R-:W3:Y:S04]  /*1e6d0*/  LDL.LU.64 R126, [R1+0x1b50] ;  /* 0x001b5000017e7983 */ /* 0x000ee80000300a00 */
[----:B------:R-:W3:Y:S04]  /*1e6e0*/  LDL.LU.64 R62, [R1+0x1b48] ;  /* 0x001b4800013e7983 */ /* 0x000ee80000300a00 */
[----:B------:R-:W3:Y:S04]  /*1e6f0*/  LDL.LU.64 R86, [R1+0x1b40] ;  /* 0x001b400001567983 */ /* 0x000ee80000300a00 */
[----:B------:R-:W3:Y:S01]  /*1e700*/  LDL.LU.64 R238, [R1+0x1b20] ;  /* 0x001b200001ee7983 */ /* 0x000ee20000300a00 */
[----:B------:R-:W-:-:S03]  /*1e710*/  IMAD.WIDE R8, R44, 0x4, R20 ;  /* 0x000000042c087825 */ /* 0x000fc600078e0214 */
[----:B------:R1:W-:Y:S01]  /*1e720*/  STL.64 [R1+0x1d78], R10 ;  /* 0x001d780a01007387 */ /* 0x0003e20000100a00 */
[----:B------:R-:W-:-:S03]  /*1e730*/  IMAD.WIDE R2, R44, 0x4, R250 ;  /* 0x000000042c027825 */ /* 0x000fc600078e02fa */
[----:B------:R-:W3:Y:S04]  /*1e740*/  LDL.LU.64 R250, [R1+0x1b10] ;  /* 0x001b100001fa7983 */ /* 0x000ee80000300a00 */
[----:B------:R2:W-:Y:S01]  /*1e750*/  STL.64 [R1+0x22d8], R8 ;  /* 0x0022d80801007387 */ /* 0x0005e20000100a00 */
[----:B-1----:R-:W-:-:S03]  /*1e760*/  IMAD.WIDE R10, R44, 0x4, R22 ;  /* 0x000000042c0a7825 */ /* 0x002fc600078e0216 */
[----:B------:R1:W-:Y:S01]  /*1e770*/  STL.64 [R1+0x26d8], R2 ;  /* 0x0026d80201007387 */ /* 0x0003e20000100a00 */
[----:B--2---:R-:W-:-:S03]  /*1e780*/  IMAD.WIDE R8, R44, 0x4, R60 ;  /* 0x000000042c087825 */ /* 0x004fc600078e023c */
[----:B------:R-:W-:Y:S01]  /*1e790*/  STL.64 [R1+0x26e0], R10 ;  /* 0x0026e00a01007387 */ /* 0x000fe20000100a00 */
[----:B-1----:R-:W-:-:S03]  /*1e7a0*/  IMAD.WIDE R2, R44, 0x4, R124 ;  /* 0x000000042c027825 */ /* 0x002fc600078e027c */
[----:B------:R-:W-:Y:S01]  /*1e7b0*/  STL.64 [R1+0x26e8], R8 ;  /* 0x0026e80801007387 */ /* 0x000fe20000100a00 */
[----:B------:R-:W-:-:S03]  /*1e7c0*/  IMAD.WIDE R36, R44, 0x4, R6 ;  /* 0x000000042c247825 */ /* 0x000fc600078e0206 */
[----:B------:R4:W-:Y:S04]  /*1e7d0*/  STL.64 [R1+0x26f0], R2 ;  /* 0x0026f00201007387 */ /* 0x0009e80000100a00 */
[----:B------:R-:W2:Y:S04]  /*1e7e0*/  LDL.LU.64 R6, [R1+0x1b08] ;  /* 0x001b080001067983 */ /* 0x000ea80000300a00 */
[----:B------:R-:W2:Y:S01]  /*1e7f0*/  LDL.LU.64 R60, [R1+0x1b00] ;  /* 0x001b0000013c7983 */ /* 0x000ea20000300a00 */
[----:B----4-:R-:W-:-:S03]  /*1e800*/  IMAD.WIDE R2, R44, 0x4, R4 ;  /* 0x000000042c027825 */ /* 0x010fc600078e0204 */
[----:B------:R-:W4:Y:S04]  /*1e810*/  LDL.LU.64 R124, [R1+0x1af0] ;  /* 0x001af000017c7983 */ /* 0x000f280000300a00 */
[----:B------:R1:W-:Y:S04]  /*1e820*/  STL.64 [R1+0x2710], R2 ;  /* 0x0027100201007387 */ /* 0x0003e80000100a00 */
[----:B------:R-:W4:Y:S01]  /*1e830*/  LDL.LU.64 R4, [R1+0x1ae8] ;  /* 0x001ae80001047983 */ /* 0x000f220000300a00 */
[----:B------:R-:W-:-:S03]  /*1e840*/  IMAD.WIDE R208, R44, 0x4, R208 ;  /* 0x000000042cd07825 */ /* 0x000fc600078e02d0 */
[----:B------:R-:W-:Y:S01]  /*1e850*/  STL.64 [R1+0x26f8], R36 ;  /* 0x0026f82401007387 */ /* 0x000fe20000100a00 */
[----:B-1----:R-:W-:-:S03]  /*1e860*/  IMAD.WIDE R2, R44, 0x4, R42 ;  /* 0x000000042c027825 */ /* 0x002fc600078e022a */
[----:B------:R-:W-:Y:S04]  /*1e870*/  STL.64 [R1+0x2c28], R36 ;  /* 0x002c282401007387 */ /* 0x000fe80000100a00 */
[----:B------:R-:W-:Y:S04]  /*1e880*/  STL.64 [R1+0x2700], R208 ;  /* 0x002700d001007387 */ /* 0x000fe80000100a00 */
[----:B------:R-:W-:Y:S04]  /*1e890*/  STL.64 [R1+0x2c30], R208 ;  /* 0x002c30d001007387 */ /* 0x000fe80000100a00 */
[----:B------:R3:W-:Y:S02]  /*1e8a0*/  STL.64 [R1+0x2718], R2 ;  /* 0x0027180201007387 */ /* 0x0007e40000100a00 */
[----:B---3--:R-:W-:-:S02]  /*1e8b0*/  IMAD.WIDE R2, R44, 0x4, R248 ;  /* 0x000000042c027825 */ /* 0x008fc400078e02f8 */
[----:B------:R-:W3:Y:S02]  /*1e8c0*/  LDL.LU.64 R248, [R1+0x1ac8] ;  /* 0x001ac80001f87983 */ /* 0x000ee40000300a00 */
[----:B------:R-:W-:-:S05]  /*1e8d0*/  IMAD.WIDE R136, R44, 0x4, R136 ;  /* 0x000000042c887825 */ /* 0x000fca00078e0288 */
[----:B------:R-:W-:Y:S04]  /*1e8e0*/  STL.64 [R1+0x2708], R136 ;  /* 0x0027088801007387 */ /* 0x000fe80000100a00 */
[----:B------:R1:W-:Y:S04]  /*1e8f0*/  STL.64 [R1+0x2720], R2 ;  /* 0x0027200201007387 */ /* 0x0003e80000100a00 */
[----:B------:R-:W-:Y:S01]  /*1e900*/  STL.64 [R1+0x2c38], R136 ;  /* 0x002c388801007387 */ /* 0x000fe20000100a00 */
[----:B------:R-:W-:-:S03]  /*1e910*/  IMAD.WIDE R8, R44, 0x4, R126 ;  /* 0x000000042c087825 */ /* 0x000fc600078e027e */
[----:B------:R-:W3:Y:S01]  /*1e920*/  LDL.LU.64 R126, [R1+0x1ac0] ;  /* 0x001ac000017e7983 */ /* 0x000ee20000300a00 */
[----:B-1----:R-:W-:-:S03]  /*1e930*/  IMAD.WIDE R2, R44, 0x4, R62 ;  /* 0x000000042c027825 */ /* 0x002fc600078e023e */
[----:B------:R-:W-:Y:S01]  /*1e940*/  STL.64 [R1+0x2728], R8 ;  /* 0x0027280801007387 */ /* 0x000fe20000100a00 */
[----:B------:R-:W-:-:S03]  /*1e950*/  IMAD.WIDE R40, R44, 0x4, R86 ;  /* 0x000000042c287825 */ /* 0x000fc600078e0256 */
[----:B------:R1:W-:Y:S02]  /*1e960*/  STL.64 [R1+0x2730], R2 ;  /* 0x0027300201007387 */ /* 0x0003e40000100a00 */
[C---:B-1----:R-:W-:Y:S02]  /*1e970*/  IMAD.WIDE R2, R44.reuse, 0x4, R238 ;  /* 0x000000042c027825 */ /* 0x042fe400078e02ee */
[----:B------:R-:W3:Y:S04]  /*1e980*/  LDL.LU.64 R238, [R1+0x1ab0] ;  /* 0x001ab00001ee7983 */ /* 0x000ee80000300a00 */
[----:B------:R-:W-:Y:S04]  /*1e990*/  STL.64 [R1+0x2738], R40 ;  /* 0x0027382801007387 */ /* 0x000fe80000100a00 */
[----:B------:R1:W-:Y:S04]  /*1e9a0*/  STL.64 [R1+0x2750], R2 ;  /* 0x0027500201007387 */ /* 0x0003e80000100a00 */
[----:B------:R-:W-:Y:S04]  /*1e9b0*/  STL.64 [R1+0x2c40], R40 ;  /* 0x002c402801007387 */ /* 0x000fe80000100a00 */
[----:B------:R-:W3:Y:S01]  /*1e9c0*/  LDL.LU.64 R62, [R1+0x1aa8] ;  /* 0x001aa800013e7983 */ /* 0x000ee20000300a00 */
[----:B-1----:R-:W-:-:S03]  /*1e9d0*/  IMAD.WIDE R2, R44, 0x4, R250 ;  /* 0x000000042c027825 */ /* 0x002fc600078e02fa */
[----:B------:R-:W3:Y:S01]  /*1e9e0*/  LDL.LU.64 R86, [R1+0x1aa0] ;  /* 0x001aa00001567983 */ /* 0x000ee20000300a00 */
[----:B------:R-:W-:-:S03]  /*1e9f0*/  IMAD.WIDE R204, R44, 0x4, R204 ;  /* 0x000000042ccc7825 */ /* 0x000fc600078e02cc */
[----:B------:R2:W-:Y:S04]  /*1ea00*/  STL.64 [R1+0x2758], R2 ;  /* 0x0027580201007387 */ /* 0x0005e80000100a00 */
[----:B------:R-:W3:Y:S04]  /*1ea10*/  LDL.LU.64 R250, [R1+0x1a90] ;  /* 0x001a900001fa7983 */ /* 0x000ee80000300a00 */
[----:B------:R-:W-:Y:S04]  /*1ea20*/  STL.64 [R1+0x2740], R204 ;  /* 0x002740cc01007387 */ /* 0x000fe80000100a00 */
[----:B------:R-:W-:Y:S01]  /*1ea30*/  STL.64 [R1+0x2c48], R204 ;  /* 0x002c48cc01007387 */ /* 0x000fe20000100a00 */
[----:B--2---:R-:W-:-:S03]  /*1ea40*/  IMAD.WIDE R2, R44, 0x4, R6 ;  /* 0x000000042c027825 */ /* 0x004fc600078e0206 */
[----:B------:R-:W2:Y:S01]  /*1ea50*/  LDL.LU.64 R6, [R1+0x1a70] ;  /* 0x001a700001067983 */ /* 0x000ea20000300a00 */
[----:B------:R-:W-:-:S05]  /*1ea60*/  IMAD.WIDE R132, R44, 0x4, R132 ;  /* 0x000000042c847825 */ /* 0x000fca00078e0284 */
[----:B------:R-:W-:Y:S04]  /*1ea70*/  STL.64 [R1+0x2748], R132 ;  /* 0x0027488401007387 */ /* 0x000fe80000100a00 */
[----:B------:R1:W-:Y:S01]  /*1ea80*/  STL.64 [R1+0x2760], R2 ;  /* 0x0027600201007387 */ /* 0x0003e20000100a00 */
[----:B----4-:R-:W-:-:S03]  /*1ea90*/  IMAD.WIDE R82, R44, 0x4, R4 ;  /* 0x000000042c527825 */ /* 0x010fc600078e0204 */
[----:B------:R-:W-:Y:S01]  /*1eaa0*/  STL.64 [R1+0x2c50], R132 ;  /* 0x002c508401007387 */ /* 0x000fe20000100a00 */
[----:B-1----:R-:W-:-:S05]  /*1eab0*/  IMAD.WIDE R2, R44, 0x4, R60 ;  /* 0x000000042c027825 */ /* 0x002fca00078e023c */
[----:B------:R3:W-:Y:S04]  /*1eac0*/  STL.64 [R1+0x2768], R2 ;  /* 0x0027680201007387 */ /* 0x0007e80000100a00 */
[----:B------:R-:W4:Y:S01]  /*1ead0*/  LDL.LU.64 R4, [R1+0x1a68] ;  /* 0x001a680001047983 */ /* 0x000f220000300a00 */
[----:B------:R-:W-:-:S05]  /*1eae0*/  IMAD.WIDE R204, R44, 0x4, R124 ;  /* 0x000000042ccc7825 */ /* 0x000fca00078e027c */
[----:B------:R-:W-:Y:S04]  /*1eaf0*/  STL.64 [R1+0x2770], R204 ;  /* 0x002770cc01007387 */ /* 0x000fe80000100a00 */
[----:B------:R-:W-:Y:S01]  /*1eb00*/  STL.64 [R1+0x2c60], R204 ;  /* 0x002c60cc01007387 */ /* 0x000fe20000100a00 */
[----:B---3--:R-:W-:-:S03]  /*1eb10*/  IMAD.WIDE R2, R44, 0x4, R248 ;  /* 0x000000042c027825 */ /* 0x008fc600078e02f8 */
[----:B------:R-:W3:Y:S04]  /*1eb20*/  LDL.LU.64 R248, [R1+0x1a60] ;  /* 0x001a600001f87983 */ /* 0x000ee80000300a00 */
[----:B------:R-:W-:Y:S04]  /*1eb30*/  STL.64 [R1+0x2778], R82 ;  /* 0x0027785201007387 */ /* 0x000fe80000100a00 */
[----:B------:R1:W-:Y:S04]  /*1eb40*/  STL.64 [R1+0x2790], R2 ;  /* 0x0027900201007387 */ /* 0x0003e80000100a00 */
[----:B------:R-:W-:Y:S04]  /*1eb50*/  STL.64 [R1+0x2c58], R82 ;  /* 0x002c585201007387 */ /* 0x000fe80000100a00 */
[----:B------:R-:W3:Y:S01]  /*1eb60*/  LDL.LU.64 R60, [R1+0x1a50] ;  /* 0x001a5000013c7983 */ /* 0x000ee20000300a00 */
[----:B------:R-:W-:-:S03]  /*1eb70*/  IMAD.WIDE R200, R44, 0x4, R200 ;  /* 0x000000042cc87825 */ /* 0x000fc600078e02c8 */
[----:B------:R-:W3:Y:S01]  /*1eb80*/  LDL.LU.64 R124, [R1+0x1a48] ;  /* 0x001a4800017c7983 */ /* 0x000ee20000300a00 */
[----:B------:R-:W-:-:S04]  /*1eb90*/  IMAD.WIDE R128, R44, 0x4, R128 ;  /* 0x000000042c807825 */ /* 0x000fc800078e0280 */
[----:B-1----:R-:W-:-:S05]  /*1eba0*/  IMAD.WIDE R2, R44, 0x4, R126 ;  /* 0x000000042c027825 */ /* 0x002fca00078e027e */
[----:B------:R1:W-:Y:S04]  /*1ebb0*/  STL.64 [R1+0x2798], R2 ;  /* 0x0027980201007387 */ /* 0x0003e80000100a00 */
[----:B------:R-:W3:Y:S04]  /*1ebc0*/  LDL.LU.64 R126, [R1+0x1a40] ;  /* 0x001a4000017e7983 */ /* 0x000ee80000300a00 */
[----:B------:R-:W-:Y:S04]  /*1ebd0*/  STL.64 [R1+0x2780], R200 ;  /* 0x002780c801007387 */ /* 0x000fe80000100a00 */
[----:B------:R-:W-:Y:S01]  /*1ebe0*/  STL.64 [R1+0x2c68], R200 ;  /* 0x002c68c801007387 */ /* 0x000fe20000100a00 */
[----:B-1----:R-:W-:-:S03]  /*1ebf0*/  IMAD.WIDE R2, R44, 0x4, R238 ;  /* 0x000000042c027825 */ /* 0x002fc600078e02ee */
[----:B------:R-:W3:Y:S04]  /*1ec00*/  LDL.LU.64 R238, [R1+0x1a20] ;  /* 0x001a200001ee7983 */ /* 0x000ee80000300a00 */
[----:B------:R-:W-:Y:S04]  /*1ec10*/  STL.64 [R1+0x2788], R128 ;  /* 0x0027888001007387 */ /* 0x000fe80000100a00 */
[----:B------:R1:W-:Y:S04]  /*1ec20*/  STL.64 [R1+0x27a0], R2 ;  /* 0x0027a00201007387 */ /* 0x0003e80000100a00 */
[----:B------:R-:W-:Y:S01]  /*1ec30*/  STL.64 [R1+0x2c70], R128 ;  /* 0x002c708001007387 */ /* 0x000fe20000100a00 */
[----:B-1----:R-:W-:-:S04]  /*1ec40*/  IMAD.WIDE R2, R44, 0x4, R62 ;  /* 0x000000042c027825 */ /* 0x002fc800078e023e */
[C---:B------:R-:W-:Y:S01]  /*1ec50*/  IMAD.WIDE R136, R44.reuse, 0x4, R86 ;  /* 0x000000042c887825 */ /* 0x040fe200078e0256 */
[----:B------:R2:W-:Y:S03]  /*1ec60*/  STL.64 [R1+0x27a8], R2 ;  /* 0x0027a80201007387 */ /* 0x0005e60000100a00 */
[C---:B------:R-:W-:Y:S02]  /*1ec70*/  IMAD.WIDE R236, R44.reuse, 0x4, R250 ;  /* 0x000000042cec7825 */ /* 0x040fe400078e02fa */
[----:B------:R-:W3:Y:S04]  /*1ec80*/  LDL.LU.64 R250, [R1+0x1a10] ;  /* 0x001a100001fa7983 */ /* 0x000ee80000300a00 */
[----:B------:R-:W-:Y:S04]  /*1ec90*/  STL.64 [R1+0x27b0], R136 ;  /* 0x0027b08801007387 */ /* 0x000fe80000100a00 */
[----:B------:R-:W-:Y:S01]  /*1eca0*/  STL.64 [R1+0x2c78], R136 ;  /* 0x002c788801007387 */ /* 0x000fe20000100a00 */
[----:B--2---:R-:W-:-:S03]  /*1ecb0*/  IMAD.WIDE R2, R44, 0x4, R6 ;  /* 0x000000042c027825 */ /* 0x004fc600078e0206 */
[----:B------:R-:W2:Y:S04]  /*1ecc0*/  LDL.LU.64 R6, [R1+0x1a08] ;  /* 0x001a080001067983 */ /* 0x000ea80000300a00 */
[----:B------:R-:W-:Y:S04]  /*1ecd0*/  STL.64 [R1+0x27b8], R236 ;  /* 0x0027b8ec01007387 */ /* 0x000fe80000100a00 */
[----:B------:R4:W-:Y:S04]  /*1ece0*/  STL.64 [R1+0x27d0], R2 ;  /* 0x0027d00201007387 */ /* 0x0009e80000100a00 */
[----:B------:R-:W-:Y:S04]  /*1ecf0*/  STL.64 [R1+0x2c80], R236 ;  /* 0x002c80ec01007387 */ /* 0x000fe80000100a00 */
[----:B------:R-:W2:Y:S04]  /*1ed00*/  LDL.LU.64 R62, [R1+0x1a00] ;  /* 0x001a0000013e7983 */ /* 0x000ea80000300a00 */
[----:B------:R-:W2:Y:S01]  /*1ed10*/  LDL.LU.64 R86, [R1+0x19f0] ;  /* 0x0019f00001567983 */ /* 0x000ea20000300a00 */
[----:B----4-:R-:W-:-:S05]  /*1ed20*/  IMAD.WIDE R2, R44, 0x4, R4 ;  /* 0x000000042c027825 */ /* 0x010fca00078e0204 */
[----:B------:R3:W-:Y:S04]  /*1ed30*/  STL.64 [R1+0x27d8], R2 ;  /* 0x0027d80201007387 */ /* 0x0007e80000100a00 */
[----:B------:R-:W4:Y:S01]  /*1ed40*/  LDL.LU.64 R4, [R1+0x19e8] ;  /* 0x0019e80001047983 */ /* 0x000f220000300a00 */
[----:B------:R-:W-:-:S05]  /*1ed50*/  IMAD.WIDE R192, R44, 0x4, R192 ;  /* 0x000000042cc07825 */ /* 0x000fca00078e02c0 */
[----:B------:R-:W-:Y:S04]  /*1ed60*/  STL.64 [R1+0x27c0], R192 ;  /* 0x0027c0c001007387 */ /* 0x000fe80000100a00 */
[----:B------:R-:W-:Y:S01]  /*1ed70*/  STL.64 [R1+0x2c88], R192 ;  /* 0x002c88c001007387 */ /* 0x000fe20000100a00 */
[----:B---3--:R-:W-:-:S03]  /*1ed80*/  IMAD.WIDE R2, R44, 0x4, R248 ;  /* 0x000000042c027825 */ /* 0x008fc600078e02f8 */
[----:B------:R-:W3:Y:S01]  /*1ed90*/  LDL.LU.64 R248, [R1+0x19c8] ;  /* 0x0019c80001f87983 */ /* 0x000ee20000300a00 */
[----:B------:R-:W-:-:S05]  /*1eda0*/  IMAD.WIDE R120, R44, 0x4, R120 ;  /* 0x000000042c787825 */ /* 0x000fca00078e0278 */
[----:B------:R-:W-:Y:S04]  /*1edb0*/  STL.64 [R1+0x27c8], R120 ;  /* 0x0027c87801007387 */ /* 0x000fe80000100a00 */
[----:B------:R1:W-:Y:S04]  /*1edc0*/  STL.64 [R1+0x27e0], R2 ;  /* 0x0027e00201007387 */ /* 0x0003e80000100a00 */
[----:B------:R-:W-:Y:S01]  /*1edd0*/  STL.64 [R1+0x2c90], R120 ;  /* 0x002c907801007387 */ /* 0x000fe20000100a00 */
[----:B------:R-:W-:-:S04]  /*1ede0*/  IMAD.WIDE R36, R44, 0x4, R124 ;  /* 0x000000042c247825 */ /* 0x000fc800078e027c */
[----:B-1----:R-:W-:-:S05]  /*1edf0*/  IMAD.WIDE R2, R44, 0x4, R60 ;  /* 0x000000042c027825 */ /* 0x002fca00078e023c */
[----:B------:R1:W-:Y:S04]  /*1ee00*/  STL.64 [R1+0x27e8], R2 ;  /* 0x0027e80201007387 */ /* 0x0003e80000100a00 */
[----:B------:R-:W3:Y:S04]  /*1ee10*/  LDL.LU.64 R42, [R1+0x19c0] ;  /* 0x0019c000012a7983 */ /* 0x000ee80000300a00 */
[----:B------:R-:W-:Y:S04]  /*1ee20*/  STL.64 [R1+0x27f0], R36 ;  /* 0x0027f02401007387 */ /* 0x000fe80000100a00 */
        /* <DEDUP_REMOVED lines=15> */
[----:B--2---:R-:W-:-:S03]  /*1ef20*/  IMAD.WIDE R2, R44, 0x4, R6 ;  /* 0x000000042c027825 */ /* 0x004fc600078e0206 */
[----:B------:R-:W2:Y:S01]  /*1ef30*/  LDL.LU.64 R6, [R1+0x1970] ;  /* 0x0019700001067983 */ /* 0x000ea20000300a00 */
[----:B------:R-:W-:-:S05]  /*1ef40*/  IMAD.WIDE R116, R44, 0x4, R116 ;  /* 0x000000042c747825 */ /* 0x000fca00078e0274 */
[----:B------:R-:W-:Y:S04]  /*1ef50*/  STL.64 [R1+0x2808], R116 ;  /* 0x0028087401007387 */ /* 0x000fe80000100a00 */
[----:B------:R1:W-:Y:S04]  /*1ef60*/  STL.64 [R1+0x2820], R2 ;  /* 0x0028200201007387 */ /* 0x0003e80000100a00 */
[----:B------:R-:W-:Y:S01]  /*1ef70*/  STL.64 [R1+0x2cb0], R116 ;  /* 0x002cb07401007387 */ /* 0x000fe20000100a00 */
[----:B-1----:R-:W-:-:S04]  /*1ef80*/  IMAD.WIDE R2, R44, 0x4, R62 ;  /* 0x000000042c027825 */ /* 0x002fc800078e023e */
[C---:B----4-:R-:W-:Y:S01]  /*1ef90*/  IMAD.WIDE R20, R44.reuse, 0x4, R4 ;  /* 0x000000042c147825 */ /* 0x050fe200078e0204 */
[----:B------:R3:W-:Y:S04]  /*1efa0*/  STL.64 [R1+0x2828], R2 ;  /* 0x0028280201007387 */ /* 0x0007e80000100a00 */
[----:B------:R-:W4:Y:S01]  /*1efb0*/  LDL.LU.64 R4, [R1+0x1968] ;  /* 0x0019680001047983 */ /* 0x000f220000300a00 */
[----:B------:R-:W-:-:S05]  /*1efc0*/  IMAD.WIDE R26, R44, 0x4, R86 ;  /* 0x000000042c1a7825 */ /* 0x000fca00078e0256 */
[----:B------:R-:W-:Y:S04]  /*1efd0*/  STL.64 [R1+0x2830], R26 ;  /* 0x0028301a01007387 */ /* 0x000fe80000100a00 */
[----:B------:R-:W-:Y:S04]  /*1efe0*/  STL.64 [R1+0x2cb8], R26 ;  /* 0x002cb81a01007387 */ /* 0x000fe80000100a00 */
[----:B------:R-:W4:Y:S04]  /*1eff0*/  LDL.LU.64 R60, [R1+0x1960] ;  /* 0x00196000013c7983 */ /* 0x000f280000300a00 */
[----:B------:R-:W4:Y:S01]  /*1f000*/  LDL.LU.64 R62, [R1+0x1950] ;  /* 0x00195000013e7983 */ /* 0x000f220000300a00 */
[----:B---3--:R-:W-:-:S05]  /*1f010*/  IMAD.WIDE R2, R44, 0x4, R248 ;  /* 0x000000042c027825 */ /* 0x008fca00078e02f8 */
[----:B------:R1:W-:Y:S04]  /*1f020*/  STL.64 [R1+0x2850], R2 ;  /* 0x0028500201007387 */ /* 0x0003e80000100a00 */
[----:B------:R-:W3:Y:S04]  /*1f030*/  LDL.LU.64 R86, [R1+0x1948] ;  /* 0x0019480001567983 */ /* 0x000ee80000300a00 */
[----:B------:R-:W3:Y:S01]  /*1f040*/  LDL.LU.64 R248, [R1+0x1940] ;  /* 0x0019400001f87983 */ /* 0x000ee20000300a00 */
[----:B------:R-:W-:-:S03]  /*1f050*/  IMAD.WIDE R184, R44, 0x4, R184 ;  /* 0x000000042cb87825 */ /* 0x000fc600078e02b8 */
[----:B------:R-:W-:Y:S01]  /*1f060*/  STL.64 [R1+0x2838], R20 ;  /* 0x0028381401007387 */ /* 0x000fe20000100a00 */
[----:B------:R-:W-:-:S03]  /*1f070*/  IMAD.WIDE R112, R44, 0x4, R112 ;  /* 0x000000042c707825 */ /* 0x000fc600078e0270 */
[----:B------:R-:W-:Y:S04]  /*1f080*/  STL.64 [R1+0x2cc0], R20 ;  /* 0x002cc01401007387 */ /* 0x000fe80000100a00 */
[----:B------:R-:W-:Y:S01]  /*1f090*/  STL.64 [R1+0x2840], R184 ;  /* 0x002840b801007387 */ /* 0x000fe20000100a00 */
[----:B-1----:R-:W-:-:S03]  /*1f0a0*/  IMAD.WIDE R2, R44, 0x4, R42 ;  /* 0x000000042c027825 */ /* 0x002fc600078e022a */
[----:B------:R-:W-:Y:S04]  /*1f0b0*/  STL.64 [R1+0x2cc8], R184 ;  /* 0x002cc8b801007387 */ /* 0x000fe80000100a00 */
[----:B------:R1:W-:Y:S04]  /*1f0c0*/  STL.64 [R1+0x2858], R2 ;  /* 0x0028580201007387 */ /* 0x0003e80000100a00 */
[----:B------:R-:W-:Y:S04]  /*1f0d0*/  STL.64 [R1+0x2848], R112 ;  /* 0x0028487001007387 */ /* 0x000fe80000100a00 */
[----:B------:R-:W-:Y:S01]  /*1f0e0*/  STL.64 [R1+0x2cd0], R112 ;  /* 0x002cd07001007387 */ /* 0x000fe20000100a00 */
[----:B-1----:R-:W-:-:S05]  /*1f0f0*/  IMAD.WIDE R2, R44, 0x4, R124 ;  /* 0x000000042c027825 */ /* 0x002fca00078e027c */
[----:B------:R1:W-:Y:S02]  /*1f100*/  STL.64 [R1+0x2860], R2 ;  /* 0x0028600201007387 */ /* 0x0003e40000100a00 */
[C---:B-1----:R-:W-:Y:S02]  /*1f110*/  IMAD.WIDE R2, R44.reuse, 0x4, R126 ;  /* 0x000000042c027825 */ /* 0x042fe400078e027e */
[----:B------:R-:W3:Y:S02]  /*1f120*/  LDL.LU.64 R126, [R1+0x1920] ;  /* 0x00192000017e7983 */ /* 0x000ee40000300a00 */
[C---:B------:R-:W-:Y:S02]  /*1f130*/  IMAD.WIDE R68, R44.reuse, 0x4, R238 ;  /* 0x000000042c447825 */ /* 0x040fe400078e02ee */
[----:B------:R2:W-:Y:S04]  /*1f140*/  STL.64 [R1+0x2868], R2 ;  /* 0x0028680201007387 */ /* 0x0005e80000100a00 */
[----:B------:R-:W3:Y:S04]  /*1f150*/  LDL.LU.64 R238, [R1+0x1910] ;  /* 0x0019100001ee7983 */ /* 0x000ee80000300a00 */
[----:B------:R-:W-:Y:S04]  /*1f160*/  STL.64 [R1+0x2870], R68 ;  /* 0x0028704401007387 */ /* 0x000fe80000100a00 */
[----:B------:R-:W-:Y:S01]  /*1f170*/  STL.64 [R1+0x2cd8], R68 ;  /* 0x002cd84401007387 */ /* 0x000fe20000100a00 */
[----:B------:R-:W-:-:S03]  /*1f180*/  IMAD.WIDE R42, R44, 0x4, R250 ;  /* 0x000000042c2a7825 */ /* 0x000fc600078e02fa */
[----:B------:R-:W3:Y:S04]  /*1f190*/  LDL.LU.64 R124, [R1+0x1908] ;  /* 0x00190800017c7983 */ /* 0x000ee80000300a00 */
[----:B------:R-:W-:Y:S01]  /*1f1a0*/  STL.64 [R1+0x2878], R42 ;  /* 0x0028782a01007387 */ /* 0x000fe20000100a00 */
[----:B--2---:R-:W-:-:S05]  /*1f1b0*/  IMAD.WIDE R2, R44, 0x4, R6 ;  /* 0x000000042c027825 */ /* 0x004fca00078e0206 */
[----:B------:R4:W-:Y:S04]  /*1f1c0*/  STL.64 [R1+0x2890], R2 ;  /* 0x0028900201007387 */ /* 0x0009e80000100a00 */
[----:B------:R-:W-:Y:S04]  /*1f1d0*/  STL.64 [R1+0x2ce0], R42 ;  /* 0x002ce02a01007387 */ /* 0x000fe80000100a00 */
[----:B------:R-:W2:Y:S04]  /*1f1e0*/  LDL.LU.64 R250, [R1+0x1900] ;  /* 0x0019000001fa7983 */ /* 0x000ea80000300a00 */
[----:B------:R-:W2:Y:S01]  /*1f1f0*/  LDL.LU.64 R6, [R1+0x18f0] ;  /* 0x0018f00001067983 */ /* 0x000ea20000300a00 */
[----:B------:R-:W-:-:S04]  /*1f200*/  IMAD.WIDE R180, R44, 0x4, R180 ;  /* 0x000000042cb47825 */ /* 0x000fc800078e02b4 */
[----:B----4-:R-:W-:-:S05]  /*1f210*/  IMAD.WIDE R2, R44, 0x4, R4 ;  /* 0x000000042c027825 */ /* 0x010fca00078e0204 */
[----:B------:R1:W-:Y:S04]  /*1f220*/  STL.64 [R1+0x2898], R2 ;  /* 0x0028980201007387 */ /* 0x0003e80000100a00 */
[----:B------:R-:W4:Y:S01]  /*1f230*/  LDL.LU.64 R4, [R1+0x18e8] ;  /* 0x0018e80001047983 */ /* 0x000f220000300a00 */
[----:B------:R-:W-:-:S03]  /*1f240*/  IMAD.WIDE R108, R44, 0x4, R108 ;  /* 0x000000042c6c7825 */ /* 0x000fc600078e026c */
[----:B------:R-:W-:Y:S01]  /*1f250*/  STL.64 [R1+0x2880], R180 ;  /* 0x002880b401007387 */ /* 0x000fe20000100a00 */
[----:B-1----:R-:W-:-:S03]  /*1f260*/  IMAD.WIDE R2, R44, 0x4, R60 ;  /* 0x000000042c027825 */ /* 0x002fc600078e023c */
[----:B------:R1:W-:Y:S04]  /*1f270*/  STL.64 [R1+0x2ce8], R180 ;  /* 0x002ce8b401007387 */ /* 0x0003e80000100a00 */
[----:B------:R-:W-:Y:S04]  /*1f280*/  STL.64 [R1+0x2888], R108 ;  /* 0x0028886c01007387 */ /* 0x000fe80000100a00 */
[----:B------:R-:W-:Y:S01]  /*1f290*/  STL.64 [R1+0x2cf0], R108 ;  /* 0x002cf06c01007387 */ /* 0x000fe20000100a00 */
[----:B-1----:R-:W-:-:S03]  /*1f2a0*/  IMAD.WIDE R180, R44, 0x4, R62 ;  /* 0x000000042cb47825 */ /* 0x002fc600078e023e */
[----:B------:R1:W-:Y:S01]  /*1f2b0*/  STL.64 [R1+0x28a0], R2 ;  /* 0x0028a00201007387 */ /* 0x0003e20000100a00 */
[----:B---3--:R-:W-:-:S03]  /*1f2c0*/  IMAD.WIDE R62, R44, 0x4, R248 ;  /* 0x000000042c3e7825 */ /* 0x008fc600078e02f8 */
[----:B------:R-:W3:Y:S01]  /*1f2d0*/  LDL.LU.64 R248, [R1+0x18c8] ;  /* 0x0018c80001f87983 */ /* 0x000ee20000300a00 */
[----:B------:R-:W-:-:S03]  /*1f2e0*/  IMAD.WIDE R72, R44, 0x4, R86 ;  /* 0x000000042c487825 */ /* 0x000fc600078e0256 */
[----:B------:R-:W-:Y:S04]  /*1f2f0*/  STL.64 [R1+0x28a8], R180 ;  /* 0x0028a8b401007387 */ /* 0x000fe80000100a00 */
[----:B------:R-:W-:Y:S04]  /*1f300*/  STL.64 [R1+0x2cf8], R180 ;  /* 0x002cf8b401007387 */ /* 0x000fe80000100a00 */
[----:B------:R-:W3:Y:S04]  /*1f310*/  LDL.LU.64 R22, [R1+0x18c0] ;  /* 0x0018c00001167983 */ /* 0x000ee80000300a00 */
[----:B------:R-:W-:Y:S04]  /*1f320*/  STL.64 [R1+0x28b0], R72 ;  /* 0x0028b04801007387 */ /* 0x000fe80000100a00 */
[----:B------:R-:W-:Y:S04]  /*1f330*/  STL.64 [R1+0x2d00], R72 ;  /* 0x002d004801007387 */ /* 0x000fe80000100a00 */
[----:B------:R-:W3:Y:S04]  /*1f340*/  LDL.LU.64 R60, [R1+0x18b0] ;  /* 0x0018b000013c7983 */ /* 0x000ee80000300a00 */
[----:B------:R-:W-:Y:S01]  /*1f350*/  STL.64 [R1+0x28b8], R62 ;  /* 0x0028b83e01007387 */ /* 0x000fe20000100a00 */
[----:B------:R-:W-:-:S04]  /*1f360*/  IMAD.WIDE R176, R44, 0x4, R176 ;  /* 0x000000042cb07825 */ /* 0x000fc800078e02b0 */
[----:B------:R-:W-:-:S04]  /*1f370*/  IMAD.WIDE R104, R44, 0x4, R104 ;  /* 0x000000042c687825 */ /* 0x000fc800078e0268 */
[----:B-1----:R-:W-:-:S05]  /*1f380*/  IMAD.WIDE R2, R44, 0x4, R126 ;  /* 0x000000042c027825 */ /* 0x002fca00078e027e */
[----:B------:R1:W-:Y:S04]  /*1f390*/  STL.64 [R1+0x28d0], R2 ;  /* 0x0028d00201007387 */ /* 0x0003e80000100a00 */
[----:B------:R-:W-:Y:S04]  /*1f3a0*/  STL.64 [R1+0x2d08], R62 ;  /* 0x002d083e01007387 */ /* 0x000fe80000100a00 */
[----:B------:R-:W3:Y:S01]  /*1f3b0*/  LDL.LU.64 R86, [R1+0x18a8] ;  /* 0x0018a80001567983 */ /* 0x000ee20000300a00 */
[----:B-1----:R-:W-:-:S03]  /*1f3c0*/  IMAD.WIDE R2, R44, 0x4, R238 ;  /* 0x000000042c027825 */ /* 0x002fc600078e02ee */
[----:B------:R-:W3:Y:S04]  /*1f3d0*/  LDL.LU.64 R126, [R1+0x18a0] ;  /* 0x0018a000017e7983 */ /* 0x000ee80000300a00 */
[----:B------:R1:W-:Y:S04]  /*1f3e0*/  STL.64 [R1+0x28d8], R2 ;  /* 0x0028d80201007387 */ /* 0x0003e80000100a00 */
[----:B------:R-:W3:Y:S04]  /*1f3f0*/  LDL.LU.64 R238, [R1+0x1890] ;  /* 0x0018900001ee7983 */ /* 0x000ee80000300a00 */
[----:B------:R-:W-:Y:S01]  /*1f400*/  STL.64 [R1+0x28c0], R176 ;  /* 0x0028c0b001007387 */ /* 0x000fe20000100a00 */
[----:B-1----:R-:W-:-:S03]  /*1f410*/  IMAD.WIDE R2, R44, 0x4, R124 ;  /* 0x000000042c027825 */ /* 0x002fc600078e027c */
[----:B------:R-:W-:Y:S04]  /*1f420*/  STL.64 [R1+0x2d10], R176 ;  /* 0x002d10b001007387 */ /* 0x000fe80000100a00 */
[----:B------:R-:W-:Y:S04]  /*1f430*/  STL.64 [R1+0x28c8], R104 ;  /* 0x0028c86801007387 */ /* 0x000fe80000100a00 */
[----:B------:R-:W-:Y:S04]  /*1f440*/  STL.64 [R1+0x2d18], R104 ;  /* 0x002d186801007387 */ /* 0x000fe80000100a00 */
[----:B------:R3:W-:Y:S01]  /*1f450*/  STL.64 [R1+0x28e0], R2 ;  /* 0x0028e00201007387 */ /* 0x0007e20000100a00 */
[----:B--2---:R-:W-:-:S03]  /*1f460*/  IMAD.WIDE R68, R44, 0x4, R250 ;  /* 0x000000042c447825 */ /* 0x004fc600078e02fa */
[----:B------:R-:W2:Y:S01]  /*1f470*/  LDL.LU.64 R250, [R1+0x1870] ;  /* 0x0018700001fa7983 */ /* 0x000ea20000300a00 */
[----:B------:R-:W-:-:S03]  /*1f480*/  IMAD.WIDE R170, R44, 0x4, R6 ;  /* 0x000000042caa7825 */ /* 0x000fc600078e0206 */
[----:B------:R-:W-:Y:S04]  /*1f490*/  STL.64 [R1+0x28e8], R68 ;  /* 0x0028e84401007387 */ /* 0x000fe80000100a00 */
[----:B------:R-:W-:Y:S04]  /*1f4a0*/  STL.64 [R1+0x2d20], R68 ;  /* 0x002d204401007387 */ /* 0x000fe80000100a00 */
[----:B------:R-:W2:Y:S04]  /*1f4b0*/  LDL.LU.64 R18, [R1+0x1868] ;  /* 0x0018680001127983 */ /* 0x000ea80000300a00 */
[----:B------:R-:W-:Y:S04]  /*1f4c0*/  STL.64 [R1+0x28f0], R170 ;  /* 0x0028f0aa01007387 */ /* 0x000fe80000100a00 */
[----:B------:R-:W-:Y:S04]  /*1f4d0*/  STL.64 [R1+0x2d28], R170 ;  /* 0x002d28aa01007387 */ /* 0x000fe80000100a00 */
[----:B------:R-:W2:Y:S01]  /*1f4e0*/  LDL.LU.64 R6, [R1+0x1860] ;  /* 0x0018600001067983 */ /* 0x000ea20000300a00 */
[----:B----4-:R-:W-:-:S03]  /*1f4f0*/  IMAD.WIDE R124, R44, 0x4, R4 ;  /* 0x000000042c7c7825 */ /* 0x010fc600078e0204 */
[----:B------:R-:W4:Y:S01]  /*1f500*/  LDL.LU.64 R4, [R1+0x1850] ;  /* 0x0018500001047983 */ /* 0x000f220000300a00 */
[----:B---3--:R-:W-:-:S05]  /*1f510*/  IMAD.WIDE R2, R44, 0x4, R248 ;  /* 0x000000042c027825 */ /* 0x008fca00078e02f8 */
[----:B------:R1:W-:Y:S04]  /*1f520*/  STL.64 [R1+0x2910], R2 ;  /* 0x0029100201007387 */ /* 0x0003e80000100a00 */
[----:B------:R-:W3:Y:S01]  /*1f530*/  LDL.LU.64 R248, [R1+0x1848] ;  /* 0x0018480001f87983 */ /* 0x000ee20000300a00 */
[----:B------:R-:W-:-:S03]  /*1f540*/  IMAD.WIDE R172, R44, 0x4, R172 ;  /* 0x000000042cac7825 */ /* 0x000fc600078e02ac */
[----:B------:R-:W-:Y:S01]  /*1f550*/  STL.64 [R1+0x28f8], R124 ;  /* 0x0028f87c01007387 */ /* 0x000fe20000100a00 */
[----:B-1----:R-:W-:-:S03]  /*1f560*/  IMAD.WIDE R2, R44, 0x4, R22 ;  /* 0x000000042c027825 */ /* 0x002fc600078e0216 */
[----:B------:R-:W-:Y:S01]  /*1f570*/  STL.64 [R1+0x2d30], R124 ;  /* 0x002d307c01007387 */ /* 0x000fe20000100a00 */
[----:B------:R-:W-:-:S03]  /*1f580*/  IMAD.WIDE R100, R44, 0x4, R100 ;  /* 0x000000042c647825 */ /* 0x000fc600078e0264 */
[----:B------:R-:W-:Y:S04]  /*1f590*/  STL.64 [R1+0x2900], R172 ;  /* 0x002900ac01007387 */ /* 0x000fe80000100a00 */
[----:B------:R-:W-:Y:S04]  /*1f5a0*/  STL.64 [R1+0x2d38], R172 ;  /* 0x002d38ac01007387 */ /* 0x000fe80000100a00 */
[----:B------:R1:W-:Y:S04]  /*1f5b0*/  STL.64 [R1+0x2918], R2 ;  /* 0x0029180201007387 */ /* 0x0003e80000100a00 */
[----:B------:R-:W-:Y:S04]  /*1f5c0*/  STL.64 [R1+0x2908], R100 ;  /* 0x0029086401007387 */ /* 0x000fe80000100a00 */
[----:B------:R-:W-:Y:S01]  /*1f5d0*/  STL.64 [R1+0x2d40], R100 ;  /* 0x002d406401007387 */ /* 0x000fe20000100a00 */
[----:B-1----:R-:W-:-:S05]  /*1f5e0*/  IMAD.WIDE R2, R44, 0x4, R60 ;  /* 0x000000042c027825 */ /* 0x002fca00078e023c */
[----:B------:R2:W-:Y:S01]  /*1f5f0*/  STL.64 [R1+0x2920], R2 ;  /* 0x0029200201007387 */ /* 0x0005e20000100a00 */
[----:B------:R-:W-:-:S04]  /*1f600*/  IMAD.WIDE R164, R44, 0x4, R164 ;  /* 0x000000042ca47825 */ /* 0x000fc800078e02a4 */
[C---:B------:R-:W-:Y:S02]  /*1f610*/  IMAD.WIDE R184, R44.reuse, 0x4, R86 ;  /* 0x000000042cb87825 */ /* 0x040fe400078e0256 */
[----:B------:R-:W3:Y:S02]  /*1f620*/  LDL.LU.64 R86, [R1+0x1820] ;  /* 0x0018200001567983 */ /* 0x000ee40000300a00 */
[C---:B------:R-:W-:Y:S02]  /*1f630*/  IMAD.WIDE R8, R44.reuse, 0x4, R126 ;  /* 0x000000042c087825 */ /* 0x040fe400078e027e */
[----:B------:R-:W3:Y:S04]  /*1f640*/  LDL.LU.64 R126, [R1+0x1810] ;  /* 0x00181000017e7983 */ /* 0x000ee80000300a00 */
[----:B------:R-:W-:Y:S01]  /*1f650*/  STL.64 [R1+0x2928], R184 ;  /* 0x002928b801007387 */ /* 0x000fe20000100a00 */
[----:B------:R-:W-:-:S03]  /*1f660*/  IMAD.WIDE R238, R44, 0x4, R238 ;  /* 0x000000042cee7825 */ /* 0x000fc600078e02ee */
[----:B------:R-:W-:Y:S04]  /*1f670*/  STL.64 [R1+0x2d48], R184 ;  /* 0x002d48b801007387 */ /* 0x000fe80000100a00 */
[----:B------:R-:W-:Y:S04]  /*1f680*/  STL.64 [R1+0x2930], R8 ;  /* 0x0029300801007387 */ /* 0x000fe80000100a00 */
[----:B------:R-:W-:Y:S04]  /*1f690*/  STL.64 [R1+0x2d58], R8 ;  /* 0x002d580801007387 */ /* 0x000fe80000100a00 */
[----:B------:R-:W3:Y:S04]  /*1f6a0*/  LDL.LU.64 R22, [R1+0x1808] ;  /* 0x0018080001167983 */ /* 0x000ee80000300a00 */
[----:B------:R-:W3:Y:S01]  /*1f6b0*/  LDL.LU.64 R60, [R1+0x1800] ;  /* 0x00180000013c7983 */ /* 0x000ee20000300a00 */
[----:B------:R-:W-:-:S04]  /*1f6c0*/  IMAD.WIDE R96, R44, 0x4, R96 ;  /* 0x000000042c607825 */ /* 0x000fc800078e0260 */
[----:B--2---:R-:W-:-:S05]  /*1f6d0*/  IMAD.WIDE R2, R44, 0x4, R250 ;  /* 0x000000042c027825 */ /* 0x004fca00078e02fa */
[----:B------:R1:W-:Y:S04]  /*1f6e0*/  STL.64 [R1+0x2950], R2 ;  /* 0x0029500201007387 */ /* 0x0003e80000100a00 */
[----:B------:R-:W2:Y:S04]  /*1f6f0*/  LDL.LU.64 R250, [R1+0x17f0] ;  /* 0x0017f00001fa7983 */ /* 0x000ea80000300a00 */
[----:B------:R-:W-:Y:S01]  /*1f700*/  STL.64 [R1+0x2938], R238 ;  /* 0x002938ee01007387 */ /* 0x000fe20000100a00 */
[----:B-1----:R-:W-:-:S03]  /*1f710*/  IMAD.WIDE R2, R44, 0x4, R18 ;  /* 0x000000042c027825 */ /* 0x002fc600078e0212 */
[----:B------:R-:W-:Y:S04]  /*1f720*/  STL.64 [R1+0x2d60], R238 ;  /* 0x002d60ee01007387 */ /* 0x000fe80000100a00 */
[----:B------:R-:W-:Y:S04]  /*1f730*/  STL.64 [R1+0x2940], R164 ;  /* 0x002940a401007387 */ /* 0x000fe80000100a00 */
[----:B------:R-:W-:Y:S04]  /*1f740*/  STL.64 [R1+0x2d68], R164 ;  /* 0x002d68a401007387 */ /* 0x000fe80000100a00 */
[----:B------:R1:W-:Y:S04]  /*1f750*/  STL.64 [R1+0x2958], R2 ;  /* 0x0029580201007387 */ /* 0x0003e80000100a00 */
[----:B------:R-:W-:Y:S04]  /*1f760*/  STL.64 [R1+0x2948], R96 ;  /* 0x0029486001007387 */ /* 0x000fe80000100a00 */
[----:B------:R-:W-:Y:S01]  /*1f770*/  STL.64 [R1+0x2d70], R96 ;  /* 0x002d706001007387 */ /* 0x000fe20000100a00 */
[----:B-1----:R-:W-:-:S05]  /*1f780*/  IMAD.WIDE R2, R44, 0x4, R6 ;  /* 0x000000042c027825 */ /* 0x002fca00078e0206 */
[----:B------:R1:W-:Y:S04]  /*1f790*/  STL.64 [R1+0x2960], R2 ;  /* 0x0029600201007387 */ /* 0x0003e80000100a00 */
[----:B------:R-:W2:Y:S01]  /*1f7a0*/  LDL.LU.64 R6, [R1+0x17c8] ;  /* 0x0017c80001067983 */ /* 0x000ea20000300a00 */
[----:B----4-:R-:W-:-:S03]  /*1f7b0*/  IMAD.WIDE R26, R44, 0x4, R4 ;  /* 0x000000042c1a7825 */ /* 0x010fc600078e0204 */
[----:B------:R-:W4:Y:S04]  /*1f7c0*/  LDL.LU.64 R4, [R1+0x17c0] ;  /* 0x0017c00001047983 */ /* 0x000f280000300a00 */
[----:B------:R-:W-:Y:S04]  /*1f7d0*/  STL.64 [R1+0x2968], R26 ;  /* 0x0029681a01007387 */ /* 0x000fe80000100a00 */
[----:B------:R-:W-:Y:S01]  /*1f7e0*/  STL.64 [R1+0x2d78], R26 ;  /* 0x002d781a01007387 */ /* 0x000fe20000100a00 */
[----:B---3--:R-:W-:-:S03]  /*1f7f0*/  IMAD.WIDE R30, R44, 0x4, R248 ;  /* 0x000000042c1e7825 */ /* 0x008fc600078e02f8 */
[----:B------:R-:W3:Y:S01]  /*1f800*/  LDL.LU.64 R248, [R1+0x1498] ;  /* 0x0014980001f87983 */ /* 0x000ee20000300a00 */
[----:B------:R-:W-:-:S03]  /*1f810*/  IMAD.WIDE R244, R44, 0x4, R244 ;  /* 0x000000042cf47825 */ /* 0x000fc600078e02f4 */
[----:B------:R-:W-:Y:S04]  /*1f820*/  STL.64 [R1+0x2970], R30 ;  /* 0x0029701e01007387 */ /* 0x000fe80000100a00 */
[----:B------:R-:W-:Y:S04]  /*1f830*/  STL.64 [R1+0x2d80], R30 ;  /* 0x002d801e01007387 */ /* 0x000fe80000100a00 */
[----:B------:R-:W-:Y:S04]  /*1f840*/  STL.64 [R1+0x2978], R244 ;  /* 0x002978f401007387 */ /* 0x000fe80000100a00 */
[----:B------:R-:W-:Y:S01]  /*1f850*/  STL.64 [R1+0x2d88], R244 ;  /* 0x002d88f401007387 */ /* 0x000fe20000100a00 */
[----:B------:R-:W-:-:S04]  /*1f860*/  IMAD.WIDE R160, R44, 0x4, R160 ;  /* 0x000000042ca07825 */ /* 0x000fc800078e02a0 */
[----:B------:R-:W-:-:S04]  /*1f870*/  IMAD.WIDE R92, R44, 0x4, R92 ;  /* 0x000000042c5c7825 */ /* 0x000fc800078e025c */
[----:B------:R-:W-:-:S04]  /*1f880*/  IMAD.WIDE R240, R44, 0x4, R240 ;  /* 0x000000042cf07825 */ /* 0x000fc800078e02f0 */
[----:B-1----:R-:W-:-:S05]  /*1f890*/  IMAD.WIDE R2, R44, 0x4, R86 ;  /* 0x000000042c027825 */ /* 0x002fca00078e0256 */
[----:B------:R1:W-:Y:S04]  /*1f8a0*/  STL.64 [R1+0x2990], R2 ;  /* 0x0029900201007387 */ /* 0x0003e80000100a00 */
[----:B------:R-:W3:Y:S01]  /*1f8b0*/  LDL.LU.64 R86, [R1+0x1488] ;  /* 0x0014880001567983 */ /* 0x000ee20000300a00 */
[----:B-1----:R-:W-:-:S03]  /*1f8c0*/  IMAD.WIDE R2, R44, 0x4, R126 ;  /* 0x000000042c027825 */ /* 0x002fc600078e027e */
[----:B------:R-:W3:Y:S04]  /*1f8d0*/  LDL.LU.64 R126, [R1+0x1478] ;  /* 0x00147800017e7983 */ /* 0x000ee80000300a00 */
[----:B------:R1:W-:Y:S04]  /*1f8e0*/  STL.64 [R1+0x2998], R2 ;  /* 0x0029980201007387 */ /* 0x0003e80000100a00 */
[----:B------:R-:W-:Y:S01]  /*1f8f0*/  STL.64 [R1+0x2980], R160 ;  /* 0x002980a001007387 */ /* 0x000fe20000100a00 */
[----:B------:R-:W-:-:S03]  /*1f900*/  IMAD.WIDE R188, R44, 0x4, R60 ;  /* 0x000000042cbc7825 */ /* 0x000fc600078e023c */
[----:B------:R-:W-:Y:S01]  /*1f910*/  STL.64 [R1+0x2d90], R160 ;  /* 0x002d90a001007387 */ /* 0x000fe20000100a00 */
[----:B-1----:R-:W-:-:S03]  /*1f920*/  IMAD.WIDE R2, R44, 0x4, R22 ;  /* 0x000000042c027825 */ /* 0x002fc600078e0216 */
[----:B------:R-:W-:Y:S04]  /*1f930*/  STL.64 [R1+0x2988], R92 ;  /* 0x0029885c01007387 */ /* 0x000fe80000100a00 */
[----:B------:R-:W-:Y:S04]  /*1f940*/  STL.64 [R1+0x2d98], R92 ;  /* 0x002d985c01007387 */ /* 0x000fe80000100a00 */
[----:B------:R1:W-:Y:S04]  /*1f950*/  STL.64 [R1+0x29a0], R2 ;  /* 0x0029a00201007387 */ /* 0x0003e80000100a00 */
[----:B------:R-:W-:Y:S01]  /*1f960*/  STL.64 [R1+0x29a8], R188 ;  /* 0x0029a8bc01007387 */ /* 0x000fe20000100a00 */
[----:B--2---:R-:W-:-:S03]  /*1f970*/  IMAD.WIDE R34, R44, 0x4, R250 ;  /* 0x000000042c227825 */ /* 0x004fc600078e02fa */
[----:B------:R-:W-:Y:S04]  /*1f980*/  STL.64 [R1+0x2da0], R188 ;  /* 0x002da0bc01007387 */ /* 0x000fe80000100a00 */
[----:B------:R-:W2:Y:S04]  /*1f990*/  LDL.LU.64 R250, [R1+0x1438] ;  /* 0x0014380001fa7983 */ /* 0x000ea80000300a00 */
[----:B------:R-:W-:Y:S04]  /*1f9a0*/  STL.64 [R1+0x29b0], R34 ;  /* 0x0029b02201007387 */ /* 0x000fe80000100a00 */
[----:B------:R-:W-:Y:S01]  /*1f9b0*/  STL.64 [R1+0x2da8], R34 ;  /* 0x002da82201007387 */ /* 0x000fe20000100a00 */
[----:B------:R-:W-:-:S04]  /*1f9c0*/  IMAD.WIDE R156, R44, 0x4, R156 ;  /* 0x000000042c9c7825 */ /* 0x000fc800078e029c */
[C---:B-1----:R-:W-:Y:S02]  /*1f9d0*/  IMAD.WIDE R2, R44.reuse, 0x4, R6 ;  /* 0x000000042c027825 */ /* 0x042fe400078e0206 */
[----:B------:R-:W2:Y:S02]  /*1f9e0*/  LDL.LU.64 R6, [R1+0x1428] ;  /* 0x0014280001067983 */ /* 0x000ea40000300a00 */
[C---:B----4-:R-:W-:Y:S02]  /*1f9f0*/  IMAD.WIDE R62, R44.reuse, 0x4, R4 ;  /* 0x000000042c3e7825 */ /* 0x050fe400078e0204 */
[----:B------:R-:W-:Y:S04]  /*1fa00*/  STL.64 [R1+0x29b8], R240 ;  /* 0x0029b8f001007387 */ /* 0x000fe80000100a00 */
[----:B------:R2:W-:Y:S04]  /*1fa10*/  STL.64 [R1+0x29d0], R2 ;  /* 0x0029d00201007387 */ /* 0x0005e80000100a00 */
[----:B------:R-:W-:Y:S04]  /*1fa20*/  STL.64 [R1+0x2db0], R240 ;  /* 0x002db0f001007387 */ /* 0x000fe80000100a00 */
[----:B------:R-:W4:Y:S04]  /*1fa30*/  LDL.LU.64 R4, [R1+0x1418] ;  /* 0x0014180001047983 */ /* 0x000f280000300a00 */
[----:B------:R-:W-:Y:S04]  /*1fa40*/  STL.64 [R1+0x29c0], R156 ;  /* 0x0029c09c01007387 */ /* 0x000fe80000100a00 */
[----:B------:R-:W-:Y:S04]  /*1fa50*/  STL.64 [R1+0x2db8], R156 ;  /* 0x002db89c01007387 */ /* 0x000fe80000100a00 */
[----:B------:R-:W4:Y:S01]  /*1fa60*/  LDL.LU.64 R60, [R1+0x1408] ;  /* 0x00140800013c7983 */ /* 0x000f220000300a00 */
[----:B---3--:R-:W-:-:S03]  /*1fa70*/  IMAD.WIDE R244, R44, 0x4, R248 ;  /* 0x000000042cf47825 */ /* 0x008fc600078e02f8 */
[----:B------:R-:W3:Y:S01]  /*1fa80*/  LDL.LU.64 R248, [R1+0x13f8] ;  /* 0x0013f80001f87983 */ /* 0x000ee20000300a00 */
[----:B------:R-:W-:-:S03]  /*1fa90*/  IMAD.WIDE R88, R44, 0x4, R88 ;  /* 0x000000042c587825 */ /* 0x000fc600078e0258 */
[----:B------:R-:W-:Y:S04]  /*1faa0*/  STL.64 [R1+0x29d8], R62 ;  /* 0x0029d83e01007387 */ /* 0x000fe80000100a00 */
[----:B------:R-:W-:Y:S04]  /*1fab0*/  STL.64 [R1+0x2e30], R62 ;  /* 0x002e303e01007387 */ /* 0x000fe80000100a00 */
[----:B------:R-:W-:Y:S04]  /*1fac0*/  STL.64 [R1+0x29c8], R88 ;  /* 0x0029c85801007387 */ /* 0x000fe80000100a00 */
[----:B------:R-:W-:Y:S04]  /*1fad0*/  STL.64 [R1+0x2dc0], R88 ;  /* 0x002dc05801007387 */ /* 0x000fe80000100a00 */
[----:B------:R-:W-:Y:S04]  /*1fae0*/  STL.64 [R1+0x29e0], R244 ;  /* 0x0029e0f401007387 */ /* 0x000fe80000100a00 */
[----:B------:R-:W-:Y:S01]  /*1faf0*/  STL.64 [R1+0x2dc8], R244 ;  /* 0x002dc8f401007387 */ /* 0x000fe20000100a00 */
[----:B------:R-:W-:-:S04]  /*1fb00*/  IMAD.WIDE R232, R44, 0x4, R232 ;  /* 0x000000042ce87825 */ /* 0x000fc800078e02e8 */
[----:B------:R-:W-:-:S04]  /*1fb10*/  IMAD.WIDE R152, R44, 0x4, R152 ;  /* 0x000000042c987825 */ /* 0x000fc800078e0298 */
[C---:B------:R-:W-:Y:S02]  /*1fb20*/  IMAD.WIDE R36, R44.reuse, 0x4, R86 ;  /* 0x000000042c247825 */ /* 0x040fe400078e0256 */
[----:B------:R-:W3:Y:S04]  /*1fb30*/  LDL.LU.64 R86, [R1+0x13b8] ;  /* 0x0013b80001567983 */ /* 0x000ee80000300a00 */
[----:B------:R-:W-:Y:S01]  /*1fb40*/  STL.64 [R1+0x29e8], R36 ;  /* 0x0029e82401007387 */ /* 0x000fe20000100a00 */
[----:B------:R-:W-:-:S03]  /*1fb50*/  IMAD.WIDE R76, R44, 0x4, R126 ;  /* 0x000000042c4c7825 */ /* 0x000fc600078e027e */
[----:B------:R-:W-:Y:S04]  /*1fb60*/  STL.64 [R1+0x2dd0], R36 ;  /* 0x002dd02401007387 */ /* 0x000fe80000100a00 */
[----:B------:R-:W3:Y:S04]  /*1fb70*/  LDL.LU.64 R126, [R1+0x13a8] ;  /* 0x0013a800017e7983 */ /* 0x000ee80000300a00 */
[----:B------:R-:W-:Y:S04]  /*1fb80*/  STL.64 [R1+0x29f0], R76 ;  /* 0x0029f04c01007387 */ /* 0x000fe80000100a00 */
[----:B------:R-:W-:Y:S01]  /*1fb90*/  STL.64 [R1+0x2dd8], R76 ;  /* 0x002dd84c01007387 */ /* 0x000fe20000100a00 */
[----:B--2---:R-:W-:-:S03]  /*1fba0*/  IMAD.WIDE R2, R44, 0x4, R250 ;  /* 0x000000042c027825 */ /* 0x004fc600078e02fa */
[----:B------:R-:W2:Y:S04]  /*1fbb0*/  LDL.LU.64 R250, [R1+0x1398] ;  /* 0x0013980001fa7983 */ /* 0x000ea80000300a00 */
[----:B------:R-:W-:Y:S04]  /*1fbc0*/  STL.64 [R1+0x29f8], R232 ;  /* 0x0029f8e801007387 */ /* 0x000fe80000100a00 */
[----:B------:R1:W-:Y:S04]  /*1fbd0*/  STL.64 [R1+0x2a10], R2 ;  /* 0x002a100201007387 */ /* 0x0003e80000100a00 */
[----:B------:R-:W-:Y:S01]  /*1fbe0*/  STL.64 [R1+0x2de0], R232 ;  /* 0x002de0e801007387 */ /* 0x000fe20000100a00 */
[----:B------:R-:W-:-:S04]  /*1fbf0*/  IMAD.WIDE R64, R44, 0x4, R64 ;  /* 0x000000042c407825 */ /* 0x000fc800078e0240 */
[C---:B-1----:R-:W-:Y:S02]  /*1fc00*/  IMAD.WIDE R2, R44.reuse, 0x4, R6 ;  /* 0x000000042c027825 */ /* 0x042fe400078e0206 */
[----:B------:R-:W2:Y:S04]  /*1fc10*/  LDL.LU.64 R6, [R1+0x1388] ;  /* 0x0013880001067983 */ /* 0x000ea80000300a00 */
[----:B------:R-:W-:Y:S04]  /*1fc20*/  STL.64 [R1+0x2a00], R152 ;  /* 0x002a009801007387 */ /* 0x000fe80000100a00 */
[----:B------:R1:W-:Y:S04]  /*1fc30*/  STL.64 [R1+0x2a18], R2 ;  /* 0x002a180201007387 */ /* 0x0003e80000100a00 */
[----:B------:R-:W-:Y:S01]  /*1fc40*/  STL.64 [R1+0x2de8], R152 ;  /* 0x002de89801007387 */ /* 0x000fe20000100a00 */
[----:B----4-:R-:W-:-:S03]  /*1fc50*/  IMAD.WIDE R26, R44, 0x4, R4 ;  /* 0x000000042c1a7825 */ /* 0x010fc600078e0204 */
[----:B------:R-:W4:Y:S04]  /*1fc60*/  LDL.LU.64 R4, [R1+0x1378] ;  /* 0x0013780001047983 */ /* 0x000f280000300a00 */
[----:B------:R-:W-:Y:S04]  /*1fc70*/  STL.64 [R1+0x2a08], R64 ;  /* 0x002a084001007387 */ /* 0x000fe80000100a00 */
[----:B------:R-:W-:Y:S04]  /*1fc80*/  STL.64 [R1+0x2df0], R64 ;  /* 0x002df04001007387 */ /* 0x000fe80000100a00 */
[----:B------:R-:W-:Y:S04]  /*1fc90*/  STL.64 [R1+0x2a20], R26 ;  /* 0x002a201a01007387 */ /* 0x000fe80000100a00 */
[----:B------:R-:W-:Y:S01]  /*1fca0*/  STL.64 [R1+0x2df8], R26 ;  /* 0x002df81a01007387 */ /* 0x000fe20000100a00 */
[----:B---3--:R-:W-:-:S03]  /*1fcb0*/  IMAD.WIDE R198, R44, 0x4, R248 ;  /* 0x000000042cc67825 */ /* 0x008fc600078e02f8 */
[----:B------:R-:W3:Y:S01]  /*1fcc0*/  LDL.LU.64 R248, [R1+0x1338] ;  /* 0x0013380001f87983 */ /* 0x000ee20000300a00 */
[----:B------:R-:W-:-:S04]  /*1fcd0*/  IMAD.WIDE R192, R44, 0x4, R60 ;  /* 0x000000042cc07825 */ /* 0x000fc800078e023c */
[C---:B------:R-:W-:Y:S01]  /*1fce0*/  IMAD.WIDE R224, R44.reuse, 0x4, R224 ;  /* 0x000000042ce07825 */ /* 0x040fe200078e02e0 */
[----:B------:R-:W-:Y:S04]  /*1fcf0*/  STL.64 [R1+0x2a28], R192 ;  /* 0x002a28c001007387 */ /* 0x000fe80000100a00 */
[----:B------:R-:W-:Y:S01]  /*1fd00*/  STL.64 [R1+0x2e00], R192 ;  /* 0x002e00c001007387 */ /* 0x000fe20000100a00 */
[----:B------:R-:W-:-:S03]  /*1fd10*/  IMAD.WIDE R148, R44, 0x4, R148 ;  /* 0x000000042c947825 */ /* 0x000fc600078e0294 */
[----:B------:R-:W-:Y:S04]  /*1fd20*/  STL.64 [R1+0x2a30], R198 ;  /* 0x002a30c601007387 */ /* 0x000fe80000100a00 */
[----:B------:R-:W-:Y:S01]  /*1fd30*/  STL.64 [R1+0x2e08], R198 ;  /* 0x002e08c601007387 */ /* 0x000fe20000100a00 */
[----:B------:R-:W-:-:S03]  /*1fd40*/  IMAD.WIDE R56, R44, 0x4, R56 ;  /* 0x000000042c387825 */ /* 0x000fc600078e0238 */
[----:B------:R-:W3:Y:S04]  /*1fd50*/  LDL.LU.64 R60, [R1+0x1328] ;  /* 0x00132800013c7983 */ /* 0x000ee80000300a00 */
[----:B------:R-:W-:Y:S01]  /*1fd60*/  STL.64 [R1+0x2a38], R224 ;  /* 0x002a38e001007387 */ /* 0x000fe20000100a00 */
[----:B-1----:R-:W-:-:S05]  /*1fd70*/  IMAD.WIDE R2, R44, 0x4, R86 ;  /* 0x000000042c027825 */ /* 0x002fca00078e0256 */
[----:B------:R1:W-:Y:S04]  /*1fd80*/  STL.64 [R1+0x2a50], R2 ;  /* 0x002a500201007387 */ /* 0x0003e80000100a00 */
[----:B------:R-:W-:Y:S01]  /*1fd90*/  STL.64 [R1+0x2e10], R224 ;  /* 0x002e10e001007387 */ /* 0x000fe20000100a00 */
[----:B------:R-:W-:-:S03]  /*1fda0*/  IMAD.WIDE R156, R44, 0x4, R126 ;  /* 0x000000042c9c7825 */ /* 0x000fc600078e027e */
[----:B------:R-:W3:Y:S04]  /*1fdb0*/  LDL.LU.64 R86, [R1+0x1318] ;  /* 0x0013180001567983 */ /* 0x000ee80000300a00 */
[----:B------:R-:W-:Y:S04]  /*1fdc0*/  STL.64 [R1+0x2a40], R148 ;  /* 0x002a409401007387 */ /* 0x000fe80000100a00 */
[----:B------:R-:W-:Y:S04]  /*1fdd0*/  STL.64 [R1+0x2e20], R148 ;  /* 0x002e209401007387 */ /* 0x000fe80000100a00 */
[----:B------:R-:W-:Y:S04]  /*1fde0*/  STL.64 [R1+0x2a48], R56 ;  /* 0x002a483801007387 */ /* 0x000fe80000100a00 */
[----:B------:R-:W-:Y:S04]  /*1fdf0*/  STL.64 [R1+0x2e28], R56 ;  /* 0x002e283801007387 */ /* 0x000fe80000100a00 */
[----:B------:R-:W-:Y:S04]  /*1fe00*/  STL.64 [R1+0x2a58], R156 ;  /* 0x002a589c01007387 */ /* 0x000fe80000100a00 */
[----:B------:R-:W-:Y:S04]  /*1fe10*/  STL.64 [R1+0x2e38], R156 ;  /* 0x002e389c01007387 */ /* 0x000fe80000100a00 */
[----:B------:R-:W3:Y:S04]  /*1fe20*/  LDL.LU.64 R22, [R1+0x1308] ;  /* 0x0013080001167983 */ /* 0x000ee80000300a00 */
[----:B------:R-:W3:Y:S01]  /*1fe30*/  LDL.LU.64 R126, [R1+0x12f8] ;  /* 0x0012f800017e7983 */ /* 0x000ee20000300a00 */
[----:B--2---:R-:W-:-:S05]  /*1fe40*/  IMAD.WIDE R164, R44, 0x4, R250 ;  /* 0x000000042ca47825 */ /* 0x004fca00078e02fa */
[----:B------:R-:W-:Y:S04]  /*1fe50*/  STL.64 [R1+0x2a60], R164 ;  /* 0x002a60a401007387 */ /* 0x000fe80000100a00 */
[----:B------:R-:W-:Y:S04]  /*1fe60*/  STL.64 [R1+0x2e40], R164 ;  /* 0x002e40a401007387 */ /* 0x000fe80000100a00 */
[----:B------:R-:W2:Y:S01]  /*1fe70*/  LDL.LU.64 R250, [R1+0x12c8] ;  /* 0x0012c80001fa7983 */ /* 0x000ea20000300a00 */
[----:B------:R-:W-:-:S05]  /*1fe80*/  IMAD.WIDE R136, R44, 0x4, R6 ;  /* 0x000000042c887825 */ /* 0x000fca00078e0206 */
[----:B------:R-:W-:Y:S04]  /*1fe90*/  STL.64 [R1+0x2a68], R136 ;  /* 0x002a688801007387 */ /* 0x000fe80000100a00 */
[----:B------:R-:W-:Y:S01]  /*1fea0*/  STL.64 [R1+0x2e48], R136 ;  /* 0x002e488801007387 */ /* 0x000fe20000100a00 */
[----:B----4-:R-:W-:-:S05]  /*1feb0*/  IMAD.WIDE R218, R44, 0x4, R4 ;  /* 0x000000042cda7825 */ /* 0x010fca00078e0204 */
[----:B------:R-:W-:Y:S04]  /*1fec0*/  STL.64 [R1+0x2a70], R218 ;  /* 0x002a70da01007387 */ /* 0x000fe80000100a00 */
[----:B------:R-:W-:Y:S04]  /*1fed0*/  STL.64 [R1+0x2e50], R218 ;  /* 0x002e50da01007387 */ /* 0x000fe80000100a00 */
[----:B------:R-:W1:Y:S01]  /*1fee0*/  LDL.LU.64 R6, [R1+0x17b0] ;  /* 0x0017b00001067983 */ /* 0x000e620000300a00 */
[----:B---3--:R-:W-:-:S03]  /*1fef0*/  IMAD.WIDE R4, R44, 0x4, R248 ;  /* 0x000000042c047825 */ /* 0x008fc600078e02f8 */
[----:B------:R-:W3:Y:S01]  /*1ff00*/  LDL.LU.64 R248, [R1+0x17a8] ;  /* 0x0017a80001f87983 */ /* 0x000ee20000300a00 */
[----:B------:R-:W-:-:S04]  /*1ff10*/  IMAD.WIDE R220, R44, 0x4, R220 ;  /* 0x000000042cdc7825 */ /* 0x000fc800078e02dc */
[C---:B------:R-:W-:Y:S01]  /*1ff20*/  IMAD.WIDE R144, R44.reuse, 0x4, R144 ;  /* 0x000000042c907825 */ /* 0x040fe200078e0290 */
[----:B------:R-:W-:Y:S04]  /*1ff30*/  STL.64 [R1+0x2a78], R220 ;  /* 0x002a78dc01007387 */ /* 0x000fe80000100a00 */
[----:B------:R-:W-:Y:S01]  /*1ff40*/  STL.64 [R1+0x2e58], R220 ;  /* 0x002e58dc01007387 */ /* 0x000fe20000100a00 */
[----:B------:R-:W-:-:S04]  /*1ff50*/  IMAD.WIDE R52, R44, 0x4, R52 ;  /* 0x000000042c347825 */ /* 0x000fc800078e0234 */
[C---:B------:R-:W-:Y:S02]  /*1ff60*/  IMAD.WIDE R92, R44.reuse, 0x4, R60 ;  /* 0x000000042c5c7825 */ /* 0x040fe400078e023c */
[----:B------:R-:W4:Y:S04]  /*1ff70*/  LDL.LU.64 R60, [R1+0x17a0] ;  /* 0x0017a000013c7983 */ /* 0x000f280000300a00 */
[----:B------:R-:W-:Y:S04]  /*1ff80*/  STL.64 [R1+0x2a90], R4 ;  /* 0x002a900401007387 */ /* 0x000fe80000100a00 */
[----:B------:R-:W-:Y:S04]  /*1ff90*/  STL.64 [R1+0x2eb8], R4 ;  /* 0x002eb80401007387 */ /* 0x000fe80000100a00 */
[----:B------:R-:W-:Y:S04]  /*1ffa0*/  STL.64 [R1+0x2a80], R144 ;  /* 0x002a809001007387 */ /* 0x000fe80000100a00 */
[----:B------:R-:W-:Y:S04]  /*1ffb0*/  STL.64 [R1+0x2e60], R144 ;  /* 0x002e609001007387 */ /* 0x000fe80000100a00 */
[----:B------:R-:W4:Y:S01]  /*1ffc0*/  LDL.LU.64 R18, [R1+0x1798] ;  /* 0x0017980001127983 */ /* 0x000f220000300a00 */
[----:B------:R-:W-:-:S04]  /*1ffd0*/  IMAD.WIDE R212, R44, 0x4, R212 ;  /* 0x000000042cd47825 */ /* 0x000fc800078e02d4 */
[C---:B------:R-:W-:Y:S02]  /*1ffe0*/  IMAD.WIDE R8, R44.reuse, 0x4, R86 ;  /* 0x000000042c087825 */ /* 0x040fe400078e0256 */
[----:B------:R-:W4:Y:S04]  /*1fff0*/  LDL.LU.64 R86, [R1+0x1790] ;  /* 0x0017900001567983 */ /* 0x000f280000300a00 */
[----:B------:R-:W-:Y:S04]  /*20000*/  STL.64 [R1+0x2a88], R52 ;  /* 0x002a883401007387 */ /* 0x000fe80000100a00 */
[----:B------:R-:W-:Y:S04]  /*20010*/  STL.64 [R1+0x2e68], R52 ;  /* 0x002e683401007387 */ /* 0x000fe80000100a00 */
[----:B------:R-:W-:Y:S04]  /*20020*/  STL.64 [R1+0x2a98], R92 ;  /* 0x002a985c01007387 */ /* 0x000fe80000100a00 */
[----:B------:R-:W-:Y:S04]  /*20030*/  STL.64 [R1+0x2e70], R92 ;  /* 0x002e705c01007387 */ /* 0x000fe80000100a00 */
[----:B------:R-:W-:Y:S04]  /*20040*/  STL.64 [R1+0x2aa0], R8 ;  /* 0x002aa00801007387 */ /* 0x000fe80000100a00 */
[----:B------:R-:W-:Y:S01]  /*20050*/  STL.64 [R1+0x2e78], R8 ;  /* 0x002e780801007387 */ /* 0x000fe20000100a00 */
[----:B------:R-:W-:-:S04]  /*20060*/  IMAD.WIDE R200, R44, 0x4, R22 ;  /* 0x000000042cc87825 */ /* 0x000fc800078e0216 */
[C---:B------:R-:W-:Y:S02]  /*20070*/  IMAD.WIDE R14, R44.reuse, 0x4, R126 ;  /* 0x000000042c0e7825 */ /* 0x040fe400078e027e */
[----:B------:R-:W4:Y:S04]  /*20080*/  LDL.LU.64 R126, [R1+0x1778] ;  /* 0x00177800017e7983 */ /* 0x000f280000300a00 */
[----:B------:R-:W-:Y:S04]  /*20090*/  STL.64 [R1+0x2aa8], R200 ;  /* 0x002aa8c801007387 */ /* 0x000fe80000100a00 */
[----:B------:R-:W-:Y:S01]  /*200a0*/  STL.64 [R1+0x2e80], R200 ;  /* 0x002e80c801007387 */ /* 0x000fe20000100a00 */
[----:B--2---:R-:W-:-:S03]  /*200b0*/  IMAD.WIDE R48, R44, 0x4, R250 ;  /* 0x000000042c307825 */ /* 0x004fc600078e02fa */
[----:B------:R-:W2:Y:S04]  /*200c0*/  LDL.LU.64 R22, [R1+0x1770] ;  /* 0x0017700001167983 */ /* 0x000ea80000300a00 */
[----:B------:R-:W2:Y:S04]  /*200d0*/  LDL.LU.64 R250, [R1+0x1768] ;  /* 0x0017680001fa7983 */ /* 0x000ea80000300a00 */
[----:B------:R-:W-:Y:S04]  /*200e0*/  STL.64 [R1+0x2ab0], R14 ;  /* 0x002ab00e01007387 */ /* 0x000fe80000100a00 */
[----:B------:R-:W-:Y:S04]  /*200f0*/  STL.64 [R1+0x2e88], R14 ;  /* 0x002e880e01007387 */ /* 0x000fe80000100a00 */
[----:B------:R-:W-:Y:S04]  /*20100*/  STL.64 [R1+0x2ab8], R212 ;  /* 0x002ab8d401007387 */ /* 0x000fe80000100a00 */
[----:B------:R-:W-:Y:S01]  /*20110*/  STL.64 [R1+0x2e90], R212 ;  /* 0x002e90d401007387 */ /* 0x000fe20000100a00 */
[----:B-1----:R-:W-:-:S05]  /*20120*/  IMAD.WIDE R2, R44, 0x4, R6 ;  /* 0x000000042c027825 */ /* 0x002fca00078e0206 */
[----:B------:R1:W-:Y:S04]  /*20130*/  STL.64 [R1+0x22e0], R2 ;  /* 0x0022e00201007387 */ /* 0x0003e80000100a00 */
[----:B------:R-:W2:Y:S01]  /*20140*/  LDL.LU.64 R6, [R1+0x1760] ;  /* 0x0017600001067983 */ /* 0x000ea20000300a00 */
[----:B---3--:R-:W-:-:S03]  /*20150*/  IMAD.WIDE R198, R44, 0x4, R248 ;  /* 0x000000042cc67825 */ /* 0x008fc600078e02f8 */
[----:B------:R-:W3:Y:S01]  /*20160*/  LDL.LU.64 R248, [R1+0x1758] ;  /* 0x0017580001f87983 */ /* 0x000ee20000300a00 */
[----:B------:R-:W-:-:S05]  /*20170*/  IMAD.WIDE R140, R44, 0x4, R140 ;  /* 0x000000042c8c7825 */ /* 0x000fca00078e028c */
[----:B------:R-:W-:Y:S04]  /*20180*/  STL.64 [R1+0x2ac0], R140 ;  /* 0x002ac08c01007387 */ /* 0x000fe80000100a00 */
[----:B------:R-:W-:Y:S01]  /*20190*/  STL.64 [R1+0x2e98], R140 ;  /* 0x002e988c01007387 */ /* 0x000fe20000100a00 */
[----:B----4-:R-:W-:-:S03]  /*201a0*/  IMAD.WIDE R184, R44, 0x4, R60 ;  /* 0x000000042cb87825 */ /* 0x010fc600078e023c */
[----:B------:R-:W4:Y:S04]  /*201b0*/  LDL.LU.64 R60, [R1+0x1750] ;  /* 0x00175000013c7983 */ /* 0x000f280000300a00 */
[----:B------:R-:W-:Y:S04]  /*201c0*/  STL.64 [R1+0x2ac8], R48 ;  /* 0x002ac83001007387 */ /* 0x000fe80000100a00 */
[----:B------:R-:W-:Y:S04]  /*201d0*/  STL.64 [R1+0x2ea0], R48 ;  /* 0x002ea03001007387 */ /* 0x000fe80000100a00 */
[----:B------:R-:W-:Y:S04]  /*201e0*/  STL.64 [R1+0x22e8], R198 ;  /* 0x0022e8c601007387 */ /* 0x000fe80000100a00 */
[----:B------:R-:W-:Y:S01]  /*201f0*/  STL.64 [R1+0x2ea8], R198 ;  /* 0x002ea8c601007387 */ /* 0x000fe20000100a00 */
[----:B------:R-:W-:-:S03]  /*20200*/  IMAD.WIDE R82, R44, 0x4, R18 ;  /* 0x000000042c527825 */ /* 0x000fc600078e0212 */
[----:B------:R-:W-:Y:S04]  /*20210*/  STL.64 [R1+0x22f0], R184 ;  /* 0x0022f0b801007387 */ /* 0x000fe80000100a00 */
[----:B------:R4:W-:Y:S01]  /*20220*/  STL.64 [R1+0x2ec0], R184 ;  /* 0x002ec0b801007387 */ /* 0x0009e20000100a00 */
[----:B------:R-:W-:-:S04]  /*20230*/  IMAD.WIDE R206, R44, 0x4, R206 ;  /* 0x000000042cce7825 */ /* 0x000fc800078e02ce */
[----:B------:R-:W-:-:S04]  /*20240*/  IMAD.WIDE R134, R44, 0x4, R134 ;  /* 0x000000042c867825 */ /* 0x000fc800078e0286 */
[C---:B------:R-:W-:Y:S02]  /*20250*/  IMAD.WIDE R38, R44.reuse, 0x4, R86 ;  /* 0x000000042c267825 */ /* 0x040fe400078e0256 */
[----:B------:R-:W4:Y:S04]  /*20260*/  LDL.LU.64 R86, [R1+0x1738] ;  /* 0x0017380001567983 */ /* 0x000f280000300a00 */
[----:B------:R-:W-:Y:S04]  /*20270*/  STL.64 [R1+0x22f8], R82 ;  /* 0x0022f85201007387 */ /* 0x000fe80000100a00 */
[----:B------:R-:W-:Y:S01]  /*20280*/  STL.64 [R1+0x2ec8], R82 ;  /* 0x002ec85201007387 */ /* 0x000fe20000100a00 */
[----:B-1----:R-:W-:-:S03]  /*20290*/  IMAD.WIDE R2, R44, 0x4, R126 ;  /* 0x000000042c027825 */ /* 0x002fc600078e027e */
[----:B------:R-:W4:Y:S04]  /*202a0*/  LDL.LU.64 R126, [R1+0x1730] ;  /* 0x00173000017e7983 */ /* 0x000f280000300a00 */
[----:B------:R-:W-:Y:S04]  /*202b0*/  STL.64 [R1+0x2300], R38 ;  /* 0x0023002601007387 */ /* 0x000fe80000100a00 */
[----:B------:R-:W-:Y:S01]  /*202c0*/  STL.64 [R1+0x2318], R2 ;  /* 0x0023180201007387 */ /* 0x000fe20000100a00 */
[----:B--2---:R-:W-:-:S03]  /*202d0*/  IMAD.WIDE R148, R44, 0x4, R22 ;  /* 0x000000042c947825 */ /* 0x004fc600078e0216 */
[----:B------:R-:W-:Y:S01]  /*202e0*/  STL.64 [R1+0x2ed0], R38 ;  /* 0x002ed02601007387 */ /* 0x000fe20000100a00 */
[----:B------:R-:W-:-:S03]  /*202f0*/  IMAD.WIDE R26, R44, 0x4, R250 ;  /* 0x000000042c1a7825 */ /* 0x000fc600078e02fa */
[----:B------:R-:W-:Y:S04]  /*20300*/  STL.64 [R1+0x2308], R206 ;  /* 0x002308ce01007387 */ /* 0x000fe80000100a00 */
[----:B------:R-:W-:Y:S04]  /*20310*/  STL.64 [R1+0x2ed8], R206 ;  /* 0x002ed8ce01007387 */ /* 0x000fe80000100a00 */
[----:B------:R-:W2:Y:S04]  /*20320*/  LDL.LU.64 R250, [R1+0x1728] ;  /* 0x0017280001fa7983 */ /* 0x000ea80000300a00 */
[----:B------:R-:W-:Y:S04]  /*20330*/  STL.64 [R1+0x2310], R134 ;  /* 0x0023108601007387 */ /* 0x000fe80000100a00 */
[----:B------:R-:W-:Y:S04]  /*20340*/  STL.64 [R1+0x2ee0], R134 ;  /* 0x002ee08601007387 */ /* 0x000fe80000100a00 */
[----:B------:R-:W-:Y:S04]  /*20350*/  STL.64 [R1+0x2320], R148 ;  /* 0x0023209401007387 */ /* 0x000fe80000100a00 */
[----:B------:R-:W-:Y:S04]  /*20360*/  STL.64 [R1+0x2ee8], R148 ;  /* 0x002ee89401007387 */ /* 0x000fe80000100a00 */
[----:B------:R-:W2:Y:S01]  /*20370*/  LDL.LU.64 R18, [R1+0x1720] ;  /* 0x0017200001127983 */ /* 0x000ea20000300a00 */
[----:B------:R-:W-:-:S03]  /*20380*/  IMAD.WIDE R100, R44, 0x4, R6 ;  /* 0x000000042c647825 */ /* 0x000fc600078e0206 */
[----:B------:R-:W2:Y:S01]  /*20390*/  LDL.LU.64 R6, [R1+0x1718] ;  /* 0x0017180001067983 */ /* 0x000ea20000300a00 */
[----:B---3--:R-:W-:-:S03]  /*203a0*/  IMAD.WIDE R132, R44, 0x4, R248 ;  /* 0x000000042c847825 */ /* 0x008fc600078e02f8 */
[----:B------:R-:W3:Y:S04]  /*203b0*/  LDL.LU.64 R248, [R1+0x1710] ;  /* 0x0017100001f87983 */ /* 0x000ee80000300a00 */
[----:B------:R-:W-:Y:S04]  /*203c0*/  STL.64 [R1+0x2328], R26 ;  /* 0x0023281a01007387 */ /* 0x000fe80000100a00 */
[----:B------:R-:W-:Y:S04]  /*203d0*/  STL.64 [R1+0x2ef0], R26 ;  /* 0x002ef01a01007387 */ /* 0x000fe80000100a00 */
[----:B------:R-:W-:Y:S04]  /*203e0*/  STL.64 [R1+0x2330], R100 ;  /* 0x0023306401007387 */ /* 0x000fe80000100a00 */
[----:B------:R-:W-:Y:S01]  /*203f0*/  STL.64 [R1+0x2ef8], R100 ;  /* 0x002ef86401007387 */ /* 0x000fe20000100a00 */
[----:B----4-:R-:W-:-:S03]  /*20400*/  IMAD.WIDE R80, R44, 0x4, R60 ;  /* 0x000000042c507825 */ /* 0x010fc600078e023c */
[----:B------:R-:W4:Y:S04]  /*20410*/  LDL.LU.64 R60, [R1+0x16f8] ;  /* 0x0016f800013c7983 */ /* 0x000f280000300a00 */
[----:B------:R-:W-:Y:S04]  /*20420*/  STL.64 [R1+0x2338], R132 ;  /* 0x0023388401007387 */ /* 0x000fe80000100a00 */
[----:B------:R1:W-:Y:S01]  /*20430*/  STL.64 [R1+0x2f00], R132 ;  /* 0x002f008401007387 */ /* 0x0003e20000100a00 */
[----:B------:R-:W-:-:S04]  /*20440*/  IMAD.WIDE R202, R44, 0x4, R202 ;  /* 0x000000042cca7825 */ /* 0x000fc800078e02ca */
[----:B------:R-:W-:-:S04]  /*20450*/  IMAD.WIDE R130, R44, 0x4, R130 ;  /* 0x000000042c827825 */ /* 0x000fc800078e0282 */
[C---:B------:R-:W-:Y:S02]  /*20460*/  IMAD.WIDE R184, R44.reuse, 0x4, R86 ;  /* 0x000000042cb87825 */ /* 0x040fe400078e0256 */
[----:B------:R-:W4:Y:S04]  /*20470*/  LDL.LU.64 R86, [R1+0x16f0] ;  /* 0x0016f00001567983 */ /* 0x000f280000300a00 */
[----:B------:R-:W-:Y:S04]  /*20480*/  STL.64 [R1+0x2340], R80 ;  /* 0x0023405001007387 */ /* 0x000fe80000100a00 */
[----:B------:R-:W-:Y:S04]  /*20490*/  STL.64 [R1+0x2f08], R80 ;  /* 0x002f085001007387 */ /* 0x000fe80000100a00 */
[----:B------:R-:W4:Y:S04]  /*204a0*/  LDL.LU.64 R228, [R1+0x16e8] ;  /* 0x0016e80001e47983 */ /* 0x000f280000300a00 */
[----:B------:R-:W4:Y:S01]  /*204b0*/  LDL.LU.64 R22, [R1+0x16e0] ;  /* 0x0016e00001167983 */ /* 0x000f220000300a00 */
[----:B------:R-:W-:-:S03]  /*204c0*/  IMAD.WIDE R14, R44, 0x4, R126 ;  /* 0x000000042c0e7825 */ /* 0x000fc600078e027e */
[----:B------:R-:W4:Y:S04]  /*204d0*/  LDL.LU.64 R126, [R1+0x16d8] ;  /* 0x0016d800017e7983 */ /* 0x000f280000300a00 */
[----:B------:R-:W-:Y:S04]  /*204e0*/  STL.64 [R1+0x2358], R184 ;  /* 0x002358b801007387 */ /* 0x000fe80000100a00 */
[----:B------:R-:W-:Y:S04]  /*204f0*/  STL.64 [R1+0x2f18], R184 ;  /* 0x002f18b801007387 */ /* 0x000fe80000100a00 */
[----:B------:R-:W-:Y:S04]  /*20500*/  STL.64 [R1+0x2348], R202 ;  /* 0x002348ca01007387 */ /* 0x000fe80000100a00 */
[----:B------:R-:W-:Y:S01]  /*20510*/  STL.64 [R1+0x2f10], R202 ;  /* 0x002f10ca01007387 */ /* 0x000fe20000100a00 */
[----:B--2---:R-:W-:-:S03]  /*20520*/  IMAD.WIDE R152, R44, 0x4, R250 ;  /* 0x000000042c987825 */ /* 0x004fc600078e02fa */
[----:B------:R-:W2:Y:S04]  /*20530*/  LDL.LU.64 R250, [R1+0x16d0] ;  /* 0x0016d00001fa7983 */ /* 0x000ea80000300a00 */
[----:B------:R-:W-:Y:S04]  /*20540*/  STL.64 [R1+0x2350], R130 ;  /* 0x0023508201007387 */ /* 0x000fe80000100a00 */
[----:B------:R-:W-:Y:S04]  /*20550*/  STL.64 [R1+0x2f20], R130 ;  /* 0x002f208201007387 */ /* 0x000fe80000100a00 */
[----:B------:R-:W-:Y:S04]  /*20560*/  STL.64 [R1+0x2360], R14 ;  /* 0x0023600e01007387 */ /* 0x000fe80000100a00 */
[----:B------:R1:W-:Y:S01]  /*20570*/  STL.64 [R1+0x2f38], R14 ;  /* 0x002f380e01007387 */ /* 0x0003e20000100a00 */
[----:B------:R-:W-:-:S03]  /*20580*/  IMAD.WIDE R40, R44, 0x4, R6 ;  /* 0x000000042c287825 */ /* 0x000fc600078e0206 */
[----:B------:R-:W1:Y:S04]  /*20590*/  LDL.LU.64 R6, [R1+0x16b8] ;  /* 0x0016b80001067983 */ /* 0x000e680000300a00 */
[----:B------:R-:W-:Y:S01]  /*205a0*/  STL.64 [R1+0x2368], R152 ;  /* 0x0023689801007387 */ /* 0x000fe20000100a00 */
[----:B---3--:R-:W-:-:S03]  /*205b0*/  IMAD.WIDE R84, R44, 0x4, R248 ;  /* 0x000000042c547825 */ /* 0x008fc600078e02f8 */
[----:B------:R-:W3:Y:S01]  /*205c0*/  LDL.LU.64 R248, [R1+0x16b0] ;  /* 0x0016b00001f87983 */ /* 0x000ee20000300a00 */
[----:B------:R-:W-:-:S05]  /*205d0*/  IMAD.WIDE R124, R44, 0x4, R18 ;  /* 0x000000042c7c7825 */ /* 0x000fca00078e0212 */
[----:B------:R-:W-:Y:S01]  /*205e0*/  STL.64 [R1+0x2370], R124 ;  /* 0x0023707c01007387 */ /* 0x000fe20000100a00 */
[----:B------:R-:W-:-:S03]  /*205f0*/  IMAD.WIDE R194, R44, 0x4, R194 ;  /* 0x000000042cc27825 */ /* 0x000fc600078e02c2 */
[----:B------:R-:W3:Y:S01]  /*20600*/  LDL.LU.64 R246, [R1+0x16a8] ;  /* 0x0016a80001f67983 */ /* 0x000ee20000300a00 */
[----:B------:R-:W-:-:S03]  /*20610*/  IMAD.WIDE R122, R44, 0x4, R122 ;  /* 0x000000042c7a7825 */ /* 0x000fc600078e027a */
[----:B------:R-:W-:Y:S04]  /*20620*/  STL.64 [R1+0x2378], R40 ;  /* 0x0023782801007387 */ /* 0x000fe80000100a00 */
[----:B------:R-:W3:Y:S01]  /*20630*/  LDL.LU.64 R18, [R1+0x16a0] ;  /* 0x0016a00001127983 */ /* 0x000ee20000300a00 */
[----:B----4-:R-:W-:-:S03]  /*20640*/  IMAD.WIDE R4, R44, 0x4, R60 ;  /* 0x000000042c047825 */ /* 0x010fc600078e023c */
[----:B------:R-:W4:Y:S04]  /*20650*/  LDL.LU.64 R60, [R1+0x1698] ;  /* 0x00169800013c7983 */ /* 0x000f280000300a00 */
[----:B------:R-:W-:Y:S01]  /*20660*/  STL.64 [R1+0x2380], R84 ;  /* 0x0023805401007387 */ /* 0x000fe20000100a00 */
[----:B------:R-:W-:-:S03]  /*20670*/  IMAD.WIDE R8, R44, 0x4, R86 ;  /* 0x000000042c087825 */ /* 0x000fc600078e0256 */
[----:B------:R-:W4:Y:S04]  /*20680*/  LDL.LU.64 R86, [R1+0x1690] ;  /* 0x0016900001567983 */ /* 0x000f280000300a00 */
[----:B------:R-:W-:Y:S04]  /*20690*/  STL.64 [R1+0x2388], R194 ;  /* 0x002388c201007387 */ /* 0x000fe80000100a00 */
[----:B------:R4:W-:Y:S01]  /*206a0*/  STL.64 [R1+0x2398], R4 ;  /* 0x0023980401007387 */ /* 0x0009e20000100a00 */
[----:B------:R-:W-:-:S03]  /*206b0*/  IMAD.WIDE R232, R44, 0x4, R228 ;  /* 0x000000042ce87825 */ /* 0x000fc600078e02e4 */
[----:B------:R-:W-:Y:S01]  /*206c0*/  STL.64 [R1+0x2390], R122 ;  /* 0x0023907a01007387 */ /* 0x000fe20000100a00 */
[----:B------:R-:W-:-:S03]  /*206d0*/  IMAD.WIDE R68, R44, 0x4, R22 ;  /* 0x000000042c447825 */ /* 0x000fc600078e0216 */
[----:B------:R-:W-:Y:S01]  /*206e0*/  STL.64 [R1+0x23a0], R8 ;  /* 0x0023a00801007387 */ /* 0x000fe20000100a00 */
[----:B------:R-:W-:-:S03]  /*206f0*/  IMAD.WIDE R208, R44, 0x4, R126 ;  /* 0x000000042cd07825 */ /* 0x000fc600078e027e */
[----:B------:R-:W4:Y:S04]  /*20700*/  LDL.LU.64 R126, [R1+0x1678] ;  /* 0x00167800017e7983 */ /* 0x000f280000300a00 */
[----:B------:R-:W-:Y:S01]  /*20710*/  STL.64 [R1+0x23a8], R232 ;  /* 0x0023a8e801007387 */ /* 0x000fe20000100a00 */
[----:B--2---:R-:W-:-:S03]  /*20720*/  IMAD.WIDE R228, R44, 0x4, R250 ;  /* 0x000000042ce47825 */ /* 0x004fc600078e02fa */
[----:B------:R-:W2:Y:S04]  /*20730*/  LDL.LU.64 R250, [R1+0x1670] ;  /* 0x0016700001fa7983 */ /* 0x000ea80000300a00 */
[----:B------:R-:W-:Y:S04]  /*20740*/  STL.64 [R1+0x23b0], R68 ;  /* 0x0023b04401007387 */ /* 0x000fe80000100a00 */
[----:B------:R-:W2:Y:S04]  /*20750*/  LDL.LU.64 R12, [R1+0x1668] ;  /* 0x00166800010c7983 */ /* 0x000ea80000300a00 */
[----:B------:R-:W-:Y:S04]  /*20760*/  STL.64 [R1+0x23b8], R208 ;  /* 0x0023b8d001007387 */ /* 0x000fe80000100a00 */
[----:B------:R-:W2:Y:S01]  /*20770*/  LDL.LU.64 R22, [R1+0x1660] ;  /* 0x0016600001167983 */ /* 0x000ea20000300a00 */
[----:B-1----:R-:W-:-:S03]  /*20780*/  IMAD.WIDE R132, R44, 0x4, R6 ;  /* 0x000000042c847825 */ /* 0x002fc600078e0206 */
[----:B------:R-:W2:Y:S04]  /*20790*/  LDL.LU.64 R6, [R1+0x1658] ;  /* 0x0016580001067983 */ /* 0x000ea80000300a00 */
[----:B------:R-:W-:Y:S01]  /*207a0*/  STL.64 [R1+0x23c0], R228 ;  /* 0x0023c0e401007387 */ /* 0x000fe20000100a00 */
[----:B---3--:R-:W-:-:S03]  /*207b0*/  IMAD.WIDE R52, R44, 0x4, R248 ;  /* 0x000000042c347825 */ /* 0x008fc600078e02f8 */
[----:B------:R-:W3:Y:S01]  /*207c0*/  LDL.LU.64 R248, [R1+0x1650] ;  /* 0x0016500001f87983 */ /* 0x000ee20000300a00 */
[----:B------:R-:W-:-:S04]  /*207d0*/  IMAD.WIDE R190, R44, 0x4, R190 ;  /* 0x000000042cbe7825 */ /* 0x000fc800078e02be */
[C---:B------:R-:W-:Y:S01]  /*207e0*/  IMAD.WIDE R118, R44.reuse, 0x4, R118 ;  /* 0x000000042c767825 */ /* 0x040fe200078e0276 */
[----:B------:R-:W-:Y:S03]  /*207f0*/  STL.64 [R1+0x23c8], R190 ;  /* 0x0023c8be01007387 */ /* 0x000fe60000100a00 */
[C---:B------:R-:W-:Y:S01]  /*20800*/  IMAD.WIDE R76, R44.reuse, 0x4, R246 ;  /* 0x000000042c4c7825 */ /* 0x040fe200078e02f6 */
[----:B------:R1:W-:Y:S04]  /*20810*/  STL.64 [R1+0x23d8], R132 ;  /* 0x0023d88401007387 */ /* 0x0003e80000100a00 */
[----:B------:R-:W-:Y:S01]  /*20820*/  STL.64 [R1+0x23d0], R118 ;  /* 0x0023d07601007387 */ /* 0x000fe20000100a00 */
[----:B------:R-:W-:-:S03]  /*20830*/  IMAD.WIDE R176, R44, 0x4, R18 ;  /* 0x000000042cb07825 */ /* 0x000fc600078e0212 */
[----:B------:R-:W-:Y:S01]  /*20840*/  STL.64 [R1+0x23e0], R52 ;  /* 0x0023e03401007387 */ /* 0x000fe20000100a00 */
[----:B----4-:R-:W-:-:S03]  /*20850*/  IMAD.WIDE R24, R44, 0x4, R60 ;  /* 0x000000042c187825 */ /* 0x010fc600078e023c */
[----:B------:R-:W4:Y:S04]  /*20860*/  LDL.LU.64 R16, [R1+0x1638] ;  /* 0x0016380001107983 */ /* 0x000f280000300a00 */
[----:B------:R-:W-:Y:S01]  /*20870*/  STL.64 [R1+0x23e8], R76 ;  /* 0x0023e84c01007387 */ /* 0x000fe20000100a00 */
[----:B------:R-:W-:-:S04]  /*20880*/  IMAD.WIDE R186, R44, 0x4, R186 ;  /* 0x000000042cba7825 */ /* 0x000fc800078e02ba */
[----:B------:R-:W-:-:S04]  /*20890*/  IMAD.WIDE R114, R44, 0x4, R114 ;  /* 0x000000042c727825 */ /* 0x000fc800078e0272 */
[C---:B------:R-:W-:Y:S02]  /*208a0*/  IMAD.WIDE R18, R44.reuse, 0x4, R86 ;  /* 0x000000042c127825 */ /* 0x040fe400078e0256 */
[----:B------:R-:W4:Y:S04]  /*208b0*/  LDL.LU.64 R86, [R1+0x1630] ;  /* 0x0016300001567983 */ /* 0x000f280000300a00 */
[----:B------:R-:W-:Y:S04]  /*208c0*/  STL.64 [R1+0x23f0], R176 ;  /* 0x0023f0b001007387 */ /* 0x000fe80000100a00 */
[----:B------:R-:W4:Y:S04]  /*208d0*/  LDL.LU.64 R246, [R1+0x1628] ;  /* 0x0016280001f67983 */ /* 0x000f280000300a00 */
[----:B------:R-:W-:Y:S04]  /*208e0*/  STL.64 [R1+0x23f8], R24 ;  /* 0x0023f81801007387 */ /* 0x000fe80000100a00 */
[----:B------:R-:W4:Y:S01]  /*208f0*/  LDL.LU.64 R60, [R1+0x1610] ;  /* 0x00161000013c7983 */ /* 0x000f220000300a00 */
[----:B------:R-:W-:-:S03]  /*20900*/  IMAD.WIDE R198, R44, 0x4, R126 ;  /* 0x000000042cc67825 */ /* 0x000fc600078e027e */
[----:B------:R-:W4:Y:S04]  /*20910*/  LDL.LU.64 R126, [R1+0x1608] ;  /* 0x00160800017e7983 */ /* 0x000f280000300a00 */
[----:B------:R-:W-:Y:S01]  /*20920*/  STL.64 [R1+0x2400], R18 ;  /* 0x0024001201007387 */ /* 0x000fe20000100a00 */
[----:B--2---:R-:W-:-:S03]  /*20930*/  IMAD.WIDE R144, R44, 0x4, R250 ;  /* 0x000000042c907825 */ /* 0x004fc600078e02fa */
[----:B------:R-:W2:Y:S04]  /*20940*/  LDL.LU.64 R250, [R1+0x1600] ;  /* 0x0016000001fa7983 */ /* 0x000ea80000300a00 */
[----:B------:R-:W-:Y:S04]  /*20950*/  STL.64 [R1+0x2408], R186 ;  /* 0x002408ba01007387 */ /* 0x000fe80000100a00 */
[----:B------:R1:W-:Y:S04]  /*20960*/  STL.64 [R1+0x2418], R198 ;  /* 0x002418c601007387 */ /* 0x0003e80000100a00 */
[----:B------:R-:W-:Y:S04]  /*20970*/  STL.64 [R1+0x2410], R114 ;  /* 0x0024107201007387 */ /* 0x000fe80000100a00 */
[----:B------:R-:W-:Y:S01]  /*20980*/  STL.64 [R1+0x2420], R144 ;  /* 0x0024209001007387 */ /* 0x000fe20000100a00 */
[----:B------:R-:W-:-:S04]  /*20990*/  IMAD.WIDE R172, R44, 0x4, R12 ;  /* 0x000000042cac7825 */ /* 0x000fc800078e020c */
[----:B------:R-:W-:-:S04]  /*209a0*/  IMAD.WIDE R72, R44, 0x4, R22 ;  /* 0x000000042c487825 */ /* 0x000fc800078e0216 */
[C---:B------:R-:W-:Y:S02]  /*209b0*/  IMAD.WIDE R28, R44.reuse, 0x4, R6 ;  /* 0x000000042c1c7825 */ /* 0x040fe400078e0206 */
[----:B------:R-:W2:Y:S04]  /*209c0*/  LDL.LU.64 R6, [R1+0x15e8] ;  /* 0x0015e80001067983 */ /* 0x000ea80000300a00 */
[----:B------:R-:W-:Y:S01]  /*209d0*/  STL.64 [R1+0x2428], R172 ;  /* 0x002428ac01007387 */ /* 0x000fe20000100a00 */
[----:B---3--:R-:W-:-:S03]  /*209e0*/  IMAD.WIDE R22, R44, 0x4, R248 ;  /* 0x000000042c167825 */ /* 0x008fc600078e02f8 */
[----:B------:R-:W3:Y:S04]  /*209f0*/  LDL.LU.64 R248, [R1+0x15e0] ;  /* 0x0015e00001f87983 */ /* 0x000ee80000300a00 */
[----:B------:R-:W-:Y:S01]  /*20a00*/  STL.64 [R1+0x2430], R72 ;  /* 0x0024304801007387 */ /* 0x000fe20000100a00 */
[----:B------:R-:W-:-:S03]  /*20a10*/  IMAD.WIDE R182, R44, 0x4, R182 ;  /* 0x000000042cb67825 */ /* 0x000fc600078e02b6 */
[----:B------:R-:W3:Y:S04]  /*20a20*/  LDL.LU.64 R216, [R1+0x15d8] ;  /* 0x0015d80001d87983 */ /* 0x000ee80000300a00 */
[----:B------:R-:W-:Y:S01]  /*20a30*/  STL.64 [R1+0x2438], R28 ;  /* 0x0024381c01007387 */ /* 0x000fe20000100a00 */
[----:B------:R-:W-:-:S03]  /*20a40*/  IMAD.WIDE R110, R44, 0x4, R110 ;  /* 0x000000042c6e7825 */ /* 0x000fc600078e026e */
[----:B------:R-:W3:Y:S01]  /*20a50*/  LDL.LU.64 R12, [R1+0x15d0] ;  /* 0x0015d000010c7983 */ /* 0x000ee20000300a00 */
[----:B----4-:R-:W-:-:S03]  /*20a60*/  IMAD.WIDE R48, R44, 0x4, R16 ;  /* 0x000000042c307825 */ /* 0x010fc600078e0210 */
[----:B------:R-:W4:Y:S04]  /*20a70*/  LDL.LU.64 R16, [R1+0x15c8] ;  /* 0x0015c80001107983 */ /* 0x000f280000300a00 */
[----:B------:R-:W-:Y:S01]  /*20a80*/  STL.64 [R1+0x2440], R22 ;  /* 0x0024401601007387 */ /* 0x000fe20000100a00 */
[----:B------:R-:W-:-:S03]  /*20a90*/  IMAD.WIDE R192, R44, 0x4, R86 ;  /* 0x000000042cc07825 */ /* 0x000fc600078e0256 */
[----:B------:R-:W4:Y:S04]  /*20aa0*/  LDL.LU.64 R86, [R1+0x15c0] ;  /* 0x0015c00001567983 */ /* 0x000f280000300a00 */
[----:B------:R-:W-:Y:S01]  /*20ab0*/  STL.64 [R1+0x2448], R182 ;  /* 0x002448b601007387 */ /* 0x000fe20000100a00 */
[----:B------:R-:W-:-:S03]  /*20ac0*/  IMAD.WIDE R104, R44, 0x4, R246 ;  /* 0x000000042c687825 */ /* 0x000fc600078e02f6 */
[----:B------:R1:W-:Y:S04]  /*20ad0*/  STL.64 [R1+0x2458], R48 ;  /* 0x0024583001007387 */ /* 0x0003e80000100a00 */
[----:B------:R-:W-:Y:S01]  /*20ae0*/  STL.64 [R1+0x2450], R110 ;  /* 0x0024506e01007387 */ /* 0x000fe20000100a00 */
[----:B------:R-:W-:-:S03]  /*20af0*/  IMAD.WIDE R108, R44, 0x4, R60 ;  /* 0x000000042c6c7825 */ /* 0x000fc600078e023c */
[----:B------:R-:W-:Y:S04]  /*20b00*/  STL.64 [R1+0x2460], R192 ;  /* 0x002460c001007387 */ /* 0x000fe80000100a00 */
[----:B------:R-:W4:Y:S04]  /*20b10*/  LDL.LU.64 R246, [R1+0x15a8] ;  /* 0x0015a80001f67983 */ /* 0x000f280000300a00 */
[----:B------:R-:W-:Y:S01]  /*20b20*/  STL.64 [R1+0x2468], R104 ;  /* 0x0024686801007387 */ /* 0x000fe20000100a00 */
[----:B------:R-:W-:-:S04]  /*20b30*/  IMAD.WIDE R70, R44, 0x4, R126 ;  /* 0x000000042c467825 */ /* 0x000fc800078e027e */
[C---:B--2---:R-:W-:Y:S02]  /*20b40*/  IMAD.WIDE R60, R44.reuse, 0x4, R250 ;  /* 0x000000042c3c7825 */ /* 0x044fe400078e02fa */
[----:B------:R-:W2:Y:S04]  /*20b50*/  LDL.LU.64 R250, [R1+0x15a0] ;  /* 0x0015a00001fa7983 */ /* 0x000ea80000300a00 */
[----:B------:R-:W-:Y:S04]  /*20b60*/  STL.64 [R1+0x2470], R108 ;  /* 0x0024706c01007387 */ /* 0x000fe80000100a00 */
[----:B------:R-:W2:Y:S04]  /*20b70*/  LDL.LU.64 R78, [R1+0x1598] ;  /* 0x00159800014e7983 */ /* 0x000ea80000300a00 */
[----:B------:R-:W-:Y:S04]  /*20b80*/  STL.64 [R1+0x2478], R70 ;  /* 0x0024784601007387 */ /* 0x000fe80000100a00 */
[----:B------:R-:W2:Y:S01]  /*20b90*/  LDL.LU.64 R126, [R1+0x1590] ;  /* 0x00159000017e7983 */ /* 0x000ea20000300a00 */
[----:B------:R-:W-:-:S03]  /*20ba0*/  IMAD.WIDE R212, R44, 0x4, R6 ;  /* 0x000000042cd47825 */ /* 0x000fc600078e0206 */
        /* <DEDUP_REMOVED lines=8> */
[----:B------:R1:W-:Y:S03]  /*20c30*/  STL.64 [R1+0x2498], R212 ;  /* 0x002498d401007387 */ /* 0x0003e60000100a00 */
[C---:B------:R-:W-:Y:S01]  /*20c40*/  IMAD.WIDE R42, R44.reuse, 0x4, R12 ;  /* 0x000000042c2a7825 */ /* 0x040fe200078e020c */
[----:B------:R-:W-:Y:S04]  /*20c50*/  STL.64 [R1+0x2490], R106 ;  /* 0x0024906a01007387 */ /* 0x000fe80000100a00 */
[----:B------:R-:W-:Y:S01]  /*20c60*/  STL.64 [R1+0x24a0], R220 ;  /* 0x0024a0dc01007387 */ /* 0x000fe20000100a00 */
[----:B----4-:R-:W-:-:S03]  /*20c70*/  IMAD.WIDE R168, R44, 0x4, R16 ;  /* 0x000000042ca87825 */ /* 0x010fc600078e0210 */
[----:B------:R-:W4:Y:S04]  /*20c80*/  LDL.LU.64 R16, [R1+0x1568] ;  /* 0x0015680001107983 */ /* 0x000f280000300a00 */
[----:B------:R-:W-:Y:S04]  /*20c90*/  STL.64 [R1+0x24a8], R180 ;  /* 0x0024a8b401007387 */ /* 0x000fe80000100a00 */
[----:B------:R-:W4:Y:S04]  /*20ca0*/  LDL.LU.64 R74, [R1+0x1560] ;  /* 0x00156000014a7983 */ /* 0x000f280000300a00 */
[----:B------:R-:W-:Y:S01]  /*20cb0*/  STL.64 [R1+0x24b0], R42 ;  /* 0x0024b02a01007387 */ /* 0x000fe20000100a00 */
[----:B------:R-:W-:-:S03]  /*20cc0*/  IMAD.WIDE R174, R44, 0x4, R174 ;  /* 0x000000042cae7825 */ /* 0x000fc600078e02ae */
[----:B------:R-:W4:Y:S01]  /*20cd0*/  LDL.LU.64 R216, [R1+0x1558] ;  /* 0x0015580001d87983 */ /* 0x000f220000300a00 */
[----:B------:R-:W-:-:S03]  /*20ce0*/  IMAD.WIDE R102, R44, 0x4, R102 ;  /* 0x000000042c667825 */ /* 0x000fc600078e0266 */
[----:B------:R-:W-:Y:S04]  /*20cf0*/  STL.64 [R1+0x24b8], R168 ;  /* 0x0024b8a801007387 */ /* 0x000fe80000100a00 */
[----:B------:R-:W4:Y:S01]  /*20d00*/  LDL.LU.64 R12, [R1+0x1550] ;  /* 0x00155000010c7983 */ /* 0x000f220000300a00 */
[----:B------:R-:W-:-:S04]  /*20d10*/  IMAD.WIDE R86, R44, 0x4, R86 ;  /* 0x000000042c567825 */ /* 0x000fc800078e0256 */
[C---:B------:R-:W-:Y:S02]  /*20d20*/  IMAD.WIDE R92, R44.reuse, 0x4, R246 ;  /* 0x000000042c5c7825 */ /* 0x040fe400078e02f6 */
[----:B------:R-:W4:Y:S04]  /*20d30*/  LDL.LU.64 R246, [R1+0x1548] ;  /* 0x0015480001f67983 */ /* 0x000f280000300a00 */
[----:B------:R-:W-:Y:S01]  /*20d40*/  STL.64 [R1+0x24c0], R86 ;  /* 0x0024c05601007387 */ /* 0x000fe20000100a00 */
[----:B--2---:R-:W-:-:S03]  /*20d50*/  IMAD.WIDE R218, R44, 0x4, R250 ;  /* 0x000000042cda7825 */ /* 0x004fc600078e02fa */
[----:B------:R-:W2:Y:S04]  /*20d60*/  LDL.LU.64 R250, [R1+0x1540] ;  /* 0x0015400001fa7983 */ /* 0x000ea80000300a00 */
[----:B------:R-:W-:Y:S01]  /*20d70*/  STL.64 [R1+0x24c8], R174 ;  /* 0x0024c8ae01007387 */ /* 0x000fe20000100a00 */
[----:B------:R-:W-:-:S03]  /*20d80*/  IMAD.WIDE R88, R44, 0x4, R78 ;  /* 0x000000042c587825 */ /* 0x000fc600078e024e */
[----:B------:R1:W-:Y:S04]  /*20d90*/  STL.64 [R1+0x24d8], R92 ;  /* 0x0024d85c01007387 */ /* 0x0003e80000100a00 */
[----:B------:R-:W-:Y:S04]  /*20da0*/  STL.64 [R1+0x24d0], R102 ;  /* 0x0024d06601007387 */ /* 0x000fe80000100a00 */
[----:B------:R-:W-:Y:S01]  /*20db0*/  STL.64 [R1+0x24e0], R218 ;  /* 0x0024e0da01007387 */ /* 0x000fe20000100a00 */
[----:B------:R-:W-:-:S04]  /*20dc0*/  IMAD.WIDE R112, R44, 0x4, R126 ;  /* 0x000000042c707825 */ /* 0x000fc800078e027e */
[C---:B------:R-:W-:Y:S02]  /*20dd0*/  IMAD.WIDE R196, R44.reuse, 0x4, R6 ;  /* 0x000000042cc47825 */ /* 0x040fe400078e0206 */
[----:B------:R-:W2:Y:S04]  /*20de0*/  LDL.LU.64 R6, [R1+0x1528] ;  /* 0x0015280001067983 */ /* 0x000ea80000300a00 */
[----:B------:R-:W-:Y:S04]  /*20df0*/  STL.64 [R1+0x24e8], R88 ;  /* 0x0024e85801007387 */ /* 0x000fe80000100a00 */
[----:B------:R-:W2:Y:S04]  /*20e00*/  LDL.LU.64 R32, [R1+0x1520] ;  /* 0x0015200001207983 */ /* 0x000ea80000300a00 */
[----:B------:R-:W2:Y:S04]  /*20e10*/  LDL.LU.64 R78, [R1+0x1518] ;  /* 0x00151800014e7983 */ /* 0x000ea80000300a00 */
[----:B------:R-:W-:Y:S01]  /*20e20*/  STL.64 [R1+0x24f0], R112 ;  /* 0x0024f07001007387 */ /* 0x000fe20000100a00 */
[----:B---3--:R-:W-:-:S03]  /*20e30*/  IMAD.WIDE R126, R44, 0x4, R248 ;  /* 0x000000042c7e7825 */ /* 0x008fc600078e02f8 */
[----:B------:R-:W3:Y:S01]  /*20e40*/  LDL.LU.64 R248, [R1+0x1510] ;  /* 0x0015100001f87983 */ /* 0x000ee20000300a00 */
[----:B------:R-:W-:-:S03]  /*20e50*/  IMAD.WIDE R166, R44, 0x4, R166 ;  /* 0x000000042ca67825 */ /* 0x000fc600078e02a6 */
[----:B------:R-:W-:Y:S01]  /*20e60*/  STL.64 [R1+0x24f8], R196 ;  /* 0x0024f8c401007387 */ /* 0x000fe20000100a00 */
[----:B------:R-:W-:-:S04]  /*20e70*/  IMAD.WIDE R98, R44, 0x4, R98 ;  /* 0x000000042c627825 */ /* 0x000fc800078e0262 */
[C---:B----4-:R-:W-:Y:S02]  /*20e80*/  IMAD.WIDE R224, R44.reuse, 0x4, R16 ;  /* 0x000000042ce07825 */ /* 0x050fe400078e0210 */
[----:B------:R-:W4:Y:S04]  /*20e90*/  LDL.LU.64 R16, [R1+0x1508] ;  /* 0x0015080001107983 */ /* 0x000f280000300a00 */
[----:B------:R-:W-:Y:S01]  /*20ea0*/  STL.64 [R1+0x2500], R126 ;  /* 0x0025007e01007387 */ /* 0x000fe20000100a00 */
[----:B------:R-:W-:-:S03]  /*20eb0*/  IMAD.WIDE R36, R44, 0x4, R74 ;  /* 0x000000042c247825 */ /* 0x000fc600078e024a */
[----:B------:R-:W-:Y:S04]  /*20ec0*/  STL.64 [R1+0x2508], R166 ;  /* 0x002508a601007387 */ /* 0x000fe80000100a00 */
[----:B------:R1:W-:Y:S01]  /*20ed0*/  STL.64 [R1+0x2518], R224 ;  /* 0x002518e001007387 */ /* 0x0003e20000100a00 */
[----:B------:R-:W-:-:S03]  /*20ee0*/  IMAD.WIDE R240, R44, 0x4, R216 ;  /* 0x000000042cf07825 */ /* 0x000fc600078e02d8 */
[----:B------:R-:W-:Y:S04]  /*20ef0*/  STL.64 [R1+0x2510], R98 ;  /* 0x0025106201007387 */ /* 0x000fe80000100a00 */
[----:B------:R-:W-:Y:S01]  /*20f00*/  STL.64 [R1+0x2520], R36 ;  /* 0x0025202401007387 */ /* 0x000fe20000100a00 */
[----:B------:R-:W-:-:S03]  /*20f10*/  IMAD.WIDE R20, R44, 0x4, R12 ;  /* 0x000000042c147825 */ /* 0x000fc600078e020c */
[----:B------:R-:W4:Y:S04]  /*20f20*/  LDL.LU.64 R74, [R1+0x14e8] ;  /* 0x0014e800014a7983 */ /* 0x000f280000300a00 */
[----:B------:R-:W-:Y:S04]  /*20f30*/  STL.64 [R1+0x2528], R240 ;  /* 0x002528f001007387 */ /* 0x000fe80000100a00 */
[----:B------:R-:W4:Y:S04]  /*20f40*/  LDL.LU.64 R216, [R1+0x14e0] ;  /* 0x0014e00001d87983 */ /* 0x000f280000300a00 */
[----:B------:R-:W4:Y:S04]  /*20f50*/  LDL.LU.64 R12, [R1+0x14d8] ;  /* 0x0014d800010c7983 */ /* 0x000f280000300a00 */
[----:B------:R-:W-:Y:S01]  /*20f60*/  STL.64 [R1+0x2530], R20 ;  /* 0x0025301401007387 */ /* 0x000fe20000100a00 */
[----:B------:R-:W-:-:S04]  /*20f70*/  IMAD.WIDE R162, R44, 0x4, R162 ;  /* 0x000000042ca27825 */ /* 0x000fc800078e02a2 */
[----:B------:R-:W-:-:S04]  /*20f80*/  IMAD.WIDE R94, R44, 0x4, R94 ;  /* 0x000000042c5e7825 */ /* 0x000fc800078e025e */
[C---:B------:R-:W-:Y:S02]  /*20f90*/  IMAD.WIDE R10, R44.reuse, 0x4, R246 ;  /* 0x000000042c0a7825 */ /* 0x040fe400078e02f6 */
[----:B------:R-:W4:Y:S04]  /*20fa0*/  LDL.LU.64 R246, [R1+0x14d0] ;  /* 0x0014d00001f67983 */ /* 0x000f280000300a00 */
[----:B------:R-:W-:Y:S01]  /*20fb0*/  STL.64 [R1+0x2538], R10 ;  /* 0x0025380a01007387 */ /* 0x000fe20000100a00 */
[----:B--2---:R-:W-:-:S04]  /*20fc0*/  IMAD.WIDE R250, R44, 0x4, R250 ;  /* 0x000000042cfa7825 */ /* 0x004fc800078e02fa */
[C---:B------:R-:W-:Y:S02]  /*20fd0*/  IMAD.WIDE R206, R44.reuse, 0x4, R6 ;  /* 0x000000042cce7825 */ /* 0x040fe400078e0206 */
[----:B------:R-:W2:Y:S04]  /*20fe0*/  LDL.LU.64 R6, [R1+0x14c8] ;  /* 0x0014c80001067983 */ /* 0x000ea80000300a00 */
[----:B------:R-:W-:Y:S01]  /*20ff0*/  STL.64 [R1+0x2540], R250 ;  /* 0x002540fa01007387 */ /* 0x000fe20000100a00 */
[----:B------:R-:W-:-:S03]  /*21000*/  IMAD.WIDE R170, R44, 0x4, R32 ;  /* 0x000000042caa7825 */ /* 0x000fc600078e0220 */
[----:B------:R-:W-:Y:S04]  /*21010*/  STL.64 [R1+0x2548], R162 ;  /* 0x002548a201007387 */ /* 0x000fe80000100a00 */
[----:B------:R1:W-:Y:S04]  /*21020*/  STL.64 [R1+0x2558], R206 ;  /* 0x002558ce01007387 */ /* 0x0003e80000100a00 */
[----:B------:R-:W-:Y:S04]  /*21030*/  STL.64 [R1+0x2550], R94 ;  /* 0x0025505e01007387 */ /* 0x000fe80000100a00 */
        /* <DEDUP_REMOVED lines=8> */
[----:B------:R-:W3:Y:S01]  /*210c0*/  LDL.LU.64 R2, [R1+0x1490] ;  /* 0x0014900001027983 */ /* 0x000ee20000300a00 */
[----:B------:R-:W-:-:S03]  /*210d0*/  IMAD.WIDE R90, R44, 0x4, R90 ;  /* 0x000000042c5a7825 */ /* 0x000fc600078e025a */
[----:B------:R-:W-:Y:S01]  /*210e0*/  STL.64 [R1+0x2570], R116 ;  /* 0x0025707401007387 */ /* 0x000fe20000100a00 */
[----:B----4-:R-:W-:-:S03]  /*210f0*/  IMAD.WIDE R32, R44, 0x4, R16 ;  /* 0x000000042c207825 */ /* 0x010fc600078e0210 */
[----:B------:R-:W4:Y:S04]  /*21100*/  LDL.LU.64 R78, [R1+0x1480] ;  /* 0x00148000014e7983 */ /* 0x000f280000300a00 */
[----:B------:R-:W4:Y:S04]  /*21110*/  LDL.LU.64 R16, [R1+0x1470] ;  /* 0x0014700001107983 */ /* 0x000f280000300a00 */
[----:B------:R-:W-:Y:S04]  /*21120*/  STL.64 [R1+0x2578], R32 ;  /* 0x0025782001007387 */ /* 0x000fe80000100a00 */
[----:B------:R-:W-:Y:S04]  /*21130*/  STL.64 [R1+0x2580], R242 ;  /* 0x002580f201007387 */ /* 0x000fe80000100a00 */
[----:B------:R-:W-:Y:S01]  /*21140*/  STL.64 [R1+0x2588], R158 ;  /* 0x0025889e01007387 */ /* 0x000fe20000100a00 */
[----:B------:R-:W-:-:S05]  /*21150*/  IMAD.WIDE R38, R44, 0x4, R74 ;  /* 0x000000042c267825 */ /* 0x000fca00078e024a */
[----:B------:R1:W-:Y:S01]  /*21160*/  STL.64 [R1+0x2598], R38 ;  /* 0x0025982601007387 */ /* 0x0003e20000100a00 */
[----:B------:R-:W-:-:S03]  /*21170*/  IMAD.WIDE R62, R44, 0x4, R216 ;  /* 0x000000042c3e7825 */ /* 0x000fc600078e02d8 */
[----:B------:R-:W-:Y:S01]  /*21180*/  STL.64 [R1+0x2590], R90 ;  /* 0x0025905a01007387 */ /* 0x000fe20000100a00 */
[----:B------:R-:W-:-:S03]  /*21190*/  IMAD.WIDE R160, R44, 0x4, R12 ;  /* 0x000000042ca07825 */ /* 0x000fc600078e020c */
[----:B------:R-:W-:Y:S04]  /*211a0*/  STL.64 [R1+0x25a0], R62 ;  /* 0x0025a03e01007387 */ /* 0x000fe80000100a00 */
[----:B------:R-:W4:Y:S04]  /*211b0*/  LDL.LU.64 R12, [R1+0x1430] ;  /* 0x00143000010c7983 */ /* 0x000f280000300a00 */
[----:B------:R-:W-:Y:S04]  /*211c0*/  STL.64 [R1+0x25a8], R160 ;  /* 0x0025a8a001007387 */ /* 0x000fe80000100a00 */
[----:B------:R-:W4:Y:S01]  /*211d0*/  LDL.LU.64 R216, [R1+0x1420] ;  /* 0x0014200001d87983 */ /* 0x000f220000300a00 */
[----:B------:R-:W-:-:S03]  /*211e0*/  IMAD.WIDE R230, R44, 0x4, R246 ;  /* 0x000000042ce67825 */ /* 0x000fc600078e02f6 */
[----:B------:R-:W4:Y:S04]  /*211f0*/  LDL.LU.64 R246, [R1+0x1410] ;  /* 0x0014100001f67983 */ /* 0x000f280000300a00 */
[----:B------:R-:W-:Y:S01]  /*21200*/  STL.64 [R1+0x25b0], R230 ;  /* 0x0025b0e601007387 */ /* 0x000fe20000100a00 */
[----:B--2---:R-:W-:-:S05]  /*21210*/  IMAD.WIDE R74, R44, 0x4, R6 ;  /* 0x000000042c4a7825 */ /* 0x004fca00078e0206 */
[----:B------:R-:W-:Y:S04]  /*21220*/  STL.64 [R1+0x25b8], R74 ;  /* 0x0025b84a01007387 */ /* 0x000fe80000100a00 */
[----:B------:R-:W2:Y:S01]  /*21230*/  LDL.LU.64 R6, [R1+0x1400] ;  /* 0x0014000001067983 */ /* 0x000ea20000300a00 */
[----:B---3--:R-:W-:-:S03]  /*21240*/  IMAD.WIDE R82, R44, 0x4, R248 ;  /* 0x000000042c527825 */ /* 0x008fc600078e02f8 */
[----:B------:R-:W3:Y:S01]  /*21250*/  LDL.LU.64 R248, [R1+0x13f0] ;  /* 0x0013f00001f87983 */ /* 0x000ee20000300a00 */
        /* <DEDUP_REMOVED lines=9> */
[C---:B----4-:R-:W-:Y:S01]  /*212f0*/  IMAD.WIDE R120, R44.reuse, 0x4, R78 ;  /* 0x000000042c787825 */ /* 0x050fe200078e024e */
[----:B------:R-:W-:Y:S03]  /*21300*/  STL.64 [R1+0x25e0], R56 ;  /* 0x0025e03801007387 */ /* 0x000fe60000100a00 */
[C---:B------:R-:W-:Y:S01]  /*21310*/  IMAD.WIDE R78, R44.reuse, 0x4, R16 ;  /* 0x000000042c4e7825 */ /* 0x040fe200078e0210 */
[----:B------:R-:W4:Y:S04]  /*21320*/  LDL.LU.64 R204, [R1+0x13b0] ;  /* 0x0013b00001cc7983 */ /* 0x000f280000300a00 */
[----:B------:R-:W4:Y:S01]  /*21330*/  LDL.LU.64 R16, [R1+0x13a0] ;  /* 0x0013a00001107983 */ /* 0x000f220000300a00 */
[----:B------:R-:W-:-:S03]  /*21340*/  IMAD.WIDE R226, R44, 0x4, R226 ;  /* 0x000000042ce27825 */ /* 0x000fc600078e02e2 */
[----:B------:R-:W-:Y:S01]  /*21350*/  STL.64 [R1+0x25e8], R30 ;  /* 0x0025e81e01007387 */ /* 0x000fe20000100a00 */
[----:B------:R-:W-:-:S03]  /*21360*/  IMAD.WIDE R150, R44, 0x4, R150 ;  /* 0x000000042c967825 */ /* 0x000fc600078e0296 */
[----:B------:R-:W-:Y:S04]  /*21370*/  STL.64 [R1+0x25f0], R120 ;  /* 0x0025f07801007387 */ /* 0x000fe80000100a00 */
[----:B------:R-:W4:Y:S04]  /*21380*/  LDL.LU.64 R46, [R1+0x1390] ;  /* 0x00139000012e7983 */ /* 0x000f280000300a00 */
[----:B------:R-:W-:Y:S01]  /*21390*/  STL.64 [R1+0x25f8], R78 ;  /* 0x0025f84e01007387 */ /* 0x000fe20000100a00 */
[----:B------:R-:W-:-:S03]  /*213a0*/  IMAD.WIDE R58, R44, 0x4, R58 ;  /* 0x000000042c3a7825 */ /* 0x000fc600078e023a */
[----:B------:R-:W4:Y:S01]  /*213b0*/  LDL.LU.64 R50, [R1+0x1380] ;  /* 0x0013800001327983 */ /* 0x000f220000300a00 */
[----:B------:R-:W-:-:S03]  /*213c0*/  IMAD.WIDE R136, R44, 0x4, R12 ;  /* 0x000000042c887825 */ /* 0x000fc600078e020c */
[----:B------:R-:W4:Y:S04]  /*213d0*/  LDL.LU.64 R12, [R1+0x1370] ;  /* 0x00137000010c7983 */ /* 0x000f280000300a00 */
[----:B------:R-:W-:Y:S01]  /*213e0*/  STL.64 [R1+0x2600], R226 ;  /* 0x002600e201007387 */ /* 0x000fe20000100a00 */
[----:B------:R-:W-:-:S03]  /*213f0*/  IMAD.WIDE R244, R44, 0x4, R216 ;  /* 0x000000042cf47825 */ /* 0x000fc600078e02d8 */
[----:B------:R-:W-:Y:S04]  /*21400*/  STL.64 [R1+0x2608], R150 ;  /* 0x0026089601007387 */ /* 0x000fe80000100a00 */
[----:B------:R1:W-:Y:S04]  /*21410*/  STL.64 [R1+0x2618], R136 ;  /* 0x0026188801007387 */ /* 0x0003e80000100a00 */
[----:B------:R-:W4:Y:S01]  /*21420*/  LDL.LU.64 R2, [R1+0x1340] ;  /* 0x0013400001027983 */ /* 0x000f220000300a00 */
[----:B------:R-:W-:-:S03]  /*21430*/  IMAD.WIDE R96, R44, 0x4, R246 ;  /* 0x000000042c607825 */ /* 0x000fc600078e02f6 */
[----:B------:R-:W4:Y:S04]  /*21440*/  LDL.LU.64 R246, [R1+0x1330] ;  /* 0x0013300001f67983 */ /* 0x000f280000300a00 */
[----:B------:R-:W-:Y:S04]  /*21450*/  STL.64 [R1+0x2610], R58 ;  /* 0x0026103a01007387 */ /* 0x000fe80000100a00 */
[----:B------:R-:W-:Y:S01]  /*21460*/  STL.64 [R1+0x2620], R244 ;  /* 0x002620f401007387 */ /* 0x000fe20000100a00 */
[----:B--2---:R-:W-:-:S03]  /*21470*/  IMAD.WIDE R236, R44, 0x4, R6 ;  /* 0x000000042cec7825 */ /* 0x004fc600078e0206 */
[----:B------:R-:W2:Y:S04]  /*21480*/  LDL.LU.64 R6, [R1+0x1320] ;  /* 0x0013200001067983 */ /* 0x000ea80000300a00 */
[----:B------:R-:W-:Y:S04]  /*21490*/  STL.64 [R1+0x2628], R96 ;  /* 0x0026286001007387 */ /* 0x000fe80000100a00 */
[----:B------:R-:W-:Y:S01]  /*214a0*/  STL.64 [R1+0x2630], R236 ;  /* 0x002630ec01007387 */ /* 0x000fe20000100a00 */
[----:B---3--:R-:W-:-:S03]  /*214b0*/  IMAD.WIDE R216, R44, 0x4, R248 ;  /* 0x000000042cd87825 */ /* 0x008fc600078e02f8 */
[----:B------:R-:W3:Y:S01]  /*214c0*/  LDL.LU.64 R248, [R1+0x1310] ;  /* 0x0013100001f87983 */ /* 0x000ee20000300a00 */
[----:B------:R-:W-:-:S03]  /*214d0*/  IMAD.WIDE R222, R44, 0x4, R222 ;  /* 0x000000042cde7825 */ /* 0x000fc600078e02de */
[----:B------:R-:W-:Y:S01]  /*214e0*/  STL.64 [R1+0x2638], R216 ;  /* 0x002638d801007387 */ /* 0x000fe20000100a00 */
[----:B------:R-:W-:-:S03]  /*214f0*/  IMAD.WIDE R146, R44, 0x4, R146 ;  /* 0x000000042c927825 */ /* 0x000fc600078e0292 */
[----:B------:R-:W-:Y:S01]  /*21500*/  STL.64 [R1+0x2640], R222 ;  /* 0x002640de01007387 */ /* 0x000fe20000100a00 */
[----:B------:R-:W-:-:S04]  /*21510*/  IMAD.WIDE R54, R44, 0x4, R54 ;  /* 0x000000042c367825 */ /* 0x000fc800078e0236 */
[----:B------:R-:W-:-:S04]  /*21520*/  IMAD.WIDE R214, R44, 0x4, R214 ;  /* 0x000000042cd67825 */ /* 0x000fc800078e02d6 */
[C---:B----4-:R-:W-:Y:S02]  /*21530*/  IMAD.WIDE R164, R44.reuse, 0x4, R204 ;  /* 0x000000042ca47825 */ /* 0x050fe400078e02cc */
[----:B------:R-:W4:Y:S02]  /*21540*/  LDL.LU.64 R204, [R1+0x1300] ;  /* 0x0013000001cc7983 */ /* 0x000f240000300a00 */
[C---:B------:R-:W-:Y:S02]  /*21550*/  IMAD.WIDE R34, R44.reuse, 0x4, R16 ;  /* 0x000000042c227825 */ /* 0x040fe400078e0210 */
[----:B------:R-:W4:Y:S04]  /*21560*/  LDL.LU.64 R16, [R1+0x12f0] ;  /* 0x0012f00001107983 */ /* 0x000f280000300a00 */
[----:B------:R-:W-:Y:S04]  /*21570*/  STL.64 [R1+0x2648], R146 ;  /* 0x0026489201007387 */ /* 0x000fe80000100a00 */
[----:B------:R1:W-:Y:S01]  /*21580*/  STL.64 [R1+0x2658], R164 ;  /* 0x002658a401007387 */ /* 0x0003e20000100a00 */
[----:B------:R-:W-:-:S03]  /*21590*/  IMAD.WIDE R238, R44, 0x4, R46 ;  /* 0x000000042cee7825 */ /* 0x000fc600078e022e */
[----:B------:R-:W-:Y:S04]  /*215a0*/  STL.64 [R1+0x2650], R54 ;  /* 0x0026503601007387 */ /* 0x000fe80000100a00 */
[----:B------:R-:W-:Y:S01]  /*215b0*/  STL.64 [R1+0x2660], R34 ;  /* 0x0026602201007387 */ /* 0x000fe20000100a00 */
[----:B------:R-:W-:-:S03]  /*215c0*/  IMAD.WIDE R128, R44, 0x4, R50 ;  /* 0x000000042c807825 */ /* 0x000fc600078e0232 */
[----:B------:R-:W-:Y:S04]  /*215d0*/  STL.64 [R1+0x2668], R238 ;  /* 0x002668ee01007387 */ /* 0x000fe80000100a00 */
[----:B------:R-:W4:Y:S01]  /*215e0*/  LDL.LU.64 R46, [R1+0x12c0] ;  /* 0x0012c000012e7983 */ /* 0x000f220000300a00 */
[----:B------:R-:W-:-:S03]  /*215f0*/  IMAD.WIDE R12, R44, 0x4, R12 ;  /* 0x000000042c0c7825 */ /* 0x000fc600078e020c */
[----:B------:R-:W-:Y:S01]  /*21600*/  STL.64 [R1+0x2670], R128 ;  /* 0x0026708001007387 */ /* 0x000fe20000100a00 */
[----:B------:R-:W-:-:S03]  /*21610*/  IMAD.WIDE R142, R44, 0x4, R142 ;  /* 0x000000042c8e7825 */ /* 0x000fc600078e028e */
[----:B------:R-:W4:Y:S04]  /*21620*/  LDL.64 R140, [R1+0x1cd8] ;  /* 0x001cd800018c7983 */ /* 0x000f280000100a00 */
[----:B------:R-:W-:Y:S04]  /*21630*/  STL.64 [R1+0x2678], R12 ;  /* 0x0026780c01007387 */ /* 0x000fe80000100a00 */
[----:B------:R-:W4:Y:S04]  /*21640*/  LDL.64 R14, [R1+0x480] ;  /* 0x00048000010e7983 */ /* 0x000f280000100a00 */
[----:B------:R-:W-:Y:S01]  /*21650*/  STL.64 [R1+0x2680], R214 ;  /* 0x002680d601007387 */ /* 0x000fe20000100a00 */
[----:B------:R-:W-:-:S03]  /*21660*/  IMAD.WIDE R50, R44, 0x4, R2 ;  /* 0x000000042c327825 */ /* 0x000fc600078e0202 */
[----:B------:R-:W4:Y:S04]  /*21670*/  LDL.64 R26, [R1+0x1210] ;  /* 0x00121000011a7983 */ /* 0x000f280000100a00 */
[----:B------:R-:W4:Y:S01]  /*21680*/  LDL.64 R200, [R1+0x1d58] ;  /* 0x001d580001c87983 */ /* 0x000f220000100a00 */
[----:B------:R-:W-:-:S03]  /*21690*/  IMAD.WIDE R156, R44, 0x4, R246 ;  /* 0x000000042c9c7825 */ /* 0x000fc600078e02f6 */
[----:B------:R-:W4:Y:S04]  /*216a0*/  LDL.64 R246, [R1+0x1218] ;  /* 0x0012180001f67983 */ /* 0x000f280000100a00 */
[----:B------:R-:W-:Y:S04]  /*216b0*/  STL.64 [R1+0x2688], R142 ;  /* 0x0026888e01007387 */ /* 0x000fe80000100a00 */
[----:B------:R1:W-:Y:S01]  /*216c0*/  STL.64 [R1+0x2698], R156 ;  /* 0x0026989c01007387 */ /* 0x0003e20000100a00 */
[----:B------:R-:W-:-:S03]  /*216d0*/  UIADD3 UR6, UR6, -0x100, URZ ;  /* 0xffffff0006067890 */ /* 0x000fc6000fffe03f */
[----:B------:R-:W4:Y:S01]  /*216e0*/  LDL.64 R148, [R1+0x1268] ;  /* 0x0012680001947983 */ /* 0x000f220000100a00 */
[----:B--2---:R-:W-:-:S04]  /*216f0*/  IMAD.WIDE R2, R44, 0x4, R6 ;  /* 0x000000042c027825 */ /* 0x004fc800078e0206 */
[----:B---3--:R-:W-:Y:S02]  /*21700*/  IMAD.WIDE R6, R44, 0x4, R248 ;  /* 0x000000042c067825 */ /* 0x008fe400078e02f8 */
[----:B------:R-:W2:Y:S01]  /*21710*/  LDL.64 R248, [R1+0x1260] ;  /* 0x0012600001f87983 */ /* 0x000ea20000100a00 */
[----:B------:R-:W-:-:S03]  /*21720*/  UISETP.GE.U32.AND UP0, UPT, UR6, 0x7ffffe81, UPT ;  /* 0x7ffffe810600788c */ /* 0x000fc6000bf06070 */
[----:B------:R-:W-:Y:S03]  /*21730*/  STL.64 [R1+0x2690], R50 ;  /* 0x0026903201007387 */ /* 0x000fe60000100a00 */
[----:B------:R-:W-:Y:S01]  /*21740*/  PLOP3.LUT P0, PT, PT, PT, UP0, 0x80, 0x0 ;  /* 0x000000000000781c */ /* 0x000fe20003f0f008 */
[----:B------:R3:W-:Y:S01]  /*21750*/  STL.64 [R1+0x26a0], R2 ;  /* 0x0026a00201007387 */ /* 0x0007e20000100a00 */
[----:B------:R-:W-:Y:S01]  /*21760*/  PLOP3.LUT P4, PT, PT, PT, UP0, 0x80, 0x0 ;  /* 0x000000000000781c */ /* 0x000fe20003f8f008 */
[C---:B------:R-:W-:Y:S02]  /*21770*/  IMAD.WIDE R210, R44.reuse, 0x4, R210 ;  /* 0x000000042cd27825 */ /* 0x040fe400078e02d2 */
[----:B------:R-:W3:Y:S04]  /*21780*/  LDL.64 R134, [R1+0x1d78] ;  /* 0x001d780001867983 */ /* 0x000ee80000100a00 */
[----:B------:R-:W3:Y:S01]  /*21790*/  LDL.64 R64, [R1+0x22d8] ;  /* 0x0022d80001407983 */ /* 0x000ee20000100a00 */
[----:B------:R-:W-:-:S03]  /*217a0*/  IMAD.WIDE R138, R44, 0x4, R138 ;  /* 0x000000042c8a7825 */ /* 0x000fc600078e028a */
[----:B------:R-:W3:Y:S01]  /*217b0*/  LDL.64 R130, [R1+0x2710] ;  /* 0x0027100001827983 */ /* 0x000ee20000100a00 */
[----:B----4-:R-:W-:-:S03]  /*217c0*/  IMAD.WIDE R204, R44, 0x4, R204 ;  /* 0x000000042ccc7825 */ /* 0x010fc600078e02cc */
[----:B------:R4:W-:Y:S01]  /*217d0*/  STL.64 [R1+0x26a8], R6 ;  /* 0x0026a80601007387 */ /* 0x0009e20000100a00 */
[----:B------:R-:W-:-:S03]  /*217e0*/  IMAD.WIDE R16, R44, 0x4, R16 ;  /* 0x000000042c107825 */ /* 0x000fc600078e0210 */
[----:B------:R-:W4:Y:S04]  /*217f0*/  LDL.64 R184, [R1+0x2750] ;  /* 0x0027500001b87983 */ /* 0x000f280000100a00 */
[----:B------:R-:W4:Y:S04]  /*21800*/  LDL.64 R202, [R1+0x2790] ;  /* 0x0027900001ca7983 */ /* 0x000f280000100a00 */
[----:B------:R1:W-:Y:S04]  /*21810*/  STL.64 [R1+0x26b0], R204 ;  /* 0x0026b0cc01007387 */ /* 0x0003e80000100a00 */
[----:B------:R-:W4:Y:S01]  /*21820*/  LDL.64 R80, [R1+0x27d0] ;  /* 0x0027d00001507983 */ /* 0x000f220000100a00 */
[----:B------:R-:W-:-:S03]  /*21830*/  IMAD.WIDE R46, R44, 0x4, R46 ;  /* 0x000000042c2e7825 */ /* 0x000fc600078e022e */
[----:B------:R-:W4:Y:S04]  /*21840*/  LDL.64 R44, [R1+0x2318] ;  /* 0x00231800012c7983 */ /* 0x000f280000100a00 */
[----:B------:R1:W-:Y:S04]  /*21850*/  STL.64 [R1+0x26b8], R16 ;  /* 0x0026b81001007387 */ /* 0x0003e80000100a00 */
[----:B------:R-:W-:Y:S04]  /*21860*/  LDGSTS.E [R0+0x3ec00], desc[UR14][R140.64], !P1 ;  /* 0x3ec000008c007fae */ /* 0x000fe8000c92184e */
[----:B------:R-:W4:Y:S04]  /*21870*/  LDL.64 R100, [R1+0x2810] ;  /* 0x0028100001647983 */ /* 0x000f280000100a00 */
[----:B------:R-:W-:Y:S04]  /*21880*/  LDGSTS.E [R0+0x3ed00], desc[UR14][R14.64], !P1 ;  /* 0x3ed000000e007fae */ /* 0x000fe8000c92184e */
[----:B------:R-:W4:Y:S04]  /*21890*/  LDL.64 R140, [R1+0x2850] ;  /* 0x00285000018c7983 */ /* 0x000f280000100a00 */
[----:B------:R-:W-:Y:S04]  /*218a0*/  STL.64 [R1+0x26c0], R210 ;  /* 0x0026c0d201007387 */ /* 0x000fe80000100a00 */
[----:B------:R-:W4:Y:S04]  /*218b0*/  LDL.LU.64 R14, [R1+0x2f38] ;  /* 0x002f3800010e7983 */ /* 0x000f280000300a00 */
[----:B------:R-:W-:Y:S04]  /*218c0*/  STL.64 [R1+0x26d0], R138 ;  /* 0x0026d08a01007387 */ /* 0x000fe80000100a00 */
[----:B------:R-:W-:Y:S04]  /*218d0*/  LDGSTS.E [R0+0x3ee00], desc[UR14][R26.64], !P1 ;  /* 0x3ee000001a007fae */ /* 0x000fe8000c92184e */
[----:B------:R-:W-:Y:S04]  /*218e0*/  LDGSTS.E [R0+0x3ef00], desc[UR14][R246.64], !P1 ;  /* 0x3ef00000f6007fae */ /* 0x000fe8000c92184e */
[----:B------:R-:W-:Y:S04]  /*218f0*/  LDGSTS.E [R0+0x3fc00], desc[UR14][R200.64], !P0 ;  /* 0x3fc00000c8007fae */ /* 0x000fe8000c12184e */
[----:B------:R-:W4:Y:S04]  /*21900*/  LDL.64 R26, [R1+0x2890] ;  /* 0x00289000011a7983 */ /* 0x000f280000100a00 */
[----:B------:R1:W-:Y:S04]  /*21910*/  STL.64 [R1+0x26c8], R46 ;  /* 0x0026c82e01007387 */ /* 0x0003e80000100a00 */
[----:B------:R-:W3:Y:S04]  /*21920*/  LDL.LU R246, [R1+0x2f30] ;  /* 0x002f300001f67983 */ /* 0x000ee80000300800 */
[----:B------:R-:W4:Y:S04]  /*21930*/  LDL.64 R200, [R1+0x28d0] ;  /* 0x0028d00001c87983 */ /* 0x000f280000100a00 */
[----:B--2---:R-:W-:Y:S04]  /*21940*/  LDGSTS.E [R0+0x3fd00], desc[UR14][R248.64], !P4 ;  /* 0x3fd00000f8007fae */ /* 0x004fe8000e12184e */
[----:B------:R-:W2:Y:S01]  /*21950*/  LDL.LU.64 R248, [R1+0x2f28] ;  /* 0x002f280001f87983 */ /* 0x000ea20000300a00 */
[----:B------:R-:W-:-:S02]  /*21960*/  PLOP3.LUT P6, PT, PT, PT, UP0, 0x80, 0x0 ;  /* 0x000000000000781c */ /* 0x000fc40003fcf008 */
[----:B------:R-:W-:-:S11]  /*21970*/  PLOP3.LUT P2, PT, PT, PT, UP0, 0x80, 0x0 ;  /* 0x000000000000781c */ /* 0x000fd60003f4f008 */
[----:B------:R-:W-:Y:S04]  /*21980*/  LDGSTS.E [R0+0x3fe00], desc[UR14][R148.64], !P6 ;  /* 0x3fe0000094007fae */ /* 0x000fe8000f12184e */
[----:B------:R-:W4:Y:S04]  /*21990*/  LDL.64 R148, [R1+0x2910] ;  /* 0x0029100001947983 */ /* 0x000f280000100a00 */
[----:B--2---:R-:W-:Y:S04]  /*219a0*/  LDGSTS.E [R0+0x3ff00], desc[UR14][R248.64], !P2 ;  /* 0x3ff00000f8007fae */ /* 0x004fe8000d12184e */
[----:B------:R-:W0:Y:S04]  /*219b0*/  LDGDEPBAR ;  /* 0x00000000000079af */ /* 0x000e280000000000 */
[----:B---3--:R-:W-:Y:S04]  /*219c0*/  LDGSTS.E [R246+0x50000], desc[UR14][R134.64], P5 ;  /* 0x5000000086f67fae */ /* 0x008fe8000a92184e */
[----:B------:R-:W-:Y:S04]  /*219d0*/  LDGSTS.E [R246+0x50100], desc[UR14][R64.64], P3 ;  /* 0x5010000040f67fae */ /* 0x000fe8000992184e */
[----:B------:R-:W-:Y:S04]  /*219e0*/  LDGSTS.E [R246+0x51000], desc[UR14][R130.64], P5 ;  /* 0x5100000082f67fae */ /* 0x000fe8000a92184e */
[----:B------:R-:W2:Y:S04]  /*219f0*/  LDL.64 R134, [R1+0x2950] ;  /* 0x0029500001867983 */ /* 0x000ea80000100a00 */
[----:B------:R-:W3:Y:S04]  /*21a00*/  LDL.64 R64, [R1+0x2990] ;  /* 0x0029900001407983 */ /* 0x000ee80000100a00 */
[----:B------:R-:W3:Y:S04]  /*21a10*/  LDL.LU.64 R130, [R1+0x2f20] ;  /* 0x002f200001827983 */ /* 0x000ee80000300a00 */
[----:B----4-:R-:W-:Y:S04]  /*21a20*/  LDGSTS.E [R246+0x51100], desc[UR14][R44.64], P3 ;  /* 0x511000002cf67fae */ /* 0x010fe8000992184e */
[----:B------:R-:W-:Y:S04]  /*21a30*/  LDGSTS.E [R246+0x52000], desc[UR14][R184.64], P5 ;  /* 0x52000000b8f67fae */ /* 0x000fe8000a92184e */
[----:B------:R-:W4:Y:S04]  /*21a40*/  LDL.64 R44, [R1+0x29d0] ;  /* 0x0029d000012c7983 */ /* 0x000f280000100a00 */
[----:B------:R-:W2:Y:S04]  /*21a50*/  LDL.LU.64 R184, [R1+0x2f18] ;  /* 0x002f180001b87983 */ /* 0x000ea80000300a00 */
[----:B--2---:R-:W-:Y:S04]  /*21a60*/  LDGSTS.E [R246+0x52100], desc[UR14][R184.64], P3 ;  /* 0x52100000b8f67fae */ /* 0x004fe8000992184e */
[----:B------:R-:W-:Y:S04]  /*21a70*/  LDGSTS.E [R246+0x53000], desc[UR14][R202.64], P5 ;  /* 0x53000000caf67fae */ /* 0x000fe8000a92184e */
[----:B------:R-:W-:Y:S04]  /*21a80*/  LDGSTS.E [R246+0x53100], desc[UR14][R4.64], P3 ;  /* 0x5310000004f67fae */ /* 0x000fe8000992184e */
[----:B------:R-:W2:Y:S04]  /*21a90*/  LDL.64 R184, [R1+0x2a10] ;  /* 0x002a100001b87983 */ /* 0x000ea80000100a00 */
[----:B------:R-:W2:Y:S04]  /*21aa0*/  LDL.LU.64 R202, [R1+0x2f10] ;  /* 0x002f100001ca7983 */ /* 0x000ea80000300a00 */
[----:B------:R-:W2:Y:S04]  /*21ab0*/  LDL.64 R4, [R1+0x2a50] ;  /* 0x002a500001047983 */ /* 0x000ea80000100a00 */
[----:B------:R-:W-:Y:S04]  /*21ac0*/  LDGSTS.E [R246+0x54000], desc[UR14][R80.64], P5 ;  /* 0x5400000050f67fae */ /* 0x000fe8000a92184e */
[----:B------:R-:W-:Y:S04]  /*21ad0*/  LDGSTS.E [R246+0x54100], desc[UR14][R132.64], P3 ;  /* 0x5410000084f67fae */ /* 0x000fe8000992184e */
[----:B------:R-:W-:Y:S04]  /*21ae0*/  LDGSTS.E [R246+0x55000], desc[UR14][R100.64], P5 ;  /* 0x5500000064f67fae */ /* 0x000fe8000a92184e */
[----:B------:R-:W-:Y:S04]  /*21af0*/  LDGSTS.E [R246+0x55100], desc[UR14][R198.64], P3 ;  /* 0x55100000c6f67fae */ /* 0x000fe8000992184e */
[----:B------:R-:W-:Y:S04]  /*21b00*/  LDGSTS.E [R246+0x56000], desc[UR14][R140.64], P5 ;  /* 0x560000008cf67fae */ /* 0x000fe8000a92184e */
[----:B------:R-:W-:Y:S04]  /*21b10*/  LDGSTS.E [R246+0x56100], desc[UR14][R48.64], P3 ;  /* 0x5610000030f67fae */ /* 0x000fe8000992184e */
[----:B------:R-:W2:Y:S04]  /*21b20*/  LDL.LU.64 R80, [R1+0x2f08] ;  /* 0x002f080001507983 */ /* 0x000ea80000300a00 */
[----:B------:R-:W-:Y:S04]  /*21b30*/  LDGSTS.E [R246+0x57000], desc[UR14][R26.64], P5 ;  /* 0x570000001af67fae */ /* 0x000fe8000a92184e */
[----:B-1----:R-:W2:Y:S04]  /*21b40*/  LDL.LU.64 R132, [R1+0x2f00] ;  /* 0x002f000001847983 */ /* 0x002ea80000300a00 */
[----:B------:R-:W-:Y:S04]  /*21b50*/  LDGSTS.E [R246+0x57100], desc[UR14][R212.64], P3 ;  /* 0x57100000d4f67fae */ /* 0x000fe8000992184e */
[----:B------:R-:W2:Y:S04]  /*21b60*/  LDL.LU.64 R100, [R1+0x2ef8] ;  /* 0x002ef80001647983 */ /* 0x000ea80000300a00 */
[----:B------:R-:W-:Y:S04]  /*21b70*/  LDGSTS.E [R246+0x58000], desc[UR14][R200.64], P5 ;  /* 0x58000000c8f67fae */ /* 0x000fe8000a92184e */
[----:B------:R-:W2:Y:S04]  /*21b80*/  LDL.64 R198, [R1+0x26d8] ;  /* 0x0026d80001c67983 */ /* 0x000ea80000100a00 */
[----:B------:R-:W2:Y:S04]  /*21b90*/  LDL.64 R48, [R1+0x22e0] ;  /* 0x0022e00001307983 */ /* 0x000ea80000100a00 */
[----:B------:R-:W2:Y:S04]  /*21ba0*/  LDL.64 R140, [R1+0x2718] ;  /* 0x00271800018c7983 */ /* 0x000ea80000100a00 */
        /* <DEDUP_REMOVED lines=10> */
[----:B------:R-:W-:Y:S04]  /*21c50*/  LDGSTS.E [R246+0x5a100], desc[UR14][R206.64], P3 ;  /* 0x5a100000cef67fae */ /* 0x000fe8000992184e */
[----:B------:R-:W2:Y:S04]  /*21c60*/  LDL.LU.64 R134, [R1+0x2ee0] ;  /* 0x002ee00001867983 */ /* 0x000ea80000300a00 */
[----:B---3--:R-:W-:Y:S04]  /*21c70*/  LDGSTS.E [R246+0x5b000], desc[UR14][R64.64], P5 ;  /* 0x5b00000040f67fae */ /* 0x008fe8000a92184e */
[----:B------:R-:W3:Y:S04]  /*21c80*/  LDL.LU.64 R206, [R1+0x2ed8] ;  /* 0x002ed80001ce7983 */ /* 0x000ee80000300a00 */
[----:B------:R-:W-:Y:S04]  /*21c90*/  LDGSTS.E [R246+0x5b100], desc[UR14][R38.64], P3 ;  /* 0x5b10000026f67fae */ /* 0x000fe8000992184e */
[----:B------:R-:W3:Y:S04]  /*21ca0*/  LDL.64 R64, [R1+0x2898] ;  /* 0x0028980001407983 */ /* 0x000ee80000100a00 */
[----:B----4-:R-:W-:Y:S04]  /*21cb0*/  LDGSTS.E [R246+0x5c000], desc[UR14][R44.64], P5 ;  /* 0x5c0000002cf67fae */ /* 0x010fe8000a92184e */
[----:B------:R-:W4:Y:S04]  /*21cc0*/  LDL.LU.64 R38, [R1+0x2ed0] ;  /* 0x002ed00001267983 */ /* 0x000f280000300a00 */
[----:B------:R-:W-:Y:S04]  /*21cd0*/  LDGSTS.E [R246+0x5c100], desc[UR14][R82.64], P3 ;  /* 0x5c10000052f67fae */ /* 0x000fe8000992184e */
[----:B------:R-:W4:Y:S04]  /*21ce0*/  LDL.LU.64 R82, [R1+0x2ec8] ;  /* 0x002ec80001527983 */ /* 0x000f280000300a00 */
[----:B------:R-:W4:Y:S04]  /*21cf0*/  LDL.64 R44, [R1+0x28d8] ;  /* 0x0028d800012c7983 */ /* 0x000f280000100a00 */
[----:B--2---:R-:W-:Y:S04]  /*21d00*/  LDGSTS.E [R246+0x5d000], desc[UR14][R184.64], P5 ;  /* 0x5d000000b8f67fae */ /* 0x004fe8000a92184e */
[----:B------:R-:W-:Y:S04]  /*21d10*/  LDGSTS.E [R246+0x5d100], desc[UR14][R136.64], P3 ;  /* 0x5d10000088f67fae */ /* 0x000fe8000992184e */
[----:B------:R-:W-:Y:S04]  /*21d20*/  LDGSTS.E [R246+0x5e000], desc[UR14][R4.64], P5 ;  /* 0x5e00000004f67fae */ /* 0x000fe8000a92184e */
[----:B------:R-:W2:Y:S04]  /*21d30*/  LDL.LU.64 R184, [R1+0x2ec0] ;  /* 0x002ec00001b87983 */ /* 0x000ea80000300a00 */
[----:B------:R-:W2:Y:S04]  /*21d40*/  LDL.64 R136, [R1+0x2918] ;  /* 0x0029180001887983 */ /* 0x000ea80000100a00 */
[----:B------:R-:W3:Y:S04]  /*21d50*/  LDL.LU.64 R4, [R1+0x2eb8] ;  /* 0x002eb80001047983 */ /* 0x000ee80000300a00 */
[----:B------:R-:W-:Y:S04]  /*21d60*/  LDGSTS.E [R246+0x5e100], desc[UR14][R164.64], P3 ;  /* 0x5e100000a4f67fae */ /* 0x000fe8000992184e */
[----:B------:R-:W2:Y:S04]  /*21d70*/  LDL.64 R164, [R1+0x2958] ;  /* 0x0029580001a47983 */ /* 0x000ea80000100a00 */
[----:B---3--:R-:W-:Y:S04]  /*21d80*/  LDGSTS.E [R246+0x5f000], desc[UR14][R4.64], P5 ;  /* 0x5f00000004f67fae */ /* 0x008fe8000a92184e */
[----:B------:R-:W-:Y:S04]  /*21d90*/  LDGSTS.E [R246+0x5f100], desc[UR14][R156.64], P3 ;  /* 0x5f1000009cf67fae */ /* 0x000fe8000992184e */
[----:B------:R-:W3:Y:S04]  /*21da0*/  LDL.LU.64 R4, [R1+0x2eb0] ;  /* 0x002eb00001047983 */ /* 0x000ee80000300a00 */
[----:B------:R-:W4:Y:S04]  /*21db0*/  LDL.64 R246, [R1+0x2818] ;  /* 0x0028180001f67983 */ /* 0x000f280000100a00 */
[----:B------:R-:W2:Y:S04]  /*21dc0*/  LDL.64 R156, [R1+0x2998] ;  /* 0x00299800019c7983 */ /* 0x000ea80000100a00 */
[----:B---3--:R-:W-:Y:S04]  /*21dd0*/  LDGSTS.E [R5+0x50200], desc[UR14][R198.64], P5 ;  /* 0x50200000c6057fae */ /* 0x008fe8000a92184e */
[----:B------:R-:W-:Y:S04]  /*21de0*/  LDGSTS.E [R5+0x50300], desc[UR14][R48.64], P3 ;  /* 0x5030000030057fae */ /* 0x000fe8000992184e */
[----:B------:R-:W-:Y:S04]  /*21df0*/  LDGSTS.E [R5+0x51200], desc[UR14][R140.64], P5 ;  /* 0x512000008c057fae */ /* 0x000fe8000a92184e */
[----:B------:R-:W-:Y:S04]  /*21e00*/  LDGSTS.E [R5+0x51300], desc[UR14][R148.64], P3 ;  /* 0x5130000094057fae */ /* 0x000fe8000992184e */
[----:B------:R-:W3:Y:S04]  /*21e10*/  LDL.LU.64 R198, [R1+0x2ea8] ;  /* 0x002ea80001c67983 */ /* 0x000ee80000300a00 */
[----:B------:R-:W-:Y:S04]  /*21e20*/  LDGSTS.E [R5+0x52200], desc[UR14][R212.64], P5 ;  /* 0x52200000d4057fae */ /* 0x000fe8000a92184e */
[----:B------:R-:W3:Y:S04]  /*21e30*/  LDL.LU.64 R48, [R1+0x2ea0] ;  /* 0x002ea00001307983 */ /* 0x000ee80000300a00 */
[----:B------:R-:W-:Y:S04]  /*21e40*/  LDGSTS.E [R5+0x52300], desc[UR14][R14.64], P3 ;  /* 0x523000000e057fae */ /* 0x000fe8000992184e */
[----:B------:R-:W3:Y:S04]  /*21e50*/  LDL.LU.64 R140, [R1+0x2e98] ;  /* 0x002e9800018c7983 */ /* 0x000ee80000300a00 */
[----:B------:R-:W-:Y:S04]  /*21e60*/  LDGSTS.E [R5+0x53200], desc[UR14][R200.64], P5 ;  /* 0x53200000c8057fae */ /* 0x000fe8000a92184e */
[----:B------:R-:W3:Y:S04]  /*21e70*/  LDL.64 R148, [R1+0x2a18] ;  /* 0x002a180001947983 */ /* 0x000ee80000100a00 */
[----:B------:R-:W-:Y:S04]  /*21e80*/  LDGSTS.E [R5+0x53300], desc[UR14][R8.64], P3 ;  /* 0x5330000008057fae */ /* 0x000fe8000992184e */
[----:B------:R-:W3:Y:S04]  /*21e90*/  LDL.LU.64 R212, [R1+0x2e90] ;  /* 0x002e900001d47983 */ /* 0x000ee80000300a00 */
[----:B------:R-:W-:Y:S04]  /*21ea0*/  LDGSTS.E [R5+0x54200], desc[UR14][R92.64], P5 ;  /* 0x542000005c057fae */ /* 0x000fe8000a92184e */
[----:B------:R-:W3:Y:S04]  /*21eb0*/  LDL.LU.64 R14, [R1+0x2e88] ;  /* 0x002e8800010e7983 */ /* 0x000ee80000300a00 */
[----:B------:R-:W-:Y:S04]  /*21ec0*/  LDGSTS.E [R5+0x54300], desc[UR14][R52.64], P3 ;  /* 0x5430000034057fae */ /* 0x000fe8000992184e */
[----:B------:R-:W3:Y:S04]  /*21ed0*/  LDL.LU.64 R200, [R1+0x2e80] ;  /* 0x002e800001c87983 */ /* 0x000ee80000300a00 */
[----:B----4-:R-:W-:Y:S04]  /*21ee0*/  LDGSTS.E [R5+0x55200], desc[UR14][R246.64], P5 ;  /* 0x55200000f6057fae */ /* 0x010fe8000a92184e */
[----:B------:R-:W4:Y:S04]  /*21ef0*/  LDL.LU.64 R8, [R1+0x2e78] ;  /* 0x002e780001087983 */ /* 0x000f280000300a00 */
[----:B------:R-:W-:Y:S04]  /*21f00*/  LDGSTS.E [R5+0x55300], desc[UR14][R144.64], P3 ;  /* 0x5530000090057fae */ /* 0x000fe8000992184e */
[----:B------:R-:W4:Y:S04]  /*21f10*/  LDL.LU.64 R92, [R1+0x2e70] ;  /* 0x002e7000015c7983 */ /* 0x000f280000300a00 */
[----:B------:R-:W-:Y:S04]  /*21f20*/  LDGSTS.E [R5+0x56200], desc[UR14][R224.64], P5 ;  /* 0x56200000e0057fae */ /* 0x000fe8000a92184e */
[----:B------:R-:W4:Y:S04]  /*21f30*/  LDL.LU.64 R52, [R1+0x2e68] ;  /* 0x002e680001347983 */ /* 0x000f280000300a00 */
[----:B------:R-:W-:Y:S04]  /*21f40*/  LDGSTS.E [R5+0x56300], desc[UR14][R192.64], P3 ;  /* 0x56300000c0057fae */ /* 0x000fe8000992184e */
[----:B------:R-:W4:Y:S04]  /*21f50*/  LDL.LU.64 R144, [R1+0x2e60] ;  /* 0x002e600001907983 */ /* 0x000f280000300a00 */
[----:B------:R-:W-:Y:S04]  /*21f60*/  LDGSTS.E [R5+0x57200], desc[UR14][R64.64], P5 ;  /* 0x5720000040057fae */ /* 0x000fe8000a92184e */
[----:B------:R-:W4:Y:S04]  /*21f70*/  LDL.64 R224, [R1+0x26e0] ;  /* 0x0026e00001e07983 */ /* 0x000f280000100a00 */
[----:B------:R-:W4:Y:S04]  /*21f80*/  LDL.64 R192, [R1+0x2720] ;  /* 0x0027200001c07983 */ /* 0x000f280000100a00 */
[----:B------:R-:W4:Y:S04]  /*21f90*/  LDL.64 R64, [R1+0x2760] ;  /* 0x0027600001407983 */ /* 0x000f280000100a00 */
[----:B------:R-:W-:Y:S04]  /*21fa0*/  LDGSTS.E [R5+0x57300], desc[UR14][R220.64], P3 ;  /* 0x57300000dc057fae */ /* 0x000fe8000992184e */
[----:B------:R-:W-:Y:S04]  /*21fb0*/  LDGSTS.E [R5+0x58200], desc[UR14][R44.64], P5 ;  /* 0x582000002c057fae */ /* 0x000fe8000a92184e */
[----:B------:R-:W-:Y:S04]  /*21fc0*/  LDGSTS.E [R5+0x58300], desc[UR14][R218.64], P3 ;  /* 0x58300000da057fae */ /* 0x000fe8000992184e */
[----:B------:R-:W4:Y:S04]  /*21fd0*/  LDL.LU.64 R220, [R1+0x2e58] ;  /* 0x002e580001dc7983 */ /* 0x000f280000300a00 */
[----:B------:R-:W4:Y:S04]  /*21fe0*/  LDL.64 R246, [R1+0x27a0] ;  /* 0x0027a00001f67983 */ /* 0x000f280000100a00 */
[----:B------:R-:W4:Y:S04]  /*21ff0*/  LDL.LU.64 R218, [R1+0x2e50] ;  /* 0x002e500001da7983 */ /* 0x000f280000300a00 */
[----:B------:R-:W4:Y:S04]  /*22000*/  LDL.64 R44, [R1+0x27e0] ;  /* 0x0027e000012c7983 */ /* 0x000f280000100a00 */
[----:B--2---:R-:W-:Y:S04]  /*22010*/  LDGSTS.E [R5+0x59200], desc[UR14][R136.64], P5 ;  /* 0x5920000088057fae */ /* 0x004fe8000a92184e */
[----:B------:R-:W-:Y:S04]  /*22020*/  LDGSTS.E [R5+0x59300], desc[UR14][R36.64], P3 ;  /* 0x5930000024057fae */ /* 0x000fe8000992184e */
[----:B------:R-:W-:Y:S04]  /*22030*/  LDGSTS.E [R5+0x5a200], desc[UR14][R164.64], P5 ;  /* 0x5a200000a4057fae */ /* 0x000fe8000a92184e */
[----:B------:R-:W2:Y:S04]  /*22040*/  LDL.LU.64 R136, [R1+0x2e48] ;  /* 0x002e480001887983 */ /* 0x000ea80000300a00 */
[----:B------:R-:W2:Y:S04]  /*22050*/  LDL.64 R36, [R1+0x2820] ;  /* 0x0028200001247983 */ /* 0x000ea80000100a00 */
[----:B------:R-:W2:Y:S04]  /*22060*/  LDL.LU.64 R164, [R1+0x2e40] ;  /* 0x002e400001a47983 */ /* 0x000ea80000300a00 */
[----:B------:R-:W-:Y:S04]  /*22070*/  LDGSTS.E [R5+0x5a300], desc[UR14][R170.64], P3 ;  /* 0x5a300000aa057fae */ /* 0x000fe8000992184e */
[----:B------:R-:W-:Y:S04]  /*22080*/  LDGSTS.E [R5+0x5b200], desc[UR14][R156.64], P5 ;  /* 0x5b2000009c057fae */ /* 0x000fe8000a92184e */
[----:B------:R-:W-:Y:S04]  /*22090*/  LDGSTS.E [R5+0x5b300], desc[UR14][R62.64], P3 ;  /* 0x5b3000003e057fae */ /* 0x000fe8000992184e */
[----:B------:R-:W2:Y:S04]  /*220a0*/  LDL.64 R170, [R1+0x2860] ;  /* 0x0028600001aa7983 */ /* 0x000ea80000100a00 */
[----:B------:R-:W4:Y:S04]  /*220b0*/  LDL.LU.64 R156, [R1+0x2e38] ;  /* 0x002e3800019c7983 */ /* 0x000f280000300a00 */
[----:B------:R-:W3:Y:S04]  /*220c0*/  LDL.LU.64 R62, [R1+0x2e30] ;  /* 0x002e3000013e7983 */ /* 0x000ee80000300a00 */
[----:B---3--:R-:W-:Y:S04]  /*220d0*/  LDGSTS.E [R5+0x5c200], desc[UR14][R62.64], P5 ;  /* 0x5c2000003e057fae */ /* 0x008fe8000a92184e */
[----:B------:R-:W-:Y:S04]  /*220e0*/  LDGSTS.E [R5+0x5c300], desc[UR14][R56.64], P3 ;  /* 0x5c30000038057fae */ /* 0x000fe8000992184e */
[----:B------:R-:W-:Y:S04]  /*220f0*/  LDGSTS.E [R5+0x5d200], desc[UR14][R148.64], P5 ;  /* 0x5d20000094057fae */ /* 0x000fe8000a92184e */
[----:B------:R-:W-:Y:S04]  /*22100*/  LDGSTS.E [R5+0x5d300], desc[UR14][R244.64], P3 ;  /* 0x5d300000f4057fae */ /* 0x000fe8000992184e */
[----:B------:R-:W3:Y:S04]  /*22110*/  LDL.64 R62, [R1+0x28a0] ;  /* 0x0028a000013e7983 */ /* 0x000ee80000100a00 */
[----:B----4-:R-:W-:Y:S04]  /*22120*/  LDGSTS.E [R5+0x5e200], desc[UR14][R156.64], P5 ;  /* 0x5e2000009c057fae */ /* 0x010fe8000a92184e */
[----:B------:R-:W4:Y:S04]  /*22130*/  LDL.LU.64 R56, [R1+0x2e28] ;  /* 0x002e280001387983 */ /* 0x000f280000300a00 */
[----:B------:R-:W-:Y:S04]  /*22140*/  LDGSTS.E [R5+0x5e300], desc[UR14][R34.64], P3 ;  /* 0x5e30000022057fae */ /* 0x000fe8000992184e */
[----:B------:R-:W4:Y:S04]  /*22150*/  LDL.LU.64 R148, [R1+0x2e20] ;  /* 0x002e200001947983 */ /* 0x000f280000300a00 */
[----:B------:R-:W-:Y:S04]  /*22160*/  LDGSTS.E [R5+0x5f200], desc[UR14][R92.64], P5 ;  /* 0x5f2000005c057fae */ /* 0x000fe8000a92184e */
[----:B------:R-:W4:Y:S04]  /*22170*/  LDL.64 R244, [R1+0x28e0] ;  /* 0x0028e00001f47983 */ /* 0x000f280000100a00 */
[----:B------:R-:W4:Y:S04]  /*22180*/  LDL.64 R156, [R1+0x2920] ;  /* 0x00292000019c7983 */ /* 0x000f280000100a00 */
[----:B------:R-:W4:Y:S04]  /*22190*/  LDL.64 R34, [R1+0x2960] ;  /* 0x0029600001227983 */ /* 0x000f280000100a00 */
[----:B------:R-:W4:Y:S04]  /*221a0*/  LDL.64 R92, [R1+0x29a0] ;  /* 0x0029a000015c7983 */ /* 0x000f280000100a00 */
[----:B------:R-:W-:Y:S04]  /*221b0*/  LDGSTS.E [R5+0x5f300], desc[UR14][R2.64], P3 ;  /* 0x5f30000002057fae */ /* 0x000fe8000992184e */
[----:B------:R-:W2:Y:S04]  /*221c0*/  LDL.LU.64 R2, [R1+0x2e18] ;  /* 0x002e180001027983 */ /* 0x000ea80000300a00 */
[----:B--2---:R-:W-:Y:S04]  /*221d0*/  LDGSTS.E [R3+0x50400], desc[UR14][R224.64], P5 ;  /* 0x50400000e0037fae */ /* 0x004fe8000a92184e */
[----:B------:R-:W-:Y:S04]  /*221e0*/  LDGSTS.E [R3+0x50500], desc[UR14][R198.64], P3 ;  /* 0x50500000c6037fae */ /* 0x000fe8000992184e */
[----:B------:R-:W-:Y:S04]  /*221f0*/  LDGSTS.E [R3+0x51400], desc[UR14][R192.64], P5 ;  /* 0x51400000c0037fae */ /* 0x000fe8000a92184e */
[----:B------:R-:W-:Y:S04]  /*22200*/  LDGSTS.E [R3+0x51500], desc[UR14][R26.64], P3 ;  /* 0x515000001a037fae */ /* 0x000fe8000992184e */
[----:B------:R-:W-:Y:S04]  /*22210*/  LDGSTS.E [R3+0x52400], desc[UR14][R64.64], P5 ;  /* 0x5240000040037fae */ /* 0x000fe8000a92184e */
[----:B------:R-:W-:Y:S04]  /*22220*/  LDGSTS.E [R3+0x52500], desc[UR14][R152.64], P3 ;  /* 0x5250000098037fae */ /* 0x000fe8000992184e */
[----:B------:R-:W2:Y:S04]  /*22230*/  LDL.LU.64 R224, [R1+0x2e10] ;  /* 0x002e100001e07983 */ /* 0x000ea80000300a00 */
        /* <DEDUP_REMOVED lines=13> */
[----:B------:R-:W2:Y:S04]  /*22310*/  LDL.64 R246, [R1+0x26e8] ;  /* 0x0026e80001f67983 */ /* 0x000ea80000100a00 */
[----:B------:R-:W2:Y:S04]  /*22320*/  LDL.64 R44, [R1+0x2728] ;  /* 0x00272800012c7983 */ /* 0x000ea80000100a00 */
[----:B------:R-:W-:Y:S04]  /*22330*/  LDGSTS.E [R3+0x56500], desc[UR14][R104.64], P3 ;  /* 0x5650000068037fae */ /* 0x000fe8000992184e */
[----:B------:R-:W2:Y:S04]  /*22340*/  LDL.LU.64 R76, [R1+0x2dd8] ;  /* 0x002dd800014c7983 */ /* 0x000ea80000300a00 */
[----:B---3--:R-:W-:Y:S04]  /*22350*/  LDGSTS.E [R3+0x57400], desc[UR14][R62.64], P5 ;  /* 0x574000003e037fae */ /* 0x008fe8000a92184e */
[----:B------:R-:W3:Y:S04]  /*22360*/  LDL.LU.64 R36, [R1+0x2dd0] ;  /* 0x002dd00001247983 */ /* 0x000ee80000300a00 */
[----:B------:R-:W-:Y:S04]  /*22370*/  LDGSTS.E [R3+0x57500], desc[UR14][R180.64], P3 ;  /* 0x57500000b4037fae */ /* 0x000fe8000992184e */
[----:B------:R-:W3:Y:S04]  /*22380*/  LDL.64 R172, [R1+0x2768] ;  /* 0x0027680001ac7983 */ /* 0x000ee80000100a00 */
[----:B------:R-:W3:Y:S04]  /*22390*/  LDL.64 R170, [R1+0x27a8] ;  /* 0x0027a80001aa7983 */ /* 0x000ee80000100a00 */
[----:B------:R-:W3:Y:S04]  /*223a0*/  LDL.64 R104, [R1+0x27e8] ;  /* 0x0027e80001687983 */ /* 0x000ee80000100a00 */
[----:B------:R-:W3:Y:S04]  /*223b0*/  LDL.64 R62, [R1+0x2828] ;  /* 0x00282800013e7983 */ /* 0x000ee80000100a00 */
[----:B------:R-:W3:Y:S04]  /*223c0*/  LDL.64 R180, [R1+0x2868] ;  /* 0x0028680001b47983 */ /* 0x000ee80000100a00 */
[----:B----4-:R-:W-:Y:S04]  /*223d0*/  LDGSTS.E [R3+0x58400], desc[UR14][R244.64], P5 ;  /* 0x58400000f4037fae */ /* 0x010fe8000a92184e */
[----:B------:R-:W-:Y:S04]  /*223e0*/  LDGSTS.E [R3+0x58500], desc[UR14][R88.64], P3 ;  /* 0x5850000058037fae */ /* 0x000fe8000992184e */
[----:B------:R-:W-:Y:S04]  /*223f0*/  LDGSTS.E [R3+0x59400], desc[UR14][R156.64], P5 ;  /* 0x594000009c037fae */ /* 0x000fe8000a92184e */
[----:B------:R-:W4:Y:S04]  /*22400*/  LDL.LU.64 R244, [R1+0x2dc8] ;  /* 0x002dc80001f47983 */ /* 0x000f280000300a00 */
[----:B------:R-:W3:Y:S04]  /*22410*/  LDL.LU.64 R88, [R1+0x2dc0] ;  /* 0x002dc00001587983 */ /* 0x000ee80000300a00 */
[----:B------:R-:W3:Y:S04]  /*22420*/  LDL.LU.64 R156, [R1+0x2db8] ;  /* 0x002db800019c7983 */ /* 0x000ee80000300a00 */
[----:B------:R-:W-:Y:S04]  /*22430*/  LDGSTS.E [R3+0x59500], desc[UR14][R240.64], P3 ;  /* 0x59500000f0037fae */ /* 0x000fe8000992184e */
[----:B------:R-:W-:Y:S04]  /*22440*/  LDGSTS.E [R3+0x5a400], desc[UR14][R34.64], P5 ;  /* 0x5a40000022037fae */ /* 0x000fe8000a92184e */
[----:B------:R-:W-:Y:S04]  /*22450*/  LDGSTS.E [R3+0x5a500], desc[UR14][R188.64], P3 ;  /* 0x5a500000bc037fae */ /* 0x000fe8000992184e */
[----:B------:R-:W3:Y:S04]  /*22460*/  LDL.LU.64 R240, [R1+0x2db0] ;  /* 0x002db00001f07983 */ /* 0x000ee80000300a00 */
[----:B------:R-:W3:Y:S04]  /*22470*/  LDL.LU.64 R34, [R1+0x2da8] ;  /* 0x002da80001227983 */ /* 0x000ee80000300a00 */
[----:B------:R-:W3:Y:S04]  /*22480*/  LDL.LU.64 R188, [R1+0x2da0] ;  /* 0x002da00001bc7983 */ /* 0x000ee80000300a00 */
[----:B------:R-:W-:Y:S04]  /*22490*/  LDGSTS.E [R3+0x5b400], desc[UR14][R92.64], P5 ;  /* 0x5b4000005c037fae */ /* 0x000fe8000a92184e */
[----:B------:R-:W-:Y:S04]  /*224a0*/  LDGSTS.E [R3+0x5b500], desc[UR14][R160.64], P3 ;  /* 0x5b500000a0037fae */ /* 0x000fe8000992184e */
[----:B------:R-:W3:Y:S04]  /*224b0*/  LDL.LU.64 R92, [R1+0x2d98] ;  /* 0x002d9800015c7983 */ /* 0x000ee80000300a00 */
[----:B------:R-:W3:Y:S04]  /*224c0*/  LDL.LU.64 R160, [R1+0x2d90] ;  /* 0x002d900001a07983 */ /* 0x000ee80000300a00 */
[----:B----4-:R-:W-:Y:S04]  /*224d0*/  LDGSTS.E [R3+0x5c400], desc[UR14][R244.64], P5 ;  /* 0x5c400000f4037fae */ /* 0x010fe8000a92184e */
[----:B------:R-:W-:Y:S04]  /*224e0*/  LDGSTS.E [R3+0x5c500], desc[UR14][R30.64], P3 ;  /* 0x5c5000001e037fae */ /* 0x000fe8000992184e */
[----:B--2---:R-:W-:Y:S04]  /*224f0*/  LDGSTS.E [R3+0x5d400], desc[UR14][R26.64], P5 ;  /* 0x5d4000001a037fae */ /* 0x004fe8000a92184e */
[----:B------:R-:W2:Y:S04]  /*22500*/  LDL.LU.64 R244, [R1+0x2d88] ;  /* 0x002d880001f47983 */ /* 0x000ea80000300a00 */
[----:B------:R-:W4:Y:S04]  /*22510*/  LDL.LU.64 R30, [R1+0x2d80] ;  /* 0x002d8000011e7983 */ /* 0x000f280000300a00 */
[----:B------:R-:W2:Y:S04]  /*22520*/  LDL.LU.64 R26, [R1+0x2d78] ;  /* 0x002d7800011a7983 */ /* 0x000ea80000300a00 */
[----:B------:R-:W-:Y:S04]  /*22530*/  LDGSTS.E [R3+0x5d500], desc[UR14][R96.64], P3 ;  /* 0x5d50000060037fae */ /* 0x000fe8000992184e */
[----:B------:R-:W-:Y:S04]  /*22540*/  LDGSTS.E [R3+0x5e400], desc[UR14][R164.64], P5 ;  /* 0x5e400000a4037fae */ /* 0x000fe8000a92184e */
[----:B------:R-:W-:Y:S04]  /*22550*/  LDGSTS.E [R3+0x5e500], desc[UR14][R238.64], P3 ;  /* 0x5e500000ee037fae */ /* 0x000fe8000992184e */
[----:B------:R-:W4:Y:S04]  /*22560*/  LDL.LU.64 R96, [R1+0x2d70] ;  /* 0x002d700001607983 */ /* 0x000f280000300a00 */
[----:B------:R-:W4:Y:S04]  /*22570*/  LDL.LU.64 R164, [R1+0x2d68] ;  /* 0x002d680001a47983 */ /* 0x000f280000300a00 */
[----:B------:R-:W4:Y:S04]  /*22580*/  LDL.LU.64 R238, [R1+0x2d60] ;  /* 0x002d600001ee7983 */ /* 0x000f280000300a00 */
[----:B------:R-:W-:Y:S04]  /*22590*/  LDGSTS.E [R3+0x5f400], desc[UR14][R8.64], P5 ;  /* 0x5f40000008037fae */ /* 0x000fe8000a92184e */
[----:B------:R-:W-:Y:S04]  /*225a0*/  LDGSTS.E [R3+0x5f500], desc[UR14][R6.64], P3 ;  /* 0x5f50000006037fae */ /* 0x000fe8000992184e */
[----:B------:R-:W4:Y:S04]  /*225b0*/  LDL.LU.64 R8, [R1+0x2d58] ;  /* 0x002d580001087983 */ /* 0x000f280000300a00 */
[----:B------:R-:W3:Y:S04]  /*225c0*/  LDL.LU.64 R6, [R1+0x2d50] ;  /* 0x002d500001067983 */ /* 0x000ee80000300a00 */
[----:B---3--:R-:W-:Y:S04]  /*225d0*/  LDGSTS.E [R6+0x50600], desc[UR14][R246.64], P5 ;  /* 0x50600000f6067fae */ /* 0x008fe8000a92184e */
[----:B------:R-:W-:Y:S04]  /*225e0*/  LDGSTS.E [R6+0x50700], desc[UR14][R184.64], P3 ;  /* 0x50700000b8067fae */ /* 0x000fe8000992184e */
[----:B------:R-:W-:Y:S04]  /*225f0*/  LDGSTS.E [R6+0x51600], desc[UR14][R44.64], P5 ;  /* 0x516000002c067fae */ /* 0x000fe8000a92184e */
[----:B------:R-:W-:Y:S04]  /*22600*/  LDGSTS.E [R6+0x51700], desc[UR14][R100.64], P3 ;  /* 0x5170000064067fae */ /* 0x000fe8000992184e */
[----:B------:R-:W3:Y:S04]  /*22610*/  LDL.LU.64 R184, [R1+0x2d48] ;  /* 0x002d480001b87983 */ /* 0x000ee80000300a00 */
[----:B------:R-:W4:Y:S04]  /*22620*/  LDL.64 R246, [R1+0x26f0] ;  /* 0x0026f00001f67983 */ /* 0x000f280000100a00 */
[----:B------:R-:W4:Y:S04]  /*22630*/  LDL.LU.64 R100, [R1+0x2d40] ;  /* 0x002d400001647983 */ /* 0x000f280000300a00 */
[----:B------:R-:W4:Y:S04]  /*22640*/  LDL.64 R44, [R1+0x2730] ;  /* 0x00273000012c7983 */ /* 0x000f280000100a00 */
        /* <DEDUP_REMOVED lines=8> */
[----:B------:R-:W-:Y:S04]  /*226d0*/  LDGSTS.E [R6+0x54700], desc[UR14][R176.64], P3 ;  /* 0x54700000b0067fae */ /* 0x000fe8000992184e */
[----:B------:R-:W2:Y:S04]  /*226e0*/  LDL.LU.64 R68, [R1+0x2d20] ;  /* 0x002d200001447983 */ /* 0x000ea80000300a00 */
[----:B------:R-:W4:Y:S04]  /*226f0*/  LDL.LU.64 R104, [R1+0x2d18] ;  /* 0x002d180001687983 */ /* 0x000f280000300a00 */
[----:B------:R-:W4:Y:S04]  /*22700*/  LDL.LU.64 R176, [R1+0x2d10] ;  /* 0x002d100001b07983 */ /* 0x000f280000300a00 */
[----:B------:R-:W-:Y:S04]  /*22710*/  LDGSTS.E [R6+0x55600], desc[UR14][R62.64], P5 ;  /* 0x556000003e067fae */ /* 0x000fe8000a92184e */
[----:B------:R-:W-:Y:S04]  /*22720*/  LDGSTS.E [R6+0x55700], desc[UR14][R72.64], P3 ;  /* 0x5570000048067fae */ /* 0x000fe8000992184e */
[----:B------:R-:W-:Y:S04]  /*22730*/  LDGSTS.E [R6+0x56600], desc[UR14][R180.64], P5 ;  /* 0x56600000b4067fae */ /* 0x000fe8000a92184e */
[----:B------:R-:W4:Y:S04]  /*22740*/  LDL.LU.64 R62, [R1+0x2d08] ;  /* 0x002d0800013e7983 */ /* 0x000f280000300a00 */
[----:B------:R-:W4:Y:S04]  /*22750*/  LDL.LU.64 R72, [R1+0x2d00] ;  /* 0x002d000001487983 */ /* 0x000f280000300a00 */
[----:B------:R-:W3:Y:S04]  /*22760*/  LDL.LU.64 R180, [R1+0x2cf8] ;  /* 0x002cf80001b47983 */ /* 0x000ee80000300a00 */
[----:B------:R-:W-:Y:S04]  /*22770*/  LDGSTS.E [R6+0x56700], desc[UR14][R108.64], P3 ;  /* 0x567000006c067fae */ /* 0x000fe8000992184e */
[----:B------:R-:W4:Y:S04]  /*22780*/  LDL.LU.64 R108, [R1+0x2cf0] ;  /* 0x002cf000016c7983 */ /* 0x000f280000300a00 */
[----:B---3--:R-:W-:Y:S04]  /*22790*/  LDGSTS.E [R6+0x57600], desc[UR14][R180.64], P5 ;  /* 0x57600000b4067fae */ /* 0x008fe8000a92184e */
[----:B------:R-:W-:Y:S04]  /*227a0*/  LDGSTS.E [R6+0x57700], desc[UR14][R42.64], P3 ;  /* 0x577000002a067fae */ /* 0x000fe8000992184e */
[----:B--2---:R-:W-:Y:S04]  /*227b0*/  LDGSTS.E [R6+0x58600], desc[UR14][R68.64], P5 ;  /* 0x5860000044067fae */ /* 0x004fe8000a92184e */
[----:B------:R-:W2:Y:S04]  /*227c0*/  LDL.LU.64 R180, [R1+0x2ce8] ;  /* 0x002ce80001b47983 */ /* 0x000ea80000300a00 */
[----:B------:R-:W3:Y:S04]  /*227d0*/  LDL.LU.64 R42, [R1+0x2ce0] ;  /* 0x002ce000012a7983 */ /* 0x000ee80000300a00 */
[----:B------:R-:W2:Y:S04]  /*227e0*/  LDL.LU.64 R68, [R1+0x2cd8] ;  /* 0x002cd80001447983 */ /* 0x000ea80000300a00 */
        /* <DEDUP_REMOVED lines=8> */
[----:B------:R-:W-:Y:S04]  /*22870*/  LDGSTS.E [R6+0x5b600], desc[UR14][R188.64], P5 ;  /* 0x5b600000bc067fae */ /* 0x000fe8000a92184e */
[----:B------:R-:W2:Y:S04]  /*22880*/  LDL.LU.64 R26, [R1+0x2cb8] ;  /* 0x002cb800011a7983 */ /* 0x000ea80000300a00 */
[----:B------:R-:W3:Y:S04]  /*22890*/  LDL.LU.64 R116, [R1+0x2cb0] ;  /* 0x002cb00001747983 */ /* 0x000ee80000300a00 */
[----:B------:R-:W3:Y:S04]  /*228a0*/  LDL.LU.64 R188, [R1+0x2ca8] ;  /* 0x002ca80001bc7983 */ /* 0x000ee80000300a00 */
[----:B------:R-:W-:Y:S04]  /*228b0*/  LDGSTS.E [R6+0x5b700], desc[UR14][R230.64], P3 ;  /* 0x5b700000e6067fae */ /* 0x000fe8000992184e */
[----:B------:R-:W-:Y:S04]  /*228c0*/  LDGSTS.E [R6+0x5c600], desc[UR14][R36.64], P5 ;  /* 0x5c60000024067fae */ /* 0x000fe8000a92184e */
[----:B------:R-:W-:Y:S04]  /*228d0*/  LDGSTS.E [R6+0x5c700], desc[UR14][R120.64], P3 ;  /* 0x5c70000078067fae */ /* 0x000fe8000992184e */
[----:B------:R-:W3:Y:S04]  /*228e0*/  LDL.LU.64 R230, [R1+0x2ca0] ;  /* 0x002ca00001e67983 */ /* 0x000ee80000300a00 */
[----:B------:R-:W2:Y:S04]  /*228f0*/  LDL.LU.64 R36, [R1+0x2c98] ;  /* 0x002c980001247983 */ /* 0x000ea80000300a00 */
[----:B------:R-:W3:Y:S04]  /*22900*/  LDL.LU.64 R120, [R1+0x2c90] ;  /* 0x002c900001787983 */ /* 0x000ee80000300a00 */
[----:B------:R-:W-:Y:S04]  /*22910*/  LDGSTS.E [R6+0x5d600], desc[UR14][R192.64], P5 ;  /* 0x5d600000c0067fae */ /* 0x000fe8000a92184e */
[----:B------:R-:W-:Y:S04]  /*22920*/  LDGSTS.E [R6+0x5d700], desc[UR14][R236.64], P3 ;  /* 0x5d700000ec067fae */ /* 0x000fe8000992184e */
[----:B------:R-:W-:Y:S04]  /*22930*/  LDGSTS.E [R6+0x5e600], desc[UR14][R136.64], P5 ;  /* 0x5e60000088067fae */ /* 0x000fe8000a92184e */
[----:B------:R-:W3:Y:S04]  /*22940*/  LDL.LU.64 R192, [R1+0x2c88] ;  /* 0x002c880001c07983 */ /* 0x000ee80000300a00 */
[----:B------:R-:W3:Y:S04]  /*22950*/  LDL.LU.64 R236, [R1+0x2c80] ;  /* 0x002c800001ec7983 */ /* 0x000ee80000300a00 */
[----:B------:R-:W2:Y:S04]  /*22960*/  LDL.LU.64 R136, [R1+0x2c78] ;  /* 0x002c780001887983 */ /* 0x000ea80000300a00 */
[----:B------:R-:W-:Y:S04]  /*22970*/  LDGSTS.E [R6+0x5e700], desc[UR14][R128.64], P3 ;  /* 0x5e70000080067fae */ /* 0x000fe8000992184e */
[----:B------:R-:W-:Y:S04]  /*22980*/  LDGSTS.E [R6+0x5f600], desc[UR14][R200.64], P5 ;  /* 0x5f600000c8067fae */ /* 0x000fe8000a92184e */
[----:B------:R-:W-:Y:S04]  /*22990*/  LDGSTS.E [R6+0x5f700], desc[UR14][R204.64], P3 ;  /* 0x5f700000cc067fae */ /* 0x000fe8000992184e */
[----:B------:R-:W3:Y:S04]  /*229a0*/  LDL.LU.64 R128, [R1+0x2c70] ;  /* 0x002c700001807983 */ /* 0x000ee80000300a00 */
[----:B------:R-:W3:Y:S04]  /*229b0*/  LDL.LU.64 R200, [R1+0x2c68] ;  /* 0x002c680001c87983 */ /* 0x000ee80000300a00 */
[----:B------:R-:W2:Y:S04]  /*229c0*/  LDL.LU.64 R204, [R1+0x2c60] ;  /* 0x002c600001cc7983 */ /* 0x000ea80000300a00 */
[----:B----4-:R-:W-:Y:S04]  /*229d0*/  LDGSTS.E [R2+0x50800], desc[UR14][R246.64], P5 ;  /* 0x50800000f6027fae */ /* 0x010fe8000a92184e */
[----:B------:R-:W-:Y:S04]  /*229e0*/  LDGSTS.E [R2+0x50900], desc[UR14][R82.64], P3 ;  /* 0x5090000052027fae */ /* 0x000fe8000992184e */
[----:B------:R-:W-:Y:S04]  /*229f0*/  LDGSTS.E [R2+0x51800], desc[UR14][R44.64], P5 ;  /* 0x518000002c027fae */ /* 0x000fe8000a92184e */
[----:B------:R-:W-:Y:S04]  /*22a00*/  LDGSTS.E [R2+0x51900], desc[UR14][R132.64], P3 ;  /* 0x5190000084027fae */ /* 0x000fe8000992184e */
[----:B------:R-:W4:Y:S04]  /*22a10*/  LDL.LU.64 R82, [R1+0x2c58] ;  /* 0x002c580001527983 */ /* 0x000f280000300a00 */
[----:B------:R-:W3:Y:S04]  /*22a20*/  LDL.LU.64 R132, [R1+0x2c50] ;  /* 0x002c500001847983 */ /* 0x000ee80000300a00 */
[----:B--2---:R-:W-:Y:S04]  /*22a30*/  LDGSTS.E [R2+0x52800], desc[UR14][R204.64], P5 ;  /* 0x52800000cc027fae */ /* 0x004fe8000a92184e */
[----:B------:R-:W-:Y:S04]  /*22a40*/  LDGSTS.E [R2+0x52900], desc[UR14][R40.64], P3 ;  /* 0x5290000028027fae */ /* 0x000fe8000992184e */
[----:B------:R-:W-:Y:S04]  /*22a50*/  LDGSTS.E [R2+0x53800], desc[UR14][R136.64], P5 ;  /* 0x5380000088027fae */ /* 0x000fe8000a92184e */
[----:B------:R-:W2:Y:S04]  /*22a60*/  LDL.LU.64 R204, [R1+0x2c48] ;  /* 0x002c480001cc7983 */ /* 0x000ea80000300a00 */
[----:B------:R-:W4:Y:S04]  /*22a70*/  LDL.LU.64 R40, [R1+0x2c40] ;  /* 0x002c400001287983 */ /* 0x000f280000300a00 */
[----:B------:R-:W2:Y:S04]  /*22a80*/  LDL.LU.64 R136, [R1+0x2c38] ;  /* 0x002c380001887983 */ /* 0x000ea80000300a00 */
[----:B------:R-:W-:Y:S04]  /*22a90*/  LDGSTS.E [R2+0x53900], desc[UR14][R208.64], P3 ;  /* 0x53900000d0027fae */ /* 0x000fe8000992184e */
[----:B------:R-:W-:Y:S04]  /*22aa0*/  LDGSTS.E [R2+0x54800], desc[UR14][R36.64], P5 ;  /* 0x5480000024027fae */ /* 0x000fe8000a92184e */
[----:B------:R-:W-:Y:S04]  /*22ab0*/  LDGSTS.E [R2+0x54900], desc[UR14][R24.64], P3 ;  /* 0x5490000018027fae */ /* 0x000fe8000992184e */
[----:B------:R-:W2:Y:S04]  /*22ac0*/  LDL.LU.64 R208, [R1+0x2c30] ;  /* 0x002c300001d07983 */ /* 0x000ea80000300a00 */
[----:B------:R-:W3:Y:S04]  /*22ad0*/  LDL.LU.64 R36, [R1+0x2c28] ;  /* 0x002c280001247983 */ /* 0x000ee80000300a00 */
[----:B------:R-:W5:Y:S04]  /*22ae0*/  LDL.LU.64 R24, [R1+0x2c20] ;  /* 0x002c200001187983 */ /* 0x000f680000300a00 */
[----:B------:R-:W-:Y:S04]  /*22af0*/  LDGSTS.E [R2+0x55800], desc[UR14][R26.64], P5 ;  /* 0x558000001a027fae */ /* 0x000fe8000a92184e */
[----:B------:R-:W-:Y:S04]  /*22b00*/  LDGSTS.E [R2+0x55900], desc[UR14][R28.64], P3 ;  /* 0x559000001c027fae */ /* 0x000fe8000992184e */
[----:B------:R-:W-:Y:S04]  /*22b10*/  LDGSTS.E [R2+0x56800], desc[UR14][R68.64], P5 ;  /* 0x5680000044027fae */ /* 0x000fe8000a92184e */
[----:B------:R-:W5:Y:S04]  /*22b20*/  LDL.LU.64 R26, [R1+0x2c18] ;  /* 0x002c1800011a7983 */ /* 0x000f680000300a00 */
[----:B------:R-:W5:Y:S04]  /*22b30*/  LDL.LU.64 R28, [R1+0x2c10] ;  /* 0x002c1000011c7983 */ /* 0x000f680000300a00 */
        /* <DEDUP_REMOVED lines=38> */
[----:B------:R-:W5:Y:S04]  /*22da0*/  LDL.LU.64 R16, [R1+0x2b70] ;  /* 0x002b700001107983 */ /* 0x000f680000300a00 */
[----:B---3--:R-:W-:Y:S04]  /*22db0*/  LDGSTS.E [R7+0x50a00], desc[UR14][R36.64], P5 ;  /* 0x50a0000024077fae */ /* 0x008fe8000a92184e */
[----:B------:R-:W-:Y:S04]  /*22dc0*/  LDGSTS.E [R7+0x50b00], desc[UR14][R38.64], P3 ;  /* 0x50b0000026077fae */ /* 0x000fe8000992184e */
[----:B----4-:R-:W-:Y:S04]  /*22dd0*/  LDGSTS.E [R7+0x51a00], desc[UR14][R40.64], P5 ;  /* 0x51a0000028077fae */ /* 0x010fe8000a92184e */
        /* <DEDUP_REMOVED lines=38> */
[----:B------:R1:W-:Y:S04]  /*23040*/  STL [R1+0x5a0], RZ ;  /* 0x0005a0ff01007387 */ /* 0x0003e80000100800 */
        /* <DEDUP_REMOVED lines=292> */
[----:B------:R-:W-:Y:S04]  /*24290*/  LDGSTS.E [R7+0x5ab00], desc[UR14][R242.64], P3 ;  /* 0x5ab00000f2077fae */ /* 0x000fe8000992184e */
        /* <DEDUP_REMOVED lines=13> */
[----:B------:R3:W-:Y:S04]  /*24370*/  LDGSTS.E [R7+0x5ea00], desc[UR14][R220.64], P5 ;  /* 0x5ea00000dc077fae */ /* 0x0007e8000a92184e */
[----:B------:R1:W-:Y:S04]  /*24380*/  STL [R1+0x420], RZ ;  /* 0x000420ff01007387 */ /* 0x0003e80000100800 */
[----:B------:R-:W-:Y:S04]  /*24390*/  LDGSTS.E [R7+0x5eb00], desc[UR14][R214.64], P3 ;  /* 0x5eb00000d6077fae */ /* 0x000fe8000992184e */
[----:B------:R1:W-:Y:S04]  /*243a0*/  STL [R1+0x424], RZ ;  /* 0x000424ff01007387 */ /* 0x0003e80000100800 */
[----:B------:R-:W-:Y:S04]  /*243b0*/  LDGSTS.E [R7+0x5fa00], desc[UR14][R212.64], P5 ;  /* 0x5fa00000d4077fae */ /* 0x000fe8000a92184e */
[----:B------:R1:W-:Y:S04]  /*243c0*/  STL [R1+0x428], RZ ;  /* 0x000428ff01007387 */ /* 0x0003e80000100800 */
[----:B------:R-:W-:Y:S04]  /*243d0*/  LDGSTS.E [R7+0x5fb00], desc[UR14][R210.64], P3 ;  /* 0x5fb00000d2077fae */ /* 0x000fe8000992184e */
[----:B------:R1:W-:Y:S04]  /*243e0*/  STL [R1+0x42c], RZ ;  /* 0x00042cff01007387 */ /* 0x0003e80000100800 */
[----:B--2---:R-:W-:Y:S04]  /*243f0*/  LDGSTS.E [R0+0x50c00], desc[UR14][R208.64], P5 ;  /* 0x50c00000d0007fae */ /* 0x004fe8000a92184e */
        /* <DEDUP_REMOVED lines=84> */
[----:B------:R1:W-:Y:S01]  /*24940*/  STL [R1+0x288], RZ ;  /* 0x000288ff01007387 */ /* 0x0003e20000100800 */
[----:B------:R-:W-:-:S03]  /*24950*/  UISETP.GE.AND UP0, UPT, UR8, 0x80, UPT ;  /* 0x000000800800788c */ /* 0x000fc6000bf06270 */
        /* <DEDUP_REMOVED lines=10> */
[----:B------:R-:W-:Y:S01]  /*24a00*/  LDGSTS.E [R4+0x58e00], desc[UR14][R100.64], P5 ;  /* 0x58e0000064047fae */ /* 0x000fe2000a92184e */
[----:B------:R-:W-:-:S03]  /*24a10*/  PLOP3.LUT P0, PT, PT, PT, UP0, 0x40, 0x0 ;  /* 0x000000000000781c */ /* 0x000fc60003f0e808 */
        /* <DEDUP_REMOVED lines=14> */
[----:B------:R4:W-:Y:S01]  /*24b00*/  LDGSTS.E [R4+0x5ff00], desc[UR14][R46.64], P3 ;  /* 0x5ff000002e047fae */ /* 0x0009e2000992184e */
[----:B---3--:R-:W-:-:S03]  /*24b10*/  CS2R R220, SRZ ;  /* 0x0000000000dc7805 */ /* 0x008fc6000001ff00 */
[----:B------:R-:W0:Y:S01]  /*24b20*/  LDGDEPBAR ;  /* 0x00000000000079af */ /* 0x000e220000000000 */
[----:B------:R-:W-:Y:S02]  /*24b30*/  CS2R R222, SRZ ;  /* 0x0000000000de7805 */ /* 0x000fe4000001ff00 */
[----:B--2---:R-:W-:Y:S02]  /*24b40*/  CS2R R156, SRZ ;  /* 0x00000000009c7805 */ /* 0x004fe4000001ff00 */
[----:B------:R-:W-:Y:S02]  /*24b50*/  CS2R R158, SRZ ;  /* 0x00000000009e7805 */ /* 0x000fe4000001ff00 */
[----:B------:R-:W-:Y:S02]  /*24b60*/  CS2R R160, SRZ ;  /* 0x0000000000a07805 */ /* 0x000fe4000001ff00 */
[----:B------:R-:W-:Y:S02]  /*24b70*/  CS2R R162, SRZ ;  /* 0x0000000000a27805 */ /* 0x000fe4000001ff00 */
[----:B------:R-:W-:-:S02]  /*24b80*/  CS2R R164, SRZ ;  /* 0x0000000000a47805 */ /* 0x000fc4000001ff00 */
[----:B------:R-:W-:Y:S02]  /*24b90*/  CS2R R166, SRZ ;  /* 0x0000000000a67805 */ /* 0x000fe4000001ff00 */
[----:B------:R-:W-:Y:S02]  /*24ba0*/  CS2R R44, SRZ ;  /* 0x00000000002c7805 */ /* 0x000fe4000001ff00 */
[----:B----4-:R-:W-:Y:S02]  /*24bb0*/  CS2R R46, SRZ ;  /* 0x00000000002e7805 */ /* 0x010fe4000001ff00 */
[----:B------:R-:W-:Y:S02]  /*24bc0*/  CS2R R212, SRZ ;  /* 0x0000000000d47805 */ /* 0x000fe4000001ff00 */
[----:B------:R-:W-:Y:S02]  /*24bd0*/  CS2R R214, SRZ ;  /* 0x0000000000d67805 */ /* 0x000fe4000001ff00 */
[----:B------:R-:W-:-:S02]  /*24be0*/  CS2R R240, SRZ ;  /* 0x0000000000f07805 */ /* 0x000fc4000001ff00 */
[----:B------:R-:W-:Y:S02]  /*24bf0*/  CS2R R242, SRZ ;  /* 0x0000000000f27805 */ /* 0x000fe4000001ff00 */
[----:B------:R-:W-:Y:S02]  /*24c00*/  CS2R R232, SRZ ;  /* 0x0000000000e87805 */ /* 0x000fe4000001ff00 */
[----:B------:R-:W-:Y:S02]  /*24c10*/  CS2R R234, SRZ ;  /* 0x0000000000ea7805 */ /* 0x000fe4000001ff00 */
        /* <DEDUP_REMOVED lines=63> */
[----:B------:R-:W-:Y:S01]  /*25010*/  CS2R R246, SRZ ;  /* 0x0000000000f67805 */ /* 0x000fe2000001ff00 */
[----:B-1----:R-:W-:Y:S06]  /*25020*/  @P0 BRA `(.L_x_0) ;  /* 0x0000061000d00947 */ /* 0x002fec0003800000 */
[----:B------:R-:W2:Y:S04]  /*25030*/  LDL.LU.64 R88, [R1+0xd98] ;  /* 0x000d980001587983 */ /* 0x000ea80000300a00 */
[----:B------:R-:W3:Y:S04]  /*25040*/  LDL.LU.64 R90, [R1+0xda0] ;  /* 0x000da000015a7983 */ /* 0x000ee80000300a00 */
[----:B------:R-:W4:Y:S04]  /*25050*/  LDL.LU.64 R2, [R1+0xda8] ;  /* 0x000da80001027983 */ /* 0x000f280000300a00 */
        /* <DEDUP_REMOVED lines=8> */
[----:B--2---:R1:W-:Y:S01]  /*250e0*/  STL [R1+0x22b4], R88 ;  /* 0x0022b45801007387 */ /* 0x0043e20000100800 */
[----:B------:R-:W-:-:S03]  /*250f0*/  IMAD.MOV.U32 R0, RZ, RZ, R89 ;  /* 0x000000ffff007224 */ /* 0x000fc600078e0059 */
[----:B-1----:R-:W2:Y:S04]  /*25100*/  LDL.LU.64 R88, [R1+0x408] ;  /* 0x0004080001587983 */ /* 0x002ea80000300a00 */
[----:B------:R1:W-:Y:S04]  /*25110*/  STL [R1+0x22b0], R0 ;  /* 0x0022b00001007387 */ /* 0x0003e80000100800 */
[----:B---3--:R3:W-:Y:S01]  /*25120*/  STL [R1+0x22bc], R90 ;  /* 0x0022bc5a01007387 */ /* 0x0087e20000100800 */
[----:B-1----:R-:W-:-:S03]  /*25130*/  MOV R0, R91 ;  /* 0x0000005b00007202 */ /* 0x002fc60000000f00 */
[----:B---3--:R-:W3:Y:S04]  /*25140*/  LDL.LU.64 R90, [R1+0xca0] ;  /* 0x000ca000015a7983 */ /* 0x008ee80000300a00 */
[----:B------:R1:W-:Y:S04]  /*25150*/  STL [R1+0x22b8], R0 ;  /* 0x0022b80001007387 */ /* 0x0003e80000100800 */
[----:B----4-:R4:W-:Y:S01]  /*25160*/  STL [R1+0x22c4], R2 ;  /* 0x0022c40201007387 */ /* 0x0109e20000100800 */
[----:B-1----:R-:W-:-:S03]  /*25170*/  IMAD.MOV.U32 R0, RZ, RZ, R3 ;  /* 0x000000ffff007224 */ /* 0x002fc600078e0003 */
[----:B----4-:R-:W4:Y:S04]  /*25180*/  LDL.LU.64 R2, [R1+0x3e8] ;  /* 0x0003e80001027983 */ /* 0x010f280000300a00 */
[----:B------:R1:W-:Y:S04]  /*25190*/  STL [R1+0x22c0], R0 ;  /* 0x0022c00001007387 */ /* 0x0003e80000100800 */
[----:B------:R1:W-:Y:S02]  /*251a0*/  STL [R1+0x22cc], R98 ;  /* 0x0022cc6201007387 */ /* 0x0003e40000100800 */
[----:B-1----:R-:W-:-:S02]  /*251b0*/  IMAD.MOV.U32 R0, RZ, RZ, R99 ;  /* 0x000000ffff007224 */ /* 0x002fc400078e0063 */
[----:B------:R-:W4:Y:S04]  /*251c0*/  LDL.LU.64 R98, [R1+0x2f0] ;  /* 0x0002f00001627983 */ /* 0x000f280000300a00 */
[----:B------:R1:W-:Y:S04]  /*251d0*/  STL [R1+0x22c8], R0 ;  /* 0x0022c80001007387 */ /* 0x0003e80000100800 */
[----:B------:R1:W-:Y:S02]  /*251e0*/  STL [R1+0x22d0], R92 ;  /* 0x0022d05c01007387 */ /* 0x0003e40000100800 */
[----:B-1----:R-:W-:-:S02]  /*251f0*/  MOV R0, R93 ;  /* 0x0000005d00007202 */ /* 0x002fc40000000f00 */
[----:B------:R-:W4:Y:S04]  /*25200*/  LDL.LU.64 R92, [R1+0x2d8] ;  /* 0x0002d800015c7983 */ /* 0x000f280000300a00 */
[----:B------:R1:W-:Y:S04]  /*25210*/  STL [R1+0x22a8], R0 ;  /* 0x0022a80001007387 */ /* 0x0003e80000100800 */
[----:B------:R1:W-:Y:S02]  /*25220*/  STL [R1+0x22ac], R192 ;  /* 0x0022acc001007387 */ /* 0x0003e40000100800 */
[----:B-1----:R-:W-:-:S02]  /*25230*/  IMAD.MOV.U32 R0, RZ, RZ, R193 ;  /* 0x000000ffff007224 */ /* 0x002fc400078e00c1 */
[----:B------:R-:W4:Y:S04]  /*25240*/  LDL.LU.64 R192, [R1+0xc98] ;  /* 0x000c980001c07983 */ /* 0x000f280000300a00 */
        /* <DEDUP_REMOVED lines=21> */
[----:B--2---:R2:W-:Y:S01]  /*253a0*/  STL [R1+0x227c], R88 ;  /* 0x00227c5801007387 */ /* 0x0045e20000100800 */
[----:B-1----:R-:W-:-:S03]  /*253b0*/  IMAD.MOV.U32 R0, RZ, RZ, R89 ;  /* 0x000000ffff007224 */ /* 0x002fc600078e0059 */
[----:B--2---:R-:W2:Y:S04]  /*253c0*/  LDL.LU.64 R88, [R1+0x2b0] ;  /* 0x0002b00001587983 */ /* 0x004ea80000300a00 */
[----:B------:R1:W-:Y:S04]  /*253d0*/  STL [R1+0x2270], R0 ;  /* 0x0022700001007387 */ /* 0x0003e80000100800 */
[----:B---3--:R3:W-:Y:S01]  /*253e0*/  STL [R1+0x2274], R90 ;  /* 0x0022745a01007387 */ /* 0x0087e20000100800 */
[----:B-1----:R-:W-:-:S03]  /*253f0*/  IMAD.MOV.U32 R0, RZ, RZ, R91 ;  /* 0x000000ffff007224 */ /* 0x002fc600078e005b */
[----:B---3--:R-:W3:Y:S04]  /*25400*/  LDL.LU.64 R90, [R1+0x298] ;  /* 0x00029800015a7983 */ /* 0x008ee80000300a00 */
[----:B------:R1:W-:Y:S04]  /*25410*/  STL [R1+0x2268], R0 ;  /* 0x0022680001007387 */ /* 0x0003e80000100800 */
[----:B----4-:R4:W-:Y:S01]  /*25420*/  STL [R1+0x226c], R2 ;  /* 0x00226c0201007387 */ /* 0x0109e20000100800 */
[----:B-1----:R-:W-:-:S03]  /*25430*/  MOV R0, R3 ;  /* 0x0000000300007202 */ /* 0x002fc60000000f00 */
[----:B----4-:R-:W4:Y:S04]  /*25440*/  LDL.LU.64 R2, [R1+0xc88] ;  /* 0x000c880001027983 */ /* 0x010f280000300a00 */
        /* <DEDUP_REMOVED lines=33> */
[----:B--2---:R2:W-:Y:S01]  /*25660*/  STL [R1+0x2224], R88 ;  /* 0x0022245801007387 */ /* 0x0045e20000100800 */
[----:B-1----:R-:W-:-:S03]  /*25670*/  MOV R0, R89 ;  /* 0x0000005900007202 */ /* 0x002fc60000000f00 */
[----:B--2---:R-:W2:Y:S04]  /*25680*/  LDL.LU.64 R88, [R1+0x240] ;  /* 0x0002400001587983 */ /* 0x004ea80000300a00 */
[----:B------:R1:W-:Y:S04]  /*25690*/  STL [R1+0x2218], R0 ;  /* 0x0022180001007387 */ /* 0x0003e80000100800 */
[----:B---3--:R3:W-:Y:S01]  /*256a0*/  STL [R1+0x221c], R90 ;  /* 0x00221c5a01007387 */ /* 0x0087e20000100800 */
[----:B-1----:R-:W-:-:S03]  /*256b0*/  IMAD.MOV.U32 R0, RZ, RZ, R91 ;  /* 0x000000ffff007224 */ /* 0x002fc600078e005b */
[----:B---3--:R-:W3:Y:S04]  /*256c0*/  LDL.LU.64 R90, [R1+0x238] ;  /* 0x00023800015a7983 */ /* 0x008ee80000300a00 */
[----:B------:R1:W-:Y:S04]  /*256d0*/  STL [R1+0x2210], R0 ;  /* 0x0022100001007387 */ /* 0x0003e80000100800 */
[----:B----4-:R4:W-:Y:S01]  /*256e0*/  STL [R1+0x2214], R2 ;  /* 0x0022140201007387 */ /* 0x0109e20000100800 */
[----:B-1----:R-:W-:-:S03]  /*256f0*/  IMAD.MOV.U32 R0, RZ, RZ, R3 ;  /* 0x000000ffff007224 */ /* 0x002fc600078e0003 */
[----:B----4-:R-:W4:Y:S04]  /*25700*/  LDL.LU.64 R2, [R1+0x230] ;  /* 0x0002300001027983 */ /* 0x010f280000300a00 */
        /* <DEDUP_REMOVED lines=33> */
[----:B--2---:R2:W-:Y:S01]  /*25920*/  STL [R1+0x21cc], R88 ;  /* 0x0021cc5801007387 */ /* 0x0045e20000100800 */
[----:B-1----:R-:W-:-:S03]  /*25930*/  IMAD.MOV.U32 R0, RZ, RZ, R89 ;  /* 0x000000ffff007224 */ /* 0x002fc600078e0059 */
[----:B--2---:R-:W2:Y:S04]  /*25940*/  LDL.LU.64 R88, [R1+0xc60] ;  /* 0x000c600001587983 */ /* 0x004ea80000300a00 */
        /* <DEDUP_REMOVED lines=57> */
[----:B------:R-:W-:Y:S04]  /*25ce0*/  STL [R1+0x2154], R92 ;  /* 0x0021545c01007387 */ /* 0x000fe80000100800 */
[----:B------:R-:W4:Y:S01]  /*25cf0*/  LDL.LU.64 R202, [R1+0x140] ;  /* 0x0001400001ca7983 */ /* 0x000f220000300a00 */
[----:B-1----:R-:W-:-:S05]  /*25d00*/  IMAD.MOV.U32 R0, RZ, RZ, R93 ;  /* 0x000000ffff007224 */ /* 0x002fca00078e005d */
[----:B------:R1:W-:Y:S04]  /*25d10*/  STL [R1+0x2148], R0 ;  /* 0x0021480001007387 */ /* 0x0003e80000100800 */
[----:B------:R1:W-:Y:S02]  /*25d20*/  STL [R1+0x214c], R192 ;  /* 0x00214cc001007387 */ /* 0x0003e40000100800 */
[----:B-1----:R-:W-:Y:S02]  /*25d30*/  MOV R0, R193 ;  /* 0x000000c100007202 */ /* 0x002fe40000000f00 */
        /* <DEDUP_REMOVED lines=10> */
[----:B------:R-:W-:Y:S04]  /*25de0*/  STL [R1+0x2130], R94 ;  /* 0x0021305e01007387 */ /* 0x000fe80000100800 */
[----:B------:R-:W4:Y:S01]  /*25df0*/  LDL.LU.64 R92, [R1+0x128] ;  /* 0x00012800015c7983 */ /* 0x000f220000300a00 */
[----:B-1----:R-:W-:-:S05]  /*25e00*/  MOV R0, R95 ;  /* 0x0000005f00007202 */ /* 0x002fca0000000f00 */
[----:B------:R1:W-:Y:S04]  /*25e10*/  STL [R1+0x212c], R0 ;  /* 0x00212c0001007387 */ /* 0x0003e80000100800 */
[----:B------:R1:W-:Y:S02]  /*25e20*/  STL [R1+0x2134], R96 ;  /* 0x0021346001007387 */ /* 0x0003e40000100800 */
[----:B-1----:R-:W-:Y:S02]  /*25e30*/  IMAD.MOV.U32 R0, RZ, RZ, R97 ;  /* 0x000000ffff007224 */ /* 0x002fe400078e0061 */
        /* <DEDUP_REMOVED lines=8> */
[----:B------:R-:W4:Y:S04]  /*25ec0*/  LDL.LU.64 R94, [R1+0x118] ;  /* 0x00011800015e7983 */ /* 0x000f280000300a00 */
[----:B------:R1:W-:Y:S04]  /*25ed0*/  STL [R1+0x2108], R0 ;  /* 0x0021080001007387 */ /* 0x0003e80000100800 */
[----:B---3--:R-:W-:Y:S04]  /*25ee0*/  STL [R1+0x2110], R90 ;  /* 0x0021105a01007387 */ /* 0x008fe80000100800 */
[----:B--2---:R-:W2:Y:S01]  /*25ef0*/  LDL.LU.64 R88, [R1+0x110] ;  /* 0x0001100001587983 */ /* 0x004ea20000300a00 */
[----:B-1----:R-:W-:-:S05]  /*25f00*/  IMAD.MOV.U32 R0, RZ, RZ, R91 ;  /* 0x000000ffff007224 */ /* 0x002fca00078e005b */
[----:B------:R4:W-:Y:S02]  /*25f10*/  STL [R1+0x210c], R0 ;  /* 0x00210c0001007387 */ /* 0x0009e40000100800 */
[----:B----4-:R-:W-:Y:S02]  /*25f20*/  IMAD.MOV.U32 R0, RZ, RZ, R3 ;  /* 0x000000ffff007224 */ /* 0x010fe400078e0003 */
[----:B------:R1:W-:Y:S04]  /*25f30*/  STL [R1+0x2114], R2 ;  /* 0x0021140201007387 */ /* 0x0003e80000100800 */
[----:B-1----:R-:W3:Y:S04]  /*25f40*/  LDL.LU.64 R2, [R1+0xcd8] ;  /* 0x000cd80001027983 */ /* 0x002ee80000300a00 */
[----:B------:R1:W-:Y:S04]  /*25f50*/  STL [R1+0x2100], R0 ;  /* 0x0021000001007387 */ /* 0x0003e80000100800 */
[----:B------:R4:W-:Y:S04]  /*25f60*/  STL [R1+0x2104], R98 ;  /* 0x0021046201007387 */ /* 0x0009e80000100800 */
[----:B------:R-:W3:Y:S01]  /*25f70*/  LDL.LU.64 R90, [R1+0x108] ;  /* 0x00010800015a7983 */ /* 0x000ee20000300a00 */
[----:B-1----:R-:W-:-:S03]  /*25f80*/  MOV R0, R99 ;  /* 0x0000006300007202 */ /* 0x002fc60000000f00 */
[----:B------:R-:W-:Y:S04]  /*25f90*/  STL [R1+0x20fc], R202 ;  /* 0x0020fcca01007387 */ /* 0x000fe80000100800 */
[----:B------:R1:W-:Y:S04]  /*25fa0*/  STL [R1+0x20f8], R0 ;  /* 0x0020f80001007387 */ /* 0x0003e80000100800 */
[----:B----4-:R-:W4:Y:S01]  /*25fb0*/  LDL.LU.64 R98, [R1+0x100] ;  /* 0x0001000001627983 */ /* 0x010f220000300a00 */
[----:B-1----:R-:W-:-:S03]  /*25fc0*/  IMAD.MOV.U32 R0, RZ, RZ, R203 ;  /* 0x000000ffff007224 */ /* 0x002fc600078e00cb */
[----:B------:R-:W-:Y:S04]  /*25fd0*/  STL [R1+0x20f0], R192 ;  /* 0x0020f0c001007387 */ /* 0x000fe80000100800 */
[----:B------:R1:W-:Y:S02]  /*25fe0*/  STL [R1+0x20e8], R0 ;  /* 0x0020e80001007387 */ /* 0x0003e40000100800 */
[----:B-1----:R-:W-:Y:S02]  /*25ff0*/  IMAD.MOV.U32 R0, RZ, RZ, R193 ;  /* 0x000000ffff007224 */ /* 0x002fe400078e00c1 */
        /* <DEDUP_REMOVED lines=22> */
[----:B------:R2:W-:Y:S01]  /*26160*/  STL [R1+0x20c4], R94 ;  /* 0x0020c45e01007387 */ /* 0x0005e20000100800 */
[----:B-1----:R-:W-:-:S03]  /*26170*/  IMAD.MOV.U32 R0, RZ, RZ, R95 ;  /* 0x000000ffff007224 */ /* 0x002fc600078e005f */
[----:B--2---:R-:W2:Y:S04]  /*26180*/  LDL.LU.64 R94, [R1+0xd8] ;  /* 0x0000d800015e7983 */ /* 0x004ea80000300a00 */
[----:B------:R1:W-:Y:S04]  /*26190*/  STL [R1+0x20b8], R0 ;  /* 0x0020b80001007387 */ /* 0x0003e80000100800 */
[----:B------:R1:W-:Y:S02]  /*261a0*/  STL [R1+0x20bc], R88 ;  /* 0x0020bc5801007387 */ /* 0x0003e40000100800 */
[----:B-1----:R-:W-:-:S02]  /*261b0*/  MOV R0, R89 ;  /* 0x0000005900007202 */ /* 0x002fc40000000f00 */
[----:B------:R-:W2:Y:S04]  /*261c0*/  LDL.LU.64 R88, [R1+0xd0] ;  /* 0x0000d00001587983 */ /* 0x000ea80000300a00 */
[----:B------:R3:W-:Y:S02]  /*261d0*/  STL [R1+0x20a8], R0 ;  /* 0x0020a80001007387 */ /* 0x0007e40000100800 */
[----:B---3--:R-:W-:Y:S02]  /*261e0*/  IMAD.MOV.U32 R0, RZ, RZ, R3 ;  /* 0x000000ffff007224 */ /* 0x008fe400078e0003 */
[----:B------:R1:W-:Y:S04]  /*261f0*/  STL [R1+0x20b0], R2 ;  /* 0x0020b00201007387 */ /* 0x0003e80000100800 */
[----:B------:R-:W-:Y:S04]  /*26200*/  STL [R1+0x20b4], R90 ;  /* 0x0020b45a01007387 */ /* 0x000fe80000100800 */
[----:B------:R3:W-:Y:S04]  /*26210*/  STL [R1+0x20ac], R0 ;  /* 0x0020ac0001007387 */ /* 0x0007e80000100800 */
[----:B-1----:R-:W2:Y:S01]  /*26220*/  LDL.LU.64 R2, [R1+0xc8] ;  /* 0x0000c80001027983 */ /* 0x002ea20000300a00 */
[----:B---3--:R-:W-:-:S03]  /*26230*/  IMAD.MOV.U32 R0, RZ, RZ, R91 ;  /* 0x000000ffff007224 */ /* 0x008fc600078e005b */
[----:B----4-:R-:W-:Y:S04]  /*26240*/  STL [R1+0x20a4], R98 ;  /* 0x0020a46201007387 */ /* 0x010fe80000100800 */
[----:B------:R1:W-:Y:S04]  /*26250*/  STL [R1+0x20a0], R0 ;  /* 0x0020a00001007387 */ /* 0x0003e80000100800 */
[----:B------:R-:W3:Y:S01]  /*26260*/  LDL.LU.64 R90, [R1+0xcf0] ;  /* 0x000cf000015a7983 */ /* 0x000ee20000300a00 */
[----:B-1----:R-:W-:-:S03]  /*26270*/  MOV R0, R99 ;  /* 0x0000006300007202 */ /* 0x002fc60000000f00 */
[----:B------:R-:W4:Y:S04]  /*26280*/  LDL.LU.64 R98, [R1+0xc0] ;  /* 0x0000c00001627983 */ /* 0x000f280000300a00 */
[----:B------:R1:W-:Y:S04]  /*26290*/  STL [R1+0x2098], R0 ;  /* 0x0020980001007387 */ /* 0x0003e80000100800 */
[----:B------:R-:W-:Y:S04]  /*262a0*/  STL [R1+0x209c], R192 ;  /* 0x00209cc001007387 */ /* 0x000fe80000100800 */
[----:B------:R-:W4:Y:S01]  /*262b0*/  LDL.LU.64 R202, [R1+0xb8] ;  /* 0x0000b80001ca7983 */ /* 0x000f220000300a00 */
[----:B-1----:R-:W-:-:S05]  /*262c0*/  IMAD.MOV.U32 R0, RZ, RZ, R193 ;  /* 0x000000ffff007224 */ /* 0x002fca00078e00c1 */
[----:B------:R1:W-:Y:S04]  /*262d0*/  STL [R1+0x2088], R0 ;  /* 0x0020880001007387 */ /* 0x0003e80000100800 */
[----:B------:R-:W-:Y:S01]  /*262e0*/  STL [R1+0x2090], R194 ;  /* 0x002090c201007387 */ /* 0x000fe20000100800 */
[----:B-1----:R-:W-:-:S03]  /*262f0*/  IMAD.MOV.U32 R0, RZ, RZ, R195 ;  /* 0x000000ffff007224 */ /* 0x002fc600078e00c3 */
[----:B------:R-:W4:Y:S04]  /*26300*/  LDL.LU.64 R192, [R1+0xb0] ;  /* 0x0000b00001c07983 */ /* 0x000f280000300a00 */
[----:B------:R1:W-:Y:S02]  /*26310*/  STL [R1+0x208c], R0 ;  /* 0x00208c0001007387 */ /* 0x0003e40000100800 */
[----:B-1----:R-:W-:Y:S02]  /*26320*/  MOV R0, R247 ;  /* 0x000000f700007202 */ /* 0x002fe40000000f00 */
[----:B------:R-:W-:Y:S04]  /*26330*/  STL [R1+0x2094], R246 ;  /* 0x002094f601007387 */ /* 0x000fe80000100800 */
[----:B------:R-:W4:Y:S04]  /*26340*/  LDL.LU.64 R194, [R1+0xcf8] ;  /* 0x000cf80001c27983 */ /* 0x000f280000300a00 */
[----:B------:R1:W-:Y:S04]  /*26350*/  STL [R1+0x2080], R0 ;  /* 0x0020800001007387 */ /* 0x0003e80000100800 */
[----:B------:R1:W-:Y:S02]  /*26360*/  STL [R1+0x2084], R92 ;  /* 0x0020845c01007387 */ /* 0x0003e40000100800 */
[----:B-1----:R-:W-:-:S02]  /*26370*/  IMAD.MOV.U32 R0, RZ, RZ, R93 ;  /* 0x000000ffff007224 */ /* 0x002fc400078e005d */
[----:B------:R-:W4:Y:S04]  /*26380*/  LDL.LU.64 R246, [R1+0xa8] ;  /* 0x0000a80001f67983 */ /* 0x000f280000300a00 */
[----:B------:R-:W-:Y:S04]  /*26390*/  STL [R1+0x207c], R96 ;  /* 0x00207c6001007387 */ /* 0x000fe80000100800 */
[----:B------:R1:W-:Y:S04]  /*263a0*/  STL [R1+0x2078], R0 ;  /* 0x0020780001007387 */ /* 0x0003e80000100800 */
[----:B------:R-:W4:Y:S01]  /*263b0*/  LDL.LU.64 R92, [R1+0xa0] ;  /* 0x0000a000015c7983 */ /* 0x000f220000300a00 */
[----:B-1----:R-:W-:-:S03]  /*263c0*/  IMAD.MOV.U32 R0, RZ, RZ, R97 ;  /* 0x000000ffff007224 */ /* 0x002fc600078e0061 */
[----:B------:R-:W-:Y:S04]  /*263d0*/  STL [R1+0x2070], R244 ;  /* 0x002070f401007387 */ /* 0x000fe80000100800 */
[----:B------:R1:W-:Y:S04]  /*263e0*/  STL [R1+0x2068], R0 ;  /* 0x0020680001007387 */ /* 0x0003e80000100800 */
[----:B------:R-:W4:Y:S01]  /*263f0*/  LDL.LU.64 R96, [R1+0x98] ;  /* 0x0000980001607983 */ /* 0x000f220000300a00 */
[----:B-1----:R-:W-:-:S03]  /*26400*/  MOV R0, R245 ;  /* 0x000000f500007202 */ /* 0x002fc60000000f00 */
[----:B--2---:R-:W-:Y:S04]  /*26410*/  STL [R1+0x2074], R94 ;  /* 0x0020745e01007387 */ /* 0x004fe80000100800 */
[----:B------:R1:W-:Y:S04]  /*26420*/  STL [R1+0x206c], R0 ;  /* 0x00206c0001007387 */ /* 0x0003e80000100800 */
[----:B------:R-:W2:Y:S01]  /*26430*/  LDL.LU.64 R244, [R1+0xd00] ;  /* 0x000d000001f47983 */ /* 0x000ea20000300a00 */
[----:B-1----:R-:W-:-:S03]  /*26440*/  IMAD.MOV.U32 R0, RZ, RZ, R95 ;  /* 0x000000ffff007224 */ /* 0x002fc600078e005f */
[----:B------:R-:W-:Y:S04]  /*26450*/  STL [R1+0x2064], R88 ;  /* 0x0020645801007387 */ /* 0x000fe80000100800 */
[----:B------:R1:W-:Y:S04]  /*26460*/  STL [R1+0x2060], R0 ;  /* 0x0020600001007387 */ /* 0x0003e80000100800 */
[----:B------:R-:W2:Y:S01]  /*26470*/  LDL.LU.64 R94, [R1+0x90] ;  /* 0x00009000015e7983 */ /* 0x000ea20000300a00 */
[----:B-1----:R-:W-:-:S03]  /*26480*/  IMAD.MOV.U32 R0, RZ, RZ, R89 ;  /* 0x000000ffff007224 */ /* 0x002fc600078e0059 */
[----:B------:R-:W2:Y:S04]  /*26490*/  LDL.LU.64 R88, [R1+0x88] ;  /* 0x0000880001587983 */ /* 0x000ea80000300a00 */
[----:B------:R1:W-:Y:S04]  /*264a0*/  STL [R1+0x2058], R0 ;  /* 0x0020580001007387 */ /* 0x0003e80000100800 */
[----:B------:R3:W-:Y:S01]  /*264b0*/  STL [R1+0x205c], R2 ;  /* 0x00205c0201007387 */ /* 0x0007e20000100800 */
[----:B-1----:R-:W-:-:S03]  /*264c0*/  MOV R0, R3 ;  /* 0x0000000300007202 */ /* 0x002fc60000000f00 */
[----:B---3--:R-:W3:Y:S04]  /*264d0*/  LDL.LU.64 R2, [R1+0x80] ;  /* 0x0000800001027983 */ /* 0x008ee80000300a00 */
[----:B------:R1:W-:Y:S04]  /*264e0*/  STL [R1+0x2048], R0 ;  /* 0x0020480001007387 */ /* 0x0003e80000100800 */
[----:B------:R4:W-:Y:S01]  /*264f0*/  STL [R1+0x2050], R90 ;  /* 0x0020505a01007387 */ /* 0x0009e20000100800 */
[----:B-1----:R-:W-:-:S03]  /*26500*/  IMAD.MOV.U32 R0, RZ, RZ, R91 ;  /* 0x000000ffff007224 */ /* 0x002fc600078e005b */
[----:B----4-:R-:W-:Y:S04]  /*26510*/  STL [R1+0x2054], R98 ;  /* 0x0020546201007387 */ /* 0x010fe80000100800 */
[----:B------:R1:W-:Y:S04]  /*26520*/  STL [R1+0x204c], R0 ;  /* 0x00204c0001007387 */ /* 0x0003e80000100800 */
[----:B------:R-:W4:Y:S01]  /*26530*/  LDL.LU.64 R90, [R1+0xd08] ;  /* 0x000d0800015a7983 */ /* 0x000f220000300a00 */
[----:B-1----:R-:W-:-:S03]  /*26540*/  IMAD.MOV.U32 R0, RZ, RZ, R99 ;  /* 0x000000ffff007224 */ /* 0x002fc600078e0063 */
[----:B------:R-:W-:Y:S04]  /*26550*/  STL [R1+0x2044], R202 ;  /* 0x002044ca01007387 */ /* 0x000fe80000100800 */
[----:B------:R1:W-:Y:S04]  /*26560*/  STL [R1+0x2040], R0 ;  /* 0x0020400001007387 */ /* 0x0003e80000100800 */
[----:B------:R-:W4:Y:S01]  /*26570*/  LDL.LU.64 R98, [R1+0x78] ;  /* 0x0000780001627983 */ /* 0x000f220000300a00 */
[----:B-1----:R-:W-:-:S03]  /*26580*/  MOV R0, R203 ;  /* 0x000000cb00007202 */ /* 0x002fc60000000f00 */
[----:B------:R-:W-:Y:S04]  /*26590*/  STL [R1+0x203c], R192 ;  /* 0x00203cc001007387 */ /* 0x000fe80000100800 */
[----:B------:R1:W-:Y:S02]  /*265a0*/  STL [R1+0x2038], R0 ;  /* 0x0020380001007387 */ /* 0x0003e40000100800 */
[----:B-1----:R-:W-:Y:S02]  /*265b0*/  IMAD.MOV.U32 R0, RZ, RZ, R193 ;  /* 0x000000ffff007224 */ /* 0x002fe400078e00c1 */
[----:B------:R-:W4:Y:S04]  /*265c0*/  LDL.LU.64 R192, [R1+0x70] ;  /* 0x0000700001c07983 */ /* 0x000f280000300a00 */
[----:B------:R1:W-:Y:S04]  /*265d0*/  STL [R1+0x2028], R0 ;  /* 0x0020280001007387 */ /* 0x0003e80000100800 */
[----:B------:R1:W-:Y:S02]  /*265e0*/  STL [R1+0x2030], R194 ;  /* 0x002030c201007387 */ /* 0x0003e40000100800 */
[----:B-1----:R-:W-:-:S02]  /*265f0*/  IMAD.MOV.U32 R0, RZ, RZ, R195 ;  /* 0x000000ffff007224 */ /* 0x002fc400078e00c3 */
[----:B------:R-:W-:Y:S04]  /*26600*/  STL [R1+0x2034], R246 ;  /* 0x002034f601007387 */ /* 0x000fe80000100800 */
[----:B------:R1:W-:Y:S04]  /*26610*/  STL [R1+0x202c], R0 ;  /* 0x00202c0001007387 */ /* 0x0003e80000100800 */
[----:B------:R-:W4:Y:S01]  /*26620*/  LDL.LU.64 R194, [R1+0x68] ;  /* 0x0000680001c27983 */ /* 0x000f220000300a00 */
[----:B-1----:R-:W-:-:S03]  /*26630*/  MOV R0, R247 ;  /* 0x000000f700007202 */ /* 0x002fc60000000f00 */
[----:B------:R-:W-:Y:S04]  /*26640*/  STL [R1+0x2024], R92 ;  /* 0x0020245c01007387 */ /* 0x000fe80000100800 */
[----:B------:R1:W-:Y:S04]  /*26650*/  STL [R1+0x2020], R0 ;  /* 0x0020200001007387 */ /* 0x0003e80000100800 */
[----:B------:R-:W4:Y:S01]  /*26660*/  LDL.LU.64 R246, [R1+0xd10] ;  /* 0x000d100001f67983 */ /* 0x000f220000300a00 */
[----:B-1----:R-:W-:-:S03]  /*26670*/  IMAD.MOV.U32 R0, RZ, RZ, R93 ;  /* 0x000000ffff007224 */ /* 0x002fc600078e005d */
[----:B------:R-:W-:Y:S04]  /*26680*/  STL [R1+0x201c], R96 ;  /* 0x00201c6001007387 */ /* 0x000fe80000100800 */
[----:B------:R1:W-:Y:S02]  /*26690*/  STL [R1+0x2018], R0 ;  /* 0x0020180001007387 */ /* 0x0003e40000100800 */
[----:B-1----:R-:W-:Y:S02]  /*266a0*/  IMAD.MOV.U32 R0, RZ, RZ, R97 ;  /* 0x000000ffff007224 */ /* 0x002fe400078e0061 */
[----:B------:R-:W4:Y:S04]  /*266b0*/  LDL.LU.64 R96, [R1+0x60] ;  /* 0x0000600001607983 */ /* 0x000f280000300a00 */
[----:B------:R1:W-:Y:S04]  /*266c0*/  STL [R1+0x2008], R0 ;  /* 0x0020080001007387 */ /* 0x0003e80000100800 */
[----:B--2---:R2:W-:Y:S01]  /*266d0*/  STL [R1+0x2010], R244 ;  /* 0x002010f401007387 */ /* 0x0045e20000100800 */
[----:B-1----:R-:W-:-:S03]  /*266e0*/  MOV R0, R245 ;  /* 0x000000f500007202 */ /* 0x002fc60000000f00 */
[----:B--2---:R-:W2:Y:S04]  /*266f0*/  LDL.LU.64 R244, [R1+0x58] ;  /* 0x0000580001f47983 */ /* 0x004ea80000300a00 */
[----:B------:R1:W-:Y:S04]  /*26700*/  STL [R1+0x200c], R0 ;  /* 0x00200c0001007387 */ /* 0x0003e80000100800 */
[----:B------:R-:W-:Y:S01]  /*26710*/  STL [R1+0x2014], R94 ;  /* 0x0020145e01007387 */ /* 0x000fe20000100800 */
[----:B-1----:R-:W-:-:S03]  /*26720*/  IMAD.MOV.U32 R0, RZ, RZ, R95 ;  /* 0x000000ffff007224 */ /* 0x002fc600078e005f */
[----:B------:R-:W-:Y:S04]  /*26730*/  STL [R1+0x2004], R88 ;  /* 0x0020045801007387 */ /* 0x000fe80000100800 */
[----:B------:R1:W-:Y:S04]  /*26740*/  STL [R1+0x2000], R0 ;  /* 0x0020000001007387 */ /* 0x0003e80000100800 */
[----:B------:R-:W2:Y:S01]  /*26750*/  LDL.LU.64 R48, [R1+0x50] ;  /* 0x0000500001307983 */ /* 0x000ea20000300a00 */
[----:B-1----:R-:W-:-:S03]  /*26760*/  IMAD.MOV.U32 R0, RZ, RZ, R89 ;  /* 0x000000ffff007224 */ /* 0x002fc600078e0059 */
[----:B---3--:R-:W-:Y:S04]  /*26770*/  STL [R1+0x1ffc], R2 ;  /* 0x001ffc0201007387 */ /* 0x008fe80000100800 */
[----:B------:R1:W-:Y:S04]  /*26780*/  STL [R1+0x1ff8], R0 ;  /* 0x001ff80001007387 */ /* 0x0003e80000100800 */
[----:B------:R-:W3:Y:S01]  /*26790*/  LDL.LU.64 R50, [R1+0xd18] ;  /* 0x000d180001327983 */ /* 0x000ee20000300a00 */
[----:B-1----:R-:W-:-:S03]  /*267a0*/  MOV R0, R3 ;  /* 0x0000000300007202 */ /* 0x002fc60000000f00 */
[----:B------:R-:W3:Y:S04]  /*267b0*/  LDL.LU.64 R2, [R1+0x48] ;  /* 0x0000480001027983 */ /* 0x000ee80000300a00 */
[----:B------:R1:W-:Y:S04]  /*267c0*/  STL [R1+0x1fe8], R0 ;  /* 0x001fe80001007387 */ /* 0x0003e80000100800 */
[----:B----4-:R-:W-:Y:S04]  /*267d0*/  STL [R1+0x1ff0], R90 ;  /* 0x001ff05a01007387 */ /* 0x010fe80000100800 */
[----:B------:R-:W4:Y:S01]  /*267e0*/  LDL.LU.64 R200, [R1+0x40] ;  /* 0x0000400001c87983 */ /* 0x000f220000300a00 */
[----:B-1----:R-:W-:-:S03]  /*267f0*/  IMAD.MOV.U32 R0, RZ, RZ, R91 ;  /* 0x000000ffff007224 */ /* 0x002fc600078e005b */
[----:B------:R-:W-:Y:S04]  /*26800*/  STL [R1+0x1ff4], R98 ;  /* 0x001ff46201007387 */ /* 0x000fe80000100800 */
[----:B------:R1:W-:Y:S04]  /*26810*/  STL [R1+0x1fec], R0 ;  /* 0x001fec0001007387 */ /* 0x0003e80000100800 */
[----:B------:R-:W4:Y:S04]  /*26820*/  LDL.LU.64 R202, [R1+0x38] ;  /* 0x0000380001ca7983 */ /* 0x000f280000300a00 */
[----:B------:R-:W4:Y:S01]  /*26830*/  LDL.LU.64 R92, [R1+0xd20] ;  /* 0x000d2000015c7983 */ /* 0x000f220000300a00 */
[----:B-1----:R-:W-:-:S05]  /*26840*/  IMAD.MOV.U32 R0, RZ, RZ, R99 ;  /* 0x000000ffff007224 */ /* 0x002fca00078e0063 */
[----:B------:R1:W-:Y:S04]  /*26850*/  STL [R1+0x1fe0], R0 ;  /* 0x001fe00001007387 */ /* 0x0003e80000100800 */
[----:B------:R-:W-:Y:S04]  /*26860*/  STL [R1+0x1fe4], R192 ;  /* 0x001fe4c001007387 */ /* 0x000fe80000100800 */
[----:B------:R-:W4:Y:S01]  /*26870*/  LDL.LU.64 R98, [R1+0x30] ;  /* 0x0000300001627983 */ /* 0x000f220000300a00 */
[----:B-1----:R-:W-:-:S03]  /*26880*/  MOV R0, R193 ;  /* 0x000000c100007202 */ /* 0x002fc60000000f00 */
[----:B------:R-:W4:Y:S04]  /*26890*/  LDL.LU.64 R94, [R1+0x28] ;  /* 0x00002800015e7983 */ /* 0x000f280000300a00 */
[----:B------:R1:W-:Y:S04]  /*268a0*/  STL [R1+0x1fd8], R0 ;  /* 0x001fd80001007387 */ /* 0x0003e80000100800 */
[----:B------:R-:W-:Y:S01]  /*268b0*/  STL [R1+0x1fdc], R194 ;  /* 0x001fdcc201007387 */ /* 0x000fe20000100800 */
[----:B-1----:R-:W-:-:S03]  /*268c0*/  IMAD.MOV.U32 R0, RZ, RZ, R195 ;  /* 0x000000ffff007224 */ /* 0x002fc600078e00c3 */
[----:B------:R-:W4:Y:S04]  /*268d0*/  LDL.LU.64 R88, [R1+0x20] ;  /* 0x0000200001587983 */ /* 0x000f280000300a00 */
[----:B------:R1:W-:Y:S04]  /*268e0*/  STL [R1+0x1fc8], R0 ;  /* 0x001fc80001007387 */ /* 0x0003e80000100800 */
[----:B------:R1:W-:Y:S04]  /*268f0*/  STL [R1+0x1fd0], R246 ;  /* 0x001fd0f601007387 */ /* 0x0003e80000100800 */
[----:B------:R-:W4:Y:S01]  /*26900*/  LDL.LU.64 R90, [R1+0xd28] ;  /* 0x000d2800015a7983 */ /* 0x000f220000300a00 */
[----:B-1----:R-:W-:-:S03]  /*26910*/  IMAD.MOV.U32 R0, RZ, RZ, R247 ;  /* 0x000000ffff007224 */ /* 0x002fc600078e00f7 */
[----:B------:R-:W4:Y:S04]  /*26920*/  LDL.LU.64 R246, [R1+0x18] ;  /* 0x0000180001f67983 */ /* 0x000f280000300a00 */
[----:B------:R1:W-:Y:S04]  /*26930*/  STL [R1+0x1fcc], R0 ;  /* 0x001fcc0001007387 */ /* 0x0003e80000100800 */
[----:B------:R2:W-:Y:S01]  /*26940*/  STL [R1+0x1fd4], R96 ;  /* 0x001fd46001007387 */ /* 0x0005e20000100800 */
[----:B-1----:R-:W-:-:S03]  /*26950*/  MOV R0, R97 ;  /* 0x0000006100007202 */ /* 0x002fc60000000f00 */
[----:B------:R-:W4:Y:S04]  /*26960*/  LDL.LU.64 R192, [R1+0x10] ;  /* 0x0000100001c07983 */ /* 0x000f280000300a00 */
[----:B--2---:R-:W-:Y:S04]  /*26970*/  STL [R1+0x1fc4], R244 ;  /* 0x001fc4f401007387 */ /* 0x004fe80000100800 */
[----:B------:R1:W-:Y:S04]  /*26980*/  STL [R1+0x1fc0], R0 ;  /* 0x001fc00001007387 */ /* 0x0003e80000100800 */
[----:B------:R-:W2:Y:S04]  /*26990*/  LDL.LU.64 R194, [R1+0x8] ;  /* 0x0000080001c27983 */ /* 0x000ea80000300a00 */
[----:B------:R-:W2:Y:S01]  /*269a0*/  LDL.LU.64 R96, [R1+0xd30] ;  /* 0x000d300001607983 */ /* 0x000ea20000300a00 */
[----:B-1----:R-:W-:-:S05]  /*269b0*/  IMAD.MOV.U32 R0, RZ, RZ, R245 ;  /* 0x000000ffff007224 */ /* 0x002fca00078e00f5 */
[----:B------:R1:W-:Y:S04]  /*269c0*/  STL [R1+0x1fb8], R0 ;  /* 0x001fb80001007387 */ /* 0x0003e80000100800 */
[----:B------:R-:W-:Y:S04]  /*269d0*/  STL [R1+0x1fbc], R48 ;  /* 0x001fbc3001007387 */ /* 0x000fe80000100800 */
[----:B------:R-:W2:Y:S01]  /*269e0*/  LDL.LU.64 R244, [R1] ;  /* 0x0000000001f47983 */ /* 0x000ea20000300a00 */
[----:B-1----:R-:W-:-:S03]  /*269f0*/  IMAD.MOV.U32 R0, RZ, RZ, R49 ;  /* 0x000000ffff007224 */ /* 0x002fc600078e0031 */
[----:B---3--:R-:W-:Y:S04]  /*26a00*/  STL [R1+0x1fb0], R50 ;  /* 0x001fb03201007387 */ /* 0x008fe80000100800 */
[----:B------:R1:W-:Y:S04]  /*26a10*/  STL [R1+0x1fa8], R0 ;  /* 0x001fa80001007387 */ /* 0x0003e80000100800 */
[----:B------:R-:W-:Y:S01]  /*26a20*/  STL [R1+0x1fb4], R2 ;  /* 0x001fb40201007387 */ /* 0x000fe20000100800 */
[----:B-1----:R-:W-:-:S05]  /*26a30*/  MOV R0, R51 ;  /* 0x0000003300007202 */ /* 0x002fca0000000f00 */
[----:B------:R1:W-:Y:S04]  /*26a40*/  STL [R1+0x1fac], R0 ;  /* 0x001fac0001007387 */ /* 0x0003e80000100800 */
[----:B----4-:R-:W-:Y:S01]  /*26a50*/  STL [R1+0x1fa4], R200 ;  /* 0x001fa4c801007387 */ /* 0x010fe20000100800 */
[----:B-1----:R-:W-:-:S05]  /*26a60*/  IMAD.MOV.U32 R0, RZ, RZ, R3 ;  /* 0x000000ffff007224 */ /* 0x002fca00078e0003 */
[----:B------:R1:W-:Y:S04]  /*26a70*/  STL [R1+0x1fa0], R0 ;  /* 0x001fa00001007387 */ /* 0x0003e80000100800 */
[----:B------:R-:W3:Y:S01]  /*26a80*/  LDL.LU.64 R2, [R1+0xd38] ;  /* 0x000d380001027983 */ /* 0x000ee20000300a00 */
[----:B-1----:R-:W-:-:S03]  /*26a90*/  IMAD.MOV.U32 R0, RZ, RZ, R201 ;  /* 0x000000ffff007224 */ /* 0x002fc600078e00c9 */
[----:B------:R-:W-:Y:S04]  /*26aa0*/  STL [R1+0x1f9c], R202 ;  /* 0x001f9cca01007387 */ /* 0x000fe80000100800 */
[----:B------:R1:W-:Y:S04]  /*26ab0*/  STL [R1+0x1f98], R0 ;  /* 0x001f980001007387 */ /* 0x0003e80000100800 */
[----:B------:R-:W-:Y:S01]  /*26ac0*/  STL [R1+0x1f90], R92 ;  /* 0x001f905c01007387 */ /* 0x000fe20000100800 */
[----:B-1----:R-:W-:-:S05]  /*26ad0*/  MOV R0, R203 ;  /* 0x000000cb00007202 */ /* 0x002fca0000000f00 */
[----:B------:R1:W-:Y:S04]  /*26ae0*/  STL [R1+0x1f88], R0 ;  /* 0x001f880001007387 */ /* 0x0003e80000100800 */
[----:B------:R-:W-:Y:S01]  /*26af0*/  STL [R1+0x1f94], R98 ;  /* 0x001f946201007387 */ /* 0x000fe20000100800 */
[----:B-1----:R-:W-:-:S05]  /*26b00*/  IMAD.MOV.U32 R0, RZ, RZ, R93 ;  /* 0x000000ffff007224 */ /* 0x002fca00078e005d */
[----:B------:R1:W-:Y:S04]  /*26b10*/  STL [R1+0x1f8c], R0 ;  /* 0x001f8c0001007387 */ /* 0x0003e80000100800 */
[----:B------:R-:W-:Y:S01]  /*26b20*/  STL [R1+0x1f84], R94 ;  /* 0x001f845e01007387 */ /* 0x000fe20000100800 */
[----:B-1----:R-:W-:-:S05]  /*26b30*/  IMAD.MOV.U32 R0, RZ, RZ, R99 ;  /* 0x000000ffff007224 */ /* 0x002fca00078e0063 */
[----:B------:R1:W-:Y:S04]  /*26b40*/  STL [R1+0x1f80], R0 ;  /* 0x001f800001007387 */ /* 0x0003e80000100800 */
[----:B------:R-:W4:Y:S01]  /*26b50*/  LDL.LU.64 R98, [R1+0xd40] ;  /* 0x000d400001627983 */ /* 0x000f220000300a00 */
[----:B-1----:R-:W-:-:S03]  /*26b60*/  MOV R0, R95 ;  /* 0x0000005f00007202 */ /* 0x002fc60000000f00 */
[----:B------:R-:W-:Y:S04]  /*26b70*/  STL [R1+0x1f7c], R88 ;  /* 0x001f7c5801007387 */ /* 0x000fe80000100800 */
[----:B------:R1:W-:Y:S02]  /*26b80*/  STL [R1+0x1f78], R0 ;  /* 0x001f780001007387 */ /* 0x0003e40000100800 */
[----:B-1----:R-:W-:Y:S02]  /*26b90*/  IMAD.MOV.U32 R0, RZ, RZ, R89 ;  /* 0x000000ffff007224 */ /* 0x002fe400078e0059 */
[----:B------:R-:W-:Y:S04]  /*26ba0*/  STL [R1+0x1f70], R90 ;  /* 0x001f705a01007387 */ /* 0x000fe80000100800 */
[----:B------:R1:W-:Y:S04]  /*26bb0*/  STL [R1+0x1f68], R0 ;  /* 0x001f680001007387 */ /* 0x0003e80000100800 */
[----:B------:R-:W-:Y:S01]  /*26bc0*/  STL [R1+0x1f74], R246 ;  /* 0x001f74f601007387 */ /* 0x000fe20000100800 */
[----:B-1----:R-:W-:-:S05]  /*26bd0*/  IMAD.MOV.U32 R0, RZ, RZ, R91 ;  /* 0x000000ffff007224 */ /* 0x002fca00078e005b */
[----:B------:R1:W-:Y:S02]  /*26be0*/  STL [R1+0x1f6c], R0 ;  /* 0x001f6c0001007387 */ /* 0x0003e40000100800 */
[----:B-1----:R-:W-:Y:S02]  /*26bf0*/  MOV R0, R247 ;  /* 0x000000f700007202 */ /* 0x002fe40000000f00 */
[----:B------:R-:W-:Y:S04]  /*26c00*/  STL [R1+0x1f64], R192 ;  /* 0x001f64c001007387 */ /* 0x000fe80000100800 */
[----:B------:R1:W-:Y:S04]  /*26c10*/  STL [R1+0x1f60], R0 ;  /* 0x001f600001007387 */ /* 0x0003e80000100800 */
[----:B------:R-:W4:Y:S01]  /*26c20*/  LDL.LU.64 R246, [R1+0xd48] ;  /* 0x000d480001f67983 */ /* 0x000f220000300a00 */
[----:B-1----:R-:W-:-:S03]  /*26c30*/  IMAD.MOV.U32 R0, RZ, RZ, R193 ;  /* 0x000000ffff007224 */ /* 0x002fc600078e00c1 */
[----:B--2---:R-:W-:Y:S04]  /*26c40*/  STL [R1+0x1f5c], R194 ;  /* 0x001f5cc201007387 */ /* 0x004fe80000100800 */
[----:B------:R1:W-:Y:S04]  /*26c50*/  STL [R1+0x1f58], R0 ;  /* 0x001f580001007387 */ /* 0x0003e80000100800 */
[----:B------:R-:W-:Y:S01]  /*26c60*/  STL [R1+0x1f50], R96 ;  /* 0x001f506001007387 */ /* 0x000fe20000100800 */
[----:B-1----:R-:W-:-:S05]  /*26c70*/  IMAD.MOV.U32 R0, RZ, RZ, R195 ;  /* 0x000000ffff007224 */ /* 0x002fca00078e00c3 */
[----:B------:R1:W-:Y:S04]  /*26c80*/  STL [R1+0x1f48], R0 ;  /* 0x001f480001007387 */ /* 0x0003e80000100800 */
[----:B------:R-:W-:Y:S01]  /*26c90*/  STL [R1+0x1f54], R244 ;  /* 0x001f54f401007387 */ /* 0x000fe20000100800 */
[----:B-1----:R-:W-:-:S05]  /*26ca0*/  MOV R0, R97 ;  /* 0x0000006100007202 */ /* 0x002fca0000000f00 */
[----:B------:R1:W-:Y:S04]  /*26cb0*/  STL [R1+0x1f4c], R0 ;  /* 0x001f4c0001007387 */ /* 0x0003e80000100800 */
[----:B-----5:R-:W-:Y:S01]  /*26cc0*/  STL [R1+0x1f44], R250 ;  /* 0x001f44fa01007387 */ /* 0x020fe20000100800 */
[----:B-1----:R-:W-:-:S05]  /*26cd0*/  IMAD.MOV.U32 R0, RZ, RZ, R245 ;  /* 0x000000ffff007224 */ /* 0x002fca00078e00f5 */
[----:B------:R3:W-:Y:S04]  /*26ce0*/  STL [R1+0x1f40], R0 ;  /* 0x001f400001007387 */ /* 0x0007e80000100800 */
[----:B------:R-:W2:Y:S04]  /*26cf0*/  LDL.LU.64 R244, [R1+0xd50] ;  /* 0x000d500001f47983 */ /* 0x000ea80000300a00 */
[----:B------:R-:W-:Y:S04]  /*26d00*/  STL [R1+0x1f38], R251 ;  /* 0x001f38fb01007387 */ /* 0x000fe80000100800 */
[----:B------:R-:W-:Y:S04]  /*26d10*/  STL [R1+0x1f3c], R238 ;  /* 0x001f3cee01007387 */ /* 0x000fe80000100800 */
[----:B------:R-:W-:Y:S01]  /*26d20*/  STL [R1+0x1f28], R239 ;  /* 0x001f28ef01007387 */ /* 0x000fe20000100800 */
[----:B---3--:R-:W-:-:S03]  /*26d30*/  IMAD.MOV.U32 R0, RZ, RZ, R3 ;  /* 0x000000ffff007224 */ /* 0x008fc600078e0003 */
[----:B------:R1:W-:Y:S04]  /*26d40*/  STL [R1+0x1f30], R2 ;  /* 0x001f300201007387 */ /* 0x0003e80000100800 */
[----:B------:R-:W-:Y:S04]  /*26d50*/  STL [R1+0x1f34], R230 ;  /* 0x001f34e601007387 */ /* 0x000fe80000100800 */
[----:B------:R4:W-:Y:S04]  /*26d60*/  STL [R1+0x1f2c], R0 ;  /* 0x001f2c0001007387 */ /* 0x0009e80000100800 */
[----:B------:R-:W-:Y:S04]  /*26d70*/  STL [R1+0x1f20], R231 ;  /* 0x001f20e701007387 */ /* 0x000fe80000100800 */
[----:B------:R-:W-:Y:S04]  /*26d80*/  STL [R1+0x1f24], R228 ;  /* 0x001f24e401007387 */ /* 0x000fe80000100800 */
[----:B-1----:R-:W3:Y:S04]  /*26d90*/  LDL.LU.64 R2, [R1+0xd58] ;  /* 0x000d580001027983 */ /* 0x002ee80000300a00 */
[----:B------:R-:W-:Y:S04]  /*26da0*/  STL [R1+0x1f18], R229 ;  /* 0x001f18e501007387 */ /* 0x000fe80000100800 */
[----:B------:R-:W-:Y:S04]  /*26db0*/  STL [R1+0x1f1c], R236 ;  /* 0x001f1cec01007387 */ /* 0x000fe80000100800 */
[----:B------:R-:W-:Y:S01]  /*26dc0*/  STL [R1+0x1f08], R237 ;  /* 0x001f08ed01007387 */ /* 0x000fe20000100800 */
[----:B----4-:R-:W-:-:S03]  /*26dd0*/  MOV R0, R99 ;  /* 0x0000006300007202 */ /* 0x010fc60000000f00 */
        /* <DEDUP_REMOVED lines=9> */
[----:B----4-:R-:W-:-:S03]  /*26e70*/  IMAD.MOV.U32 R0, RZ, RZ, R247 ;  /* 0x000000ffff007224 */ /* 0x010fc600078e00f7 */
[----:B------:R1:W-:Y:S04]  /*26e80*/  STL [R1+0x1ef0], R246 ;  /* 0x001ef0f601007387 */ /* 0x0003e80000100800 */
[----:B------:R-:W-:Y:S04]  /*26e90*/  STL [R1+0x1ef4], R196 ;  /* 0x001ef4c401007387 */ /* 0x000fe80000100800 */
[----:B------:R2:W-:Y:S04]  /*26ea0*/  STL [R1+0x1eec], R0 ;  /* 0x001eec0001007387 */ /* 0x0005e80000100800 */
[----:B------:R-:W-:Y:S04]  /*26eb0*/  STL [R1+0x1ee0], R197 ;  /* 0x001ee0c501007387 */ /* 0x000fe80000100800 */
[----:B------:R-:W-:Y:S04]  /*26ec0*/  STL [R1+0x1ee4], R170 ;  /* 0x001ee4aa01007387 */ /* 0x000fe80000100800 */
[----:B-1----:R-:W4:Y:S04]  /*26ed0*/  LDL.LU.64 R246, [R1+0xd68] ;  /* 0x000d680001f67983 */ /* 0x002f280000300a00 */
[----:B------:R-:W-:Y:S04]  /*26ee0*/  STL [R1+0x1ed8], R171 ;  /* 0x001ed8ab01007387 */ /* 0x000fe80000100800 */
[----:B------:R-:W-:Y:S04]  /*26ef0*/  STL [R1+0x1edc], R168 ;  /* 0x001edca801007387 */ /* 0x000fe80000100800 */
[----:B------:R-:W-:Y:S01]  /*26f00*/  STL [R1+0x1ec8], R169 ;  /* 0x001ec8a901007387 */ /* 0x000fe20000100800 */
[----:B--2---:R-:W-:-:S03]  /*26f10*/  IMAD.MOV.U32 R0, RZ, RZ, R245 ;  /* 0x000000ffff007224 */ /* 0x004fc600078e00f5 */
[----:B------:R1:W-:Y:S04]  /*26f20*/  STL [R1+0x1ed0], R244 ;  /* 0x001ed0f401007387 */ /* 0x0003e80000100800 */
[----:B------:R-:W-:Y:S04]  /*26f30*/  STL [R1+0x1ed4], R126 ;  /* 0x001ed47e01007387 */ /* 0x000fe80000100800 */
[----:B------:R3:W-:Y:S04]  /*26f40*/  STL [R1+0x1ecc], R0 ;  /* 0x001ecc0001007387 */ /* 0x0007e80000100800 */
[----:B------:R-:W-:Y:S04]  /*26f50*/  STL [R1+0x1ec0], R127 ;  /* 0x001ec07f01007387 */ /* 0x000fe80000100800 */
[----:B------:R-:W-:Y:S04]  /*26f60*/  STL [R1+0x1ec4], R124 ;  /* 0x001ec47c01007387 */ /* 0x000fe80000100800 */
[----:B-1----:R-:W2:Y:S04]  /*26f70*/  LDL.LU.64 R244, [R1+0xd70] ;  /* 0x000d700001f47983 */ /* 0x002ea80000300a00 */
[----:B------:R-:W-:Y:S04]  /*26f80*/  STL [R1+0x1eb8], R125 ;  /* 0x001eb87d01007387 */ /* 0x000fe80000100800 */
[----:B------:R-:W-:Y:S04]  /*26f90*/  STL [R1+0x1ebc], R86 ;  /* 0x001ebc5601007387 */ /* 0x000fe80000100800 */
[----:B------:R-:W-:Y:S01]  /*26fa0*/  STL [R1+0x1ea8], R87 ;  /* 0x001ea85701007387 */ /* 0x000fe20000100800 */
[----:B---3--:R-:W-:-:S03]  /*26fb0*/  MOV R0, R3 ;  /* 0x0000000300007202 */ /* 0x008fc60000000f00 */
        /* <DEDUP_REMOVED lines=24> */
[----:B-1----:R-:W4:Y:S04]  /*27140*/  LDL.LU.64 R246, [R1+0xd90] ;  /* 0x000d900001f67983 */ /* 0x002f280000300a00 */
[----:B------:R-:W-:Y:S04]  /*27150*/  STL [R1+0x1e64], R70 ;  /* 0x001e644601007387 */ /* 0x000fe80000100800 */
[----:B------:R-:W-:Y:S04]  /*27160*/  STL [R1+0x1e58], R71 ;  /* 0x001e584701007387 */ /* 0x000fe80000100800 */
[----:B------:R-:W-:Y:S04]  /*27170*/  STL [R1+0x1e5c], R68 ;  /* 0x001e5c4401007387 */ /* 0x000fe80000100800 */
[----:B------:R-:W-:Y:S01]  /*27180*/  STL [R1+0x1e48], R69 ;  /* 0x001e484501007387 */ /* 0x000fe20000100800 */
[----:B--2---:R-:W-:-:S03]  /*27190*/  MOV R0, R245 ;  /* 0x000000f500007202 */ /* 0x004fc60000000f00 */
        /* <DEDUP_REMOVED lines=15> */
[----:B------:R-:W-:Y:S04]  /*27290*/  STL [R1+0x1e18], R39 ;  /* 0x001e182701007387 */ /* 0x000fe80000100800 */
[----:B------:R-:W-:Y:S04]  /*272a0*/  STL [R1+0x1e1c], R36 ;  /* 0x001e1c2401007387 */ /* 0x000fe80000100800 */
[----:B-1----:R-:W2:Y:S04]  /*272b0*/  LDL.LU.64 R2, [R1+0xdd8] ;  /* 0x000dd80001027983 */ /* 0x002ea80000300a00 */
[----:B------:R-:W-:Y:S01]  /*272c0*/  STL [R1+0x1e08], R37 ;  /* 0x001e082501007387 */ /* 0x000fe20000100800 */
[----:B---3--:R-:W-:-:S03]  /*272d0*/  IMAD.MOV.U32 R0, RZ, RZ, R99 ;  /* 0x000000ffff007224 */ /* 0x008fc600078e0063 */
[----:B------:R-:W-:Y:S04]  /*272e0*/  STL [R1+0x1e10], R98 ;  /* 0x001e106201007387 */ /* 0x000fe80000100800 */
[----:B------:R-:W-:Y:S04]  /*272f0*/  STL [R1+0x1e14], R34 ;  /* 0x001e142201007387 */ /* 0x000fe80000100800 */
[----:B------:R1:W-:Y:S04]  /*27300*/  STL [R1+0x1e0c], R0 ;  /* 0x001e0c0001007387 */ /* 0x0003e80000100800 */
[----:B------:R-:W-:Y:S04]  /*27310*/  STL [R1+0x1e00], R35 ;  /* 0x001e002301007387 */ /* 0x000fe80000100800 */
[----:B------:R-:W-:Y:S04]  /*27320*/  STL [R1+0x1e04], R32 ;  /* 0x001e042001007387 */ /* 0x000fe80000100800 */
[----:B------:R-:W-:Y:S04]  /*27330*/  STL [R1+0x1df8], R33 ;  /* 0x001df82101007387 */ /* 0x000fe80000100800 */
[----:B------:R-:W-:Y:S04]  /*27340*/  STL [R1+0x1dfc], R30 ;  /* 0x001dfc1e01007387 */ /* 0x000fe80000100800 */
[----:B------:R-:W-:Y:S04]  /*27350*/  STL [R1+0x1de8], R31 ;  /* 0x001de81f01007387 */ /* 0x000fe80000100800 */
[----:B----4-:R3:W-:Y:S01]  /*27360*/  STL [R1+0x1df0], R246 ;  /* 0x001df0f601007387 */ /* 0x0107e20000100800 */
[----:B-1----:R-:W-:-:S03]  /*27370*/  MOV R0, R247 ;  /* 0x000000f700007202 */ /* 0x002fc60000000f00 */
[----:B---3--:R-:W3:Y:S04]  /*27380*/  LDL.LU.64 R246, [R1+0xe08] ;  /* 0x000e080001f67983 */ /* 0x008ee80000300a00 */
[----:B------:R1:W-:Y:S04]  /*27390*/  STL [R1+0x1dec], R0 ;  /* 0x001dec0001007387 */ /* 0x0003e80000100800 */
[----:B------:R-:W-:Y:S04]  /*273a0*/  STL [R1+0x1df4], R28 ;  /* 0x001df41c01007387 */ /* 0x000fe80000100800 */
[----:B------:R-:W-:Y:S04]  /*273b0*/  STL [R1+0x1de0], R29 ;  /* 0x001de01d01007387 */ /* 0x000fe80000100800 */
[----:B------:R-:W-:Y:S04]  /*273c0*/  STL [R1+0x1de4], R26 ;  /* 0x001de41a01007387 */ /* 0x000fe80000100800 */
[----:B------:R-:W-:Y:S04]  /*273d0*/  STL [R1+0x1dd8], R27 ;  /* 0x001dd81b01007387 */ /* 0x000fe80000100800 */
[----:B------:R-:W-:Y:S04]  /*273e0*/  STL [R1+0x1ddc], R24 ;  /* 0x001ddc1801007387 */ /* 0x000fe80000100800 */
[----:B------:R-:W-:Y:S04]  /*273f0*/  STL [R1+0x1dc8], R25 ;  /* 0x001dc81901007387 */ /* 0x000fe80000100800 */
[----:B------:R-:W-:Y:S04]  /*27400*/  STL [R1+0x1dd0], R244 ;  /* 0x001dd0f401007387 */ /* 0x000fe80000100800 */
[----:B------:R-:W4:Y:S01]  /*27410*/  LDL.LU.64 R94, [R1+0x178] ;  /* 0x00017800015e7983 */ /* 0x000f220000300a00 */
[----:B-1----:R-:W-:-:S05]  /*27420*/  IMAD.MOV.U32 R0, RZ, RZ, R245 ;  /* 0x000000ffff007224 */ /* 0x002fca00078e00f5 */
[----:B------:R1:W-:Y:S04]  /*27430*/  STL [R1+0x1dcc], R0 ;  /* 0x001dcc0001007387 */ /* 0x0003e80000100800 */
[----:B------:R-:W-:Y:S04]  /*27440*/  STL [R1+0x1dd4], R22 ;  /* 0x001dd41601007387 */ /* 0x000fe80000100800 */
[----:B------:R-:W-:Y:S04]  /*27450*/  STL [R1+0x1dc0], R23 ;  /* 0x001dc01701007387 */ /* 0x000fe80000100800 */
[----:B------:R-:W4:Y:S04]  /*27460*/  LDL.LU.64 R192, [R1+0xe28] ;  /* 0x000e280001c07983 */ /* 0x000f280000300a00 */
[----:B------:R-:W-:Y:S04]  /*27470*/  STL [R1+0x1dc4], R20 ;  /* 0x001dc41401007387 */ /* 0x000fe80000100800 */
[----:B------:R-:W-:Y:S04]  /*27480*/  STL [R1+0x1db8], R21 ;  /* 0x001db81501007387 */ /* 0x000fe80000100800 */
[----:B------:R-:W4:Y:S04]  /*27490*/  LDL.LU.64 R194, [R1+0x198] ;  /* 0x0001980001c27983 */ /* 0x000f280000300a00 */
[----:B------:R-:W-:Y:S04]  /*274a0*/  STL [R1+0x1dbc], R18 ;  /* 0x001dbc1201007387 */ /* 0x000fe80000100800 */
[----:B------:R-:W-:Y:S04]  /*274b0*/  STL [R1+0x1da8], R19 ;  /* 0x001da81301007387 */ /* 0x000fe80000100800 */
[----:B------:R-:W4:Y:S04]  /*274c0*/  LDL.LU.64 R96, [R1+0x2f8] ;  /* 0x0002f80001607983 */ /* 0x000f280000300a00 */
[----:B--2---:R2:W-:Y:S01]  /*274d0*/  STL [R1+0x1db0], R2 ;  /* 0x001db00201007387 */ /* 0x0045e20000100800 */
[----:B-1----:R-:W-:-:S03]  /*274e0*/  IMAD.MOV.U32 R0, RZ, RZ, R3 ;  /* 0x000000ffff007224 */ /* 0x002fc600078e0003 */
[----:B------:R-:W4:Y:S04]  /*274f0*/  LDL.LU.64 R244, [R1+0x310] ;  /* 0x0003100001f47983 */ /* 0x000f280000300a00 */
[----:B------:R1:W-:Y:S04]  /*27500*/  STL [R1+0x1dac], R0 ;  /* 0x001dac0001007387 */ /* 0x0003e80000100800 */
[----:B------:R-:W-:Y:S04]  /*27510*/  STL [R1+0x1db4], R16 ;  /* 0x001db41001007387 */ /* 0x000fe80000100800 */
[----:B------:R-:W-:Y:S04]  /*27520*/  STL [R1+0x1da0], R17 ;  /* 0x001da01101007387 */ /* 0x000fe80000100800 */
[----:B--2---:R-:W2:Y:S04]  /*27530*/  LDL.LU.64 R2, [R1+0xe58] ;  /* 0x000e580001027983 */ /* 0x004ea80000300a00 */
[----:B------:R-:W-:Y:S04]  /*27540*/  STL [R1+0x1da4], R14 ;  /* 0x001da40e01007387 */ /* 0x000fe80000100800 */
[----:B------:R-:W-:Y:S04]  /*27550*/  STL [R1+0x1d98], R15 ;  /* 0x001d980f01007387 */ /* 0x000fe80000100800 */
[----:B------:R-:W2:Y:S04]  /*27560*/  LDL.LU.64 R88, [R1+0x318] ;  /* 0x0003180001587983 */ /* 0x000ea80000300a00 */
[----:B------:R-:W-:Y:S04]  /*27570*/  STL [R1+0x1d9c], R12 ;  /* 0x001d9c0c01007387 */ /* 0x000fe80000100800 */
[----:B------:R-:W-:Y:S04]  /*27580*/  STL [R1+0x1d88], R13 ;  /* 0x001d880d01007387 */ /* 0x000fe80000100800 */
[----:B------:R-:W2:Y:S04]  /*27590*/  LDL.LU.64 R98, [R1+0x330] ;  /* 0x0003300001627983 */ /* 0x000ea80000300a00 */
[----:B---3--:R3:W-:Y:S01]  /*275a0*/  STL [R1+0x1d90], R246 ;  /* 0x001d90f601007387 */ /* 0x0087e20000100800 */
[----:B-1----:R-:W-:-:S03]  /*275b0*/  MOV R0, R247 ;  /* 0x000000f700007202 */ /* 0x002fc60000000f00 */
[----:B---3--:R-:W3:Y:S04]  /*275c0*/  LDL.LU.64 R246, [R1+0x338] ;  /* 0x0003380001f67983 */ /* 0x008ee80000300a00 */
[----:B------:R1:W-:Y:S04]  /*275d0*/  STL [R1+0x1d8c], R0 ;  /* 0x001d8c0001007387 */ /* 0x0003e80000100800 */
[----:B------:R-:W-:Y:S04]  /*275e0*/  STL [R1+0x1d94], R10 ;  /* 0x001d940a01007387 */ /* 0x000fe80000100800 */
[----:B------:R-:W-:Y:S04]  /*275f0*/  STL [R1+0x1d80], R11 ;  /* 0x001d800b01007387 */ /* 0x000fe80000100800 */
[----:B------:R-:W3:Y:S04]  /*27600*/  LDL.LU.64 R90, [R1+0xe80] ;  /* 0x000e8000015a7983 */ /* 0x000ee80000300a00 */
[----:B------:R-:W-:Y:S04]  /*27610*/  STL [R1+0x1d84], R8 ;  /* 0x001d840801007387 */ /* 0x000fe80000100800 */
[----:B------:R-:W-:Y:S04]  /*27620*/  STL [R1+0x12c4], R9 ;  /* 0x0012c40901007387 */ /* 0x000fe80000100800 */
[----:B------:R-:W3:Y:S04]  /*27630*/  LDL.LU.64 R92, [R1+0x350] ;  /* 0x00035000015c7983 */ /* 0x000ee80000300a00 */
        /* <DEDUP_REMOVED lines=24> */
[----:B------:R1:W-:Y:S02]  /*277c0*/  STL [R1+0x12fc], R88 ;  /* 0x0012fc5801007387 */ /* 0x0003e40000100800 */
[----:B-1----:R-:W-:-:S02]  /*277d0*/  IMAD.MOV.U32 R0, RZ, RZ, R89 ;  /* 0x000000ffff007224 */ /* 0x002fc400078e0059 */
[----:B------:R-:W2:Y:S04]  /*277e0*/  LDL.LU.64 R88, [R1+0xed8] ;  /* 0x000ed80001587983 */ /* 0x000ea80000300a00 */
[----:B------:R1:W-:Y:S04]  /*277f0*/  STL [R1+0x12f8], R0 ;  /* 0x0012f80001007387 */ /* 0x0003e80000100800 */
[----:B------:R1:W-:Y:S02]  /*27800*/  STL [R1+0x1304], R98 ;  /* 0x0013046201007387 */ /* 0x0003e40000100800 */
[----:B-1----:R-:W-:-:S02]  /*27810*/  IMAD.MOV.U32 R0, RZ, RZ, R99 ;  /* 0x000000ffff007224 */ /* 0x002fc400078e0063 */
[----:B------:R-:W2:Y:S04]  /*27820*/  LDL.LU.64 R98, [R1+0x3e0] ;  /* 0x0003e00001627983 */ /* 0x000ea80000300a00 */
[----:B------:R1:W-:Y:S04]  /*27830*/  STL [R1+0x1300], R0 ;  /* 0x0013000001007387 */ /* 0x0003e80000100800 */
[----:B---3--:R3:W-:Y:S01]  /*27840*/  STL [R1+0x130c], R246 ;  /* 0x00130cf601007387 */ /* 0x0087e20000100800 */
[----:B-1----:R-:W-:-:S03]  /*27850*/  MOV R0, R247 ;  /* 0x000000f700007202 */ /* 0x002fc60000000f00 */
[----:B---3--:R-:W3:Y:S04]  /*27860*/  LDL.LU.64 R246, [R1+0x400] ;  /* 0x0004000001f67983 */ /* 0x008ee80000300a00 */
[----:B------:R1:W-:Y:S04]  /*27870*/  STL [R1+0x1308], R0 ;  /* 0x0013080001007387 */ /* 0x0003e80000100800 */
[----:B------:R1:W-:Y:S02]  /*27880*/  STL [R1+0x1314], R90 ;  /* 0x0013145a01007387 */ /* 0x0003e40000100800 */
[----:B-1----:R-:W-:-:S02]  /*27890*/  IMAD.MOV.U32 R0, RZ, RZ, R91 ;  /* 0x000000ffff007224 */ /* 0x002fc400078e005b */
[----:B------:R-:W3:Y:S04]  /*278a0*/  LDL.LU.64 R90, [R1+0x478] ;  /* 0x00047800015a7983 */ /* 0x000ee80000300a00 */
[----:B------:R1:W-:Y:S04]  /*278b0*/  STL [R1+0x1310], R0 ;  /* 0x0013100001007387 */ /* 0x0003e80000100800 */
[----:B------:R1:W-:Y:S02]  /*278c0*/  STL [R1+0x131c], R92 ;  /* 0x00131c5c01007387 */ /* 0x0003e40000100800 */
[----:B-1----:R-:W-:-:S02]  /*278d0*/  IMAD.MOV.U32 R0, RZ, RZ, R93 ;  /* 0x000000ffff007224 */ /* 0x002fc400078e005d */
[----:B------:R-:W3:Y:S04]  /*278e0*/  LDL.LU.64 R92, [R1+0xef8] ;  /* 0x000ef800015c7983 */ /* 0x000ee80000300a00 */
        /* <DEDUP_REMOVED lines=25> */
[----:B------:R1:W-:Y:S02]  /*27a80*/  STL [R1+0x1354], R88 ;  /* 0x0013545801007387 */ /* 0x0003e40000100800 */
[----:B-1----:R-:W-:-:S02]  /*27a90*/  MOV R0, R89 ;  /* 0x0000005900007202 */ /* 0x002fc40000000f00 */
[----:B------:R-:W2:Y:S04]  /*27aa0*/  LDL.LU.64 R88, [R1+0xba8] ;  /* 0x000ba80001587983 */ /* 0x000ea80000300a00 */
[----:B------:R1:W-:Y:S04]  /*27ab0*/  STL [R1+0x1350], R0 ;  /* 0x0013500001007387 */ /* 0x0003e80000100800 */
[----:B------:R1:W-:Y:S02]  /*27ac0*/  STL [R1+0x135c], R98 ;  /* 0x00135c6201007387 */ /* 0x0003e40000100800 */
[----:B-1----:R-:W-:-:S02]  /*27ad0*/  IMAD.MOV.U32 R0, RZ, RZ, R99 ;  /* 0x000000ffff007224 */ /* 0x002fc400078e0063 */
[----:B------:R-:W2:Y:S04]  /*27ae0*/  LDL.LU.64 R98, [R1+0xf50] ;  /* 0x000f500001627983 */ /* 0x000ea80000300a00 */
[----:B------:R1:W-:Y:S04]  /*27af0*/  STL [R1+0x1358], R0 ;  /* 0x0013580001007387 */ /* 0x0003e80000100800 */
[----:B---3--:R3:W-:Y:S01]  /*27b00*/  STL [R1+0x1364], R246 ;  /* 0x001364f601007387 */ /* 0x0087e20000100800 */
[----:B-1----:R-:W-:-:S03]  /*27b10*/  IMAD.MOV.U32 R0, RZ, RZ, R247 ;  /* 0x000000ffff007224 */ /* 0x002fc600078e00f7 */
[----:B---3--:R-:W3:Y:S04]  /*27b20*/  LDL.LU.64 R246, [R1+0xba0] ;  /* 0x000ba00001f67983 */ /* 0x008ee80000300a00 */
[----:B------:R1:W-:Y:S04]  /*27b30*/  STL [R1+0x1360], R0 ;  /* 0x0013600001007387 */ /* 0x0003e80000100800 */
[----:B------:R1:W-:Y:S02]  /*27b40*/  STL [R1+0x136c], R90 ;  /* 0x00136c5a01007387 */ /* 0x0003e40000100800 */
[----:B-1----:R-:W-:-:S02]  /*27b50*/  MOV R0, R91 ;  /* 0x0000005b00007202 */ /* 0x002fc40000000f00 */
[----:B------:R-:W3:Y:S04]  /*27b60*/  LDL.LU.64 R90, [R1+0xb98] ;  /* 0x000b9800015a7983 */ /* 0x000ee80000300a00 */
[----:B------:R1:W-:Y:S04]  /*27b70*/  STL [R1+0x1368], R0 ;  /* 0x0013680001007387 */ /* 0x0003e80000100800 */
[----:B------:R1:W-:Y:S02]  /*27b80*/  STL [R1+0x1374], R92 ;  /* 0x0013745c01007387 */ /* 0x0003e40000100800 */
[----:B-1----:R-:W-:-:S02]  /*27b90*/  IMAD.MOV.U32 R0, RZ, RZ, R93 ;  /* 0x000000ffff007224 */ /* 0x002fc400078e005d */
[----:B------:R-:W3:Y:S04]  /*27ba0*/  LDL.LU.64 R92, [R1+0xb90] ;  /* 0x000b9000015c7983 */ /* 0x000ee80000300a00 */
        /* <DEDUP_REMOVED lines=25> */
[----:B------:R1:W-:Y:S02]  /*27d40*/  STL [R1+0x13ac], R88 ;  /* 0x0013ac5801007387 */ /* 0x0003e40000100800 */
[----:B-1----:R-:W-:-:S02]  /*27d50*/  IMAD.MOV.U32 R0, RZ, RZ, R89 ;  /* 0x000000ffff007224 */ /* 0x002fc400078e0059 */
[----:B------:R-:W2:Y:S04]  /*27d60*/  LDL.LU.64 R88, [R1+0xb68] ;  /* 0x000b680001587983 */ /* 0x000ea80000300a00 */
[----:B------:R1:W-:Y:S04]  /*27d70*/  STL [R1+0x13a8], R0 ;  /* 0x0013a80001007387 */ /* 0x0003e80000100800 */
[----:B------:R1:W-:Y:S02]  /*27d80*/  STL [R1+0x13b4], R98 ;  /* 0x0013b46201007387 */ /* 0x0003e40000100800 */
[----:B-1----:R-:W-:-:S02]  /*27d90*/  MOV R0, R99 ;  /* 0x0000006300007202 */ /* 0x002fc40000000f00 */
[----:B------:R-:W2:Y:S04]  /*27da0*/  LDL.LU.64 R98, [R1+0xb60] ;  /* 0x000b600001627983 */ /* 0x000ea80000300a00 */
[----:B------:R1:W-:Y:S04]  /*27db0*/  STL [R1+0x13b0], R0 ;  /* 0x0013b00001007387 */ /* 0x0003e80000100800 */
[----:B---3--:R3:W-:Y:S01]  /*27dc0*/  STL [R1+0x13bc], R246 ;  /* 0x0013bcf601007387 */ /* 0x0087e20000100800 */
[----:B-1----:R-:W-:-:S03]  /*27dd0*/  IMAD.MOV.U32 R0, RZ, RZ, R247 ;  /* 0x000000ffff007224 */ /* 0x002fc600078e00f7 */
[----:B---3--:R-:W3:Y:S04]  /*27de0*/  LDL.LU.64 R246, [R1+0xfc8] ;  /* 0x000fc80001f67983 */ /* 0x008ee80000300a00 */
[----:B------:R1:W-:Y:S04]  /*27df0*/  STL [R1+0x13b8], R0 ;  /* 0x0013b80001007387 */ /* 0x0003e80000100800 */
[----:B------:R1:W-:Y:S02]  /*27e00*/  STL [R1+0x13c4], R90 ;  /* 0x0013c45a01007387 */ /* 0x0003e40000100800 */
[----:B-1----:R-:W-:-:S02]  /*27e10*/  IMAD.MOV.U32 R0, RZ, RZ, R91 ;  /* 0x000000ffff007224 */ /* 0x002fc400078e005b */
[----:B------:R-:W3:Y:S04]  /*27e20*/  LDL.LU.64 R90, [R1+0xb58] ;  /* 0x000b5800015a7983 */ /* 0x000ee80000300a00 */
[----:B------:R1:W-:Y:S04]  /*27e30*/  STL [R1+0x13c0], R0 ;  /* 0x0013c00001007387 */ /* 0x0003e80000100800 */
[----:B------:R1:W-:Y:S02]  /*27e40*/  STL [R1+0x13cc], R92 ;  /* 0x0013cc5c01007387 */ /* 0x0003e40000100800 */
[----:B-1----:R-:W-:-:S02]  /*27e50*/  MOV R0, R93 ;  /* 0x0000005d00007202 */ /* 0x002fc40000000f00 */
[----:B------:R-:W3:Y:S04]  /*27e60*/  LDL.LU.64 R92, [R1+0xb50] ;  /* 0x000b5000015c7983 */ /* 0x000ee80000300a00 */
        /* <DEDUP_REMOVED lines=965> */
[----:B------:R4:W-:Y:S04]  /*2bac0*/  STL [R1+0x1b5c], R92 ;  /* 0x001b5c5c01007387 */ /* 0x0009e80000100800 */
[----:B------:R-:W3:Y:S01]  /*2bad0*/  LDL.LU.64 R202, [R1+0x1bb8] ;  /* 0x001bb80001ca7983 */ /* 0x000ee20000300a00 */
[----:B-1----:R-:W-:-:S05]  /*2bae0*/  IMAD.MOV.U32 R0, RZ, RZ, R93 ;  /* 0x000000ffff007224 */ /* 0x002fca00078e005d */
[----:B------:R1:W-:Y:S04]  /*2baf0*/  STL [R1+0x1b58], R0 ;  /* 0x001b580001007387 */ /* 0x0003e80000100800 */
[----:B----4-:R-:W-:Y:S04]  /*2bb00*/  STL [R1+0x1b64], R94 ;  /* 0x001b645e01007387 */ /* 0x010fe80000100800 */
        /* <DEDUP_REMOVED lines=23> */
[----:B------:R-:W-:Y:S04]  /*2bc80*/  STL [R1+0x1b94], R88 ;  /* 0x001b945801007387 */ /* 0x000fe80000100800 */
[----:B------:R-:W2:Y:S01]  /*2bc90*/  LDL.LU.64 R94, [R1+0x578] ;  /* 0x00057800015e7983 */ /* 0x000ea20000300a00 */
[----:B-1----:R-:W-:-:S05]  /*2bca0*/  MOV R0, R89 ;  /* 0x0000005900007202 */ /* 0x002fca0000000f00 */
[----:B------:R1:W-:Y:S02]  /*2bcb0*/  STL [R1+0x1b90], R0 ;  /* 0x001b900001007387 */ /* 0x0003e40000100800 */
[----:B-1----:R-:W-:Y:S02]  /*2bcc0*/  IMAD.MOV.U32 R0, RZ, RZ, R99 ;  /* 0x000000ffff007224 */ /* 0x002fe400078e0063 */
[----:B------:R-:W-:Y:S04]  /*2bcd0*/  STL [R1+0x1b9c], R98 ;  /* 0x001b9c6201007387 */ /* 0x000fe80000100800 */
[----:B------:R-:W2:Y:S04]  /*2bce0*/  LDL.LU.64 R88, [R1+0x1bf8] ;  /* 0x001bf80001587983 */ /* 0x000ea80000300a00 */
[----:B------:R1:W-:Y:S04]  /*2bcf0*/  STL [R1+0x1b98], R0 ;  /* 0x001b980001007387 */ /* 0x0003e80000100800 */
[----:B---3--:R3:W-:Y:S01]  /*2bd00*/  STL [R1+0x1ba4], R246 ;  /* 0x001ba4f601007387 */ /* 0x0087e20000100800 */
[----:B-1----:R-:W-:-:S03]  /*2bd10*/  IMAD.MOV.U32 R0, RZ, RZ, R247 ;  /* 0x000000ffff007224 */ /* 0x002fc600078e00f7 */
[----:B------:R-:W2:Y:S04]  /*2bd20*/  LDL.LU.64 R98, [R1+0x570] ;  /* 0x0005700001627983 */ /* 0x000ea80000300a00 */
[----:B------:R-:W-:Y:S04]  /*2bd30*/  STL [R1+0x1bac], R90 ;  /* 0x001bac5a01007387 */ /* 0x000fe80000100800 */
[----:B------:R1:W-:Y:S04]  /*2bd40*/  STL [R1+0x1ba0], R0 ;  /* 0x001ba00001007387 */ /* 0x0003e80000100800 */
[----:B---3--:R-:W3:Y:S01]  /*2bd50*/  LDL.LU.64 R246, [R1+0x568] ;  /* 0x0005680001f67983 */ /* 0x008ee20000300a00 */
[----:B-1----:R-:W-:-:S03]  /*2bd60*/  MOV R0, R91 ;  /* 0x0000005b00007202 */ /* 0x002fc60000000f00 */
[----:B------:R-:W-:Y:S04]  /*2bd70*/  STL [R1+0x1bb4], R202 ;  /* 0x001bb4ca01007387 */ /* 0x000fe80000100800 */
[----:B------:R1:W-:Y:S04]  /*2bd80*/  STL [R1+0x1ba8], R0 ;  /* 0x001ba80001007387 */ /* 0x0003e80000100800 */
[----:B------:R-:W3:Y:S01]  /*2bd90*/  LDL.LU.64 R90, [R1+0x560] ;  /* 0x00056000015a7983 */ /* 0x000ee20000300a00 */
[----:B-1----:R-:W-:-:S03]  /*2bda0*/  IMAD.MOV.U32 R0, RZ, RZ, R203 ;  /* 0x000000ffff007224 */ /* 0x002fc600078e00cb */
[----:B----4-:R-:W-:Y:S04]  /*2bdb0*/  STL [R1+0x1bbc], R92 ;  /* 0x001bbc5c01007387 */ /* 0x010fe80000100800 */
        /* <DEDUP_REMOVED lines=30> */
[----:B------:R-:W-:Y:S04]  /*2bfa0*/  STL [R1+0x1bfc], R98 ;  /* 0x001bfc6201007387 */ /* 0x000fe80000100800 */
[----:B------:R1:W-:Y:S04]  /*2bfb0*/  STL [R1+0x1bf0], R0 ;  /* 0x001bf00001007387 */ /* 0x0003e80000100800 */
[----:B------:R-:W2:Y:S01]  /*2bfc0*/  LDL.LU.64 R88, [R1+0x1190] ;  /* 0x0011900001587983 */ /* 0x000ea20000300a00 */
[----:B-1----:R-:W-:-:S03]  /*2bfd0*/  IMAD.MOV.U32 R0, RZ, RZ, R99 ;  /* 0x000000ffff007224 */ /* 0x002fc600078e0063 */
[----:B---3--:R-:W-:Y:S04]  /*2bfe0*/  STL [R1+0x1c04], R246 ;  /* 0x001c04f601007387 */ /* 0x008fe80000100800 */
[----:B------:R1:W-:Y:S04]  /*2bff0*/  STL [R1+0x1bf8], R0 ;  /* 0x001bf80001007387 */ /* 0x0003e80000100800 */
[----:B------:R-:W3:Y:S01]  /*2c000*/  LDL.LU.64 R98, [R1+0x1c58] ;  /* 0x001c580001627983 */ /* 0x000ee20000300a00 */
[----:B-1----:R-:W-:-:S03]  /*2c010*/  IMAD.MOV.U32 R0, RZ, RZ, R247 ;  /* 0x000000ffff007224 */ /* 0x002fc600078e00f7 */
[----:B------:R-:W-:Y:S04]  /*2c020*/  STL [R1+0x1c0c], R90 ;  /* 0x001c0c5a01007387 */ /* 0x000fe80000100800 */
[----:B------:R1:W-:Y:S04]  /*2c030*/  STL [R1+0x1c00], R0 ;  /* 0x001c000001007387 */ /* 0x0003e80000100800 */
[----:B------:R-:W3:Y:S01]  /*2c040*/  LDL.LU.64 R246, [R1+0x488] ;  /* 0x0004880001f67983 */ /* 0x000ee20000300a00 */
[----:B-1----:R-:W-:-:S03]  /*2c050*/  MOV R0, R91 ;  /* 0x0000005b00007202 */ /* 0x002fc60000000f00 */
[----:B------:R-:W3:Y:S04]  /*2c060*/  LDL.LU.64 R90, [R1+0x11a0] ;  /* 0x0011a000015a7983 */ /* 0x000ee80000300a00 */
[----:B------:R1:W-:Y:S04]  /*2c070*/  STL [R1+0x1c08], R0 ;  /* 0x001c080001007387 */ /* 0x0003e80000100800 */
[----:B----4-:R-:W-:Y:S04]  /*2c080*/  STL [R1+0x1c14], R92 ;  /* 0x001c145c01007387 */ /* 0x010fe80000100800 */
[----:B------:R-:W4:Y:S01]  /*2c090*/  LDL.LU.64 R202, [R1+0x11a8] ;  /* 0x0011a80001ca7983 */ /* 0x000f220000300a00 */
[----:B-1----:R-:W-:-:S05]  /*2c0a0*/  IMAD.MOV.U32 R0, RZ, RZ, R93 ;  /* 0x000000ffff007224 */ /* 0x002fca00078e005d */
[----:B------:R1:W-:Y:S04]  /*2c0b0*/  STL [R1+0x1c10], R0 ;  /* 0x001c100001007387 */ /* 0x0003e80000100800 */
        /* <DEDUP_REMOVED lines=12> */
[----:B------:R2:W-:Y:S04]  /*2c180*/  STL [R1+0x1c34], R244 ;  /* 0x001c34f401007387 */ /* 0x0005e80000100800 */
[----:B------:R-:W4:Y:S01]  /*2c190*/  LDL.LU.64 R92, [R1+0x11c8] ;  /* 0x0011c800015c7983 */ /* 0x000f220000300a00 */
[----:B-1----:R-:W-:-:S03]  /*2c1a0*/  IMAD.MOV.U32 R0, RZ, RZ, R245 ;  /* 0x000000ffff007224 */ /* 0x002fc600078e00f5 */
[----:B--2---:R-:W-:Y:S04]  /*2c1b0*/  STL [R1+0x1c3c], R2 ;  /* 0x001c3c0201007387 */ /* 0x004fe80000100800 */
[----:B------:R1:W-:Y:S04]  /*2c1c0*/  STL [R1+0x1c30], R0 ;  /* 0x001c300001007387 */ /* 0x0003e80000100800 */
[----:B------:R-:W2:Y:S01]  /*2c1d0*/  LDL.LU.64 R244, [R1+0x1c98] ;  /* 0x001c980001f47983 */ /* 0x000ea20000300a00 */
[----:B-1----:R-:W-:-:S03]  /*2c1e0*/  MOV R0, R3 ;  /* 0x0000000300007202 */ /* 0x002fc60000000f00 */
[----:B------:R-:W-:Y:S04]  /*2c1f0*/  STL [R1+0x1c44], R94 ;  /* 0x001c445e01007387 */ /* 0x000fe80000100800 */
[----:B------:R1:W-:Y:S04]  /*2c200*/  STL [R1+0x1c38], R0 ;  /* 0x001c380001007387 */ /* 0x0003e80000100800 */
[----:B------:R-:W2:Y:S01]  /*2c210*/  LDL.LU.64 R2, [R1+0x11d0] ;  /* 0x0011d00001027983 */ /* 0x000ea20000300a00 */
[----:B-1----:R-:W-:-:S03]  /*2c220*/  IMAD.MOV.U32 R0, RZ, RZ, R95 ;  /* 0x000000ffff007224 */ /* 0x002fc600078e005f */
        /* <DEDUP_REMOVED lines=12> */
[----:B------:R-:W-:Y:S04]  /*2c2f0*/  STL [R1+0x1c64], R90 ;  /* 0x001c645a01007387 */ /* 0x000fe80000100800 */
[----:B------:R1:W-:Y:S04]  /*2c300*/  STL [R1+0x1c58], R0 ;  /* 0x001c580001007387 */ /* 0x0003e80000100800 */
[----:B------:R-:W3:Y:S01]  /*2c310*/  LDL.LU.64 R246, [R1+0x11f0] ;  /* 0x0011f00001f67983 */ /* 0x000ee20000300a00 */
[----:B-1----:R-:W-:-:S03]  /*2c320*/  IMAD.MOV.U32 R0, RZ, RZ, R91 ;  /* 0x000000ffff007224 */ /* 0x002fc600078e005b */
[----:B----4-:R-:W-:Y:S04]  /*2c330*/  STL [R1+0x1c6c], R202 ;  /* 0x001c6cca01007387 */ /* 0x010fe80000100800 */
        /* <DEDUP_REMOVED lines=14> */
[----:B------:R-:W-:Y:S04]  /*2c420*/  STL [R1+0x1c8c], R92 ;  /* 0x001c8c5c01007387 */ /* 0x000fe80000100800 */
[----:B------:R1:W-:Y:S04]  /*2c430*/  STL [R1+0x1c80], R0 ;  /* 0x001c800001007387 */ /* 0x0003e80000100800 */
[----:B------:R-:W4:Y:S01]  /*2c440*/  LDL.LU.64 R96, [R1+0x480] ;  /* 0x0004800001607983 */ /* 0x000f220000300a00 */
[----:B-1----:R-:W-:-:S03]  /*2c450*/  IMAD.MOV.U32 R0, RZ, RZ, R93 ;  /* 0x000000ffff007224 */ /* 0x002fc600078e005d */
[----:B--2---:R-:W-:Y:S04]  /*2c460*/  STL [R1+0x1c94], R244 ;  /* 0x001c94f401007387 */ /* 0x004fe80000100800 */
[----:B------:R1:W-:Y:S02]  /*2c470*/  STL [R1+0x1c88], R0 ;  /* 0x001c880001007387 */ /* 0x0003e40000100800 */
[----:B-1----:R-:W-:Y:S02]  /*2c480*/  IMAD.MOV.U32 R0, RZ, RZ, R245 ;  /* 0x000000ffff007224 */ /* 0x002fe400078e00f5 */
        /* <DEDUP_REMOVED lines=8> */
[----:B------:R-:W-:Y:S04]  /*2c510*/  STL [R1+0x1cac], R88 ;  /* 0x001cac5801007387 */ /* 0x000fe80000100800 */
[----:B------:R1:W-:Y:S04]  /*2c520*/  STL [R1+0x1ca0], R0 ;  /* 0x001ca00001007387 */ /* 0x0003e80000100800 */
[----:B------:R-:W2:Y:S01]  /*2c530*/  LDL.LU.64 R48, [R1+0x1cf8] ;  /* 0x001cf80001307983 */ /* 0x000ea20000300a00 */
[----:B-1----:R-:W-:-:S05]  /*2c540*/  IMAD.MOV.U32 R0, RZ, RZ, R89 ;  /* 0x000000ffff007224 */ /* 0x002fca00078e0059 */
[----:B------:R1:W-:Y:S04]  /*2c550*/  STL [R1+0x1ca8], R0 ;  /* 0x001ca80001007387 */ /* 0x0003e80000100800 */
[----:B---3--:R3:W-:Y:S04]  /*2c560*/  STL [R1+0x1cb4], R98 ;  /* 0x001cb46201007387 */ /* 0x0087e80000100800 */
[----:B------:R-:W2:Y:S01]  /*2c570*/  LDL.LU.64 R50, [R1+0x1220] ;  /* 0x0012200001327983 */ /* 0x000ea20000300a00 */
[----:B-1----:R-:W-:-:S03]  /*2c580*/  MOV R0, R99 ;  /* 0x0000006300007202 */ /* 0x002fc60000000f00 */
[----:B---3--:R-:W3:Y:S04]  /*2c590*/  LDL.LU.64 R98, [R1+0x4d8] ;  /* 0x0004d80001627983 */ /* 0x008ee80000300a00 */
[----:B------:R1:W-:Y:S04]  /*2c5a0*/  STL [R1+0x1cb0], R0 ;  /* 0x001cb00001007387 */ /* 0x0003e80000100800 */
[----:B------:R4:W-:Y:S01]  /*2c5b0*/  STL [R1+0x1cbc], R246 ;  /* 0x001cbcf601007387 */ /* 0x0009e20000100800 */
[----:B-1----:R-:W-:-:S03]  /*2c5c0*/  IMAD.MOV.U32 R0, RZ, RZ, R247 ;  /* 0x000000ffff007224 */ /* 0x002fc600078e00f7 */
[----:B------:R-:W3:Y:S04]  /*2c5d0*/  LDL.LU.64 R200, [R1+0x4d0] ;  /* 0x0004d00001c87983 */ /* 0x000ee80000300a00 */
[----:B----4-:R-:W-:Y:S04]  /*2c5e0*/  STL [R1+0x1cc4], R90 ;  /* 0x001cc45a01007387 */ /* 0x010fe80000100800 */
[----:B------:R1:W-:Y:S04]  /*2c5f0*/  STL [R1+0x1cb8], R0 ;  /* 0x001cb80001007387 */ /* 0x0003e80000100800 */
[----:B------:R-:W4:Y:S04]  /*2c600*/  LDL.LU.64 R246, [R1+0x1d18] ;  /* 0x001d180001f67983 */ /* 0x000f280000300a00 */
[----:B------:R-:W4:Y:S01]  /*2c610*/  LDL.LU.64 R202, [R1+0x1230] ;  /* 0x0012300001ca7983 */ /* 0x000f220000300a00 */
[----:B-1----:R-:W-:-:S05]  /*2c620*/  IMAD.MOV.U32 R0, RZ, RZ, R91 ;  /* 0x000000ffff007224 */ /* 0x002fca00078e005b */
[----:B------:R1:W-:Y:S04]  /*2c630*/  STL [R1+0x1cc0], R0 ;  /* 0x001cc00001007387 */ /* 0x0003e80000100800 */
[----:B------:R-:W-:Y:S01]  /*2c640*/  STL [R1+0x1ccc], R192 ;  /* 0x001cccc001007387 */ /* 0x000fe20000100800 */
[----:B-1----:R-:W-:-:S03]  /*2c650*/  MOV R0, R193 ;  /* 0x000000c100007202 */ /* 0x002fc60000000f00 */
[----:B------:R-:W4:Y:S04]  /*2c660*/  LDL.LU.64 R92, [R1+0x1238] ;  /* 0x00123800015c7983 */ /* 0x000f280000300a00 */
[----:B------:R1:W-:Y:S04]  /*2c670*/  STL [R1+0x1cc8], R0 ;  /* 0x001cc80001007387 */ /* 0x0003e80000100800 */
[----:B------:R-:W-:Y:S04]  /*2c680*/  STL [R1+0x1cd4], R194 ;  /* 0x001cd4c201007387 */ /* 0x000fe80000100800 */
[----:B------:R-:W4:Y:S01]  /*2c690*/  LDL.LU.64 R94, [R1+0x1240] ;  /* 0x00124000015e7983 */ /* 0x000f220000300a00 */
[----:B-1----:R-:W-:-:S03]  /*2c6a0*/  IMAD.MOV.U32 R0, RZ, RZ, R195 ;  /* 0x000000ffff007224 */ /* 0x002fc600078e00c3 */
[----:B------:R-:W4:Y:S04]  /*2c6b0*/  LDL.LU.64 R88, [R1+0x1d38] ;  /* 0x001d380001587983 */ /* 0x000f280000300a00 */
[----:B------:R1:W-:Y:S04]  /*2c6c0*/  STL [R1+0x1cd0], R0 ;  /* 0x001cd00001007387 */ /* 0x0003e80000100800 */
[----:B------:R-:W-:Y:S04]  /*2c6d0*/  STL [R1+0x1cdc], R96 ;  /* 0x001cdc6001007387 */ /* 0x000fe80000100800 */
[----:B------:R-:W4:Y:S01]  /*2c6e0*/  LDL.LU.64 R90, [R1+0x1250] ;  /* 0x00125000015a7983 */ /* 0x000f220000300a00 */
[----:B-1----:R-:W-:-:S03]  /*2c6f0*/  IMAD.MOV.U32 R0, RZ, RZ, R97 ;  /* 0x000000ffff007224 */ /* 0x002fc600078e0061 */
[----:B------:R-:W4:Y:S04]  /*2c700*/  LDL.LU.64 R192, [R1+0x4a8] ;  /* 0x0004a80001c07983 */ /* 0x000f280000300a00 */
[----:B------:R1:W-:Y:S04]  /*2c710*/  STL [R1+0x1cd8], R0 ;  /* 0x001cd80001007387 */ /* 0x0003e80000100800 */
[----:B--2---:R2:W-:Y:S04]  /*2c720*/  STL [R1+0x1ce4], R244 ;  /* 0x001ce4f401007387 */ /* 0x0045e80000100800 */
[----:B------:R-:W4:Y:S01]  /*2c730*/  LDL.LU.64 R194, [R1+0x4a0] ;  /* 0x0004a00001c27983 */ /* 0x000f220000300a00 */
[----:B-1----:R-:W-:-:S03]  /*2c740*/  MOV R0, R245 ;  /* 0x000000f500007202 */ /* 0x002fc60000000f00 */
[----:B------:R-:W4:Y:S04]  /*2c750*/  LDL.LU.64 R96, [R1+0x1d58] ;  /* 0x001d580001607983 */ /* 0x000f280000300a00 */
[----:B------:R1:W-:Y:S04]  /*2c760*/  STL [R1+0x1ce0], R0 ;  /* 0x001ce00001007387 */ /* 0x0003e80000100800 */
[----:B------:R1:W-:Y:S04]  /*2c770*/  STL [R1+0x1cec], R2 ;  /* 0x001cec0201007387 */ /* 0x0003e80000100800 */
[----:B--2---:R-:W2:Y:S01]  /*2c780*/  LDL.LU.64 R244, [R1+0x1260] ;  /* 0x0012600001f47983 */ /* 0x004ea20000300a00 */
[----:B-1----:R-:W-:-:S03]  /*2c790*/  IMAD.MOV.U32 R0, RZ, RZ, R3 ;  /* 0x000000ffff007224 */ /* 0x002fc600078e0003 */
[----:B------:R-:W2:Y:S04]  /*2c7a0*/  LDL.LU.64 R2, [R1+0x1268] ;  /* 0x0012680001027983 */ /* 0x000ea80000300a00 */
[----:B------:R1:W-:Y:S02]  /*2c7b0*/  STL [R1+0x1ce8], R0 ;  /* 0x001ce80001007387 */ /* 0x0003e40000100800 */
[----:B-1----:R-:W-:Y:S02]  /*2c7c0*/  IMAD.MOV.U32 R0, RZ, RZ, R49 ;  /* 0x000000ffff007224 */ /* 0x002fe400078e0031 */
[----:B------:R-:W-:Y:S04]  /*2c7d0*/  STL [R1+0x1cf4], R48 ;  /* 0x001cf43001007387 */ /* 0x000fe80000100800 */
[----:B------:R-:W-:Y:S04]  /*2c7e0*/  STL [R1+0x1cfc], R50 ;  /* 0x001cfc3201007387 */ /* 0x000fe80000100800 */
[----:B------:R1:W-:Y:S04]  /*2c7f0*/  STL [R1+0x1cf0], R0 ;  /* 0x001cf00001007387 */ /* 0x0003e80000100800 */
[----:B---3--:R-:W-:Y:S01]  /*2c800*/  STL [R1+0x1d04], R98 ;  /* 0x001d046201007387 */ /* 0x008fe20000100800 */
[----:B-1----:R-:W-:-:S05]  /*2c810*/  MOV R0, R51 ;  /* 0x0000003300007202 */ /* 0x002fca0000000f00 */
[----:B------:R1:W-:Y:S04]  /*2c820*/  STL [R1+0x1cf8], R0 ;  /* 0x001cf80001007387 */ /* 0x0003e80000100800 */
[----:B------:R-:W-:Y:S01]  /*2c830*/  STL [R1+0x1d0c], R200 ;  /* 0x001d0cc801007387 */ /* 0x000fe20000100800 */
[----:B-1----:R-:W-:-:S05]  /*2c840*/  IMAD.MOV.U32 R0, RZ, RZ, R99 ;  /* 0x000000ffff007224 */ /* 0x002fca00078e0063 */
[----:B------:R1:W-:Y:S04]  /*2c850*/  STL [R1+0x1d00], R0 ;  /* 0x001d000001007387 */ /* 0x0003e80000100800 */
[----:B------:R-:W3:Y:S01]  /*2c860*/  LDL.LU.64 R98, [R1+0x1d78] ;  /* 0x001d780001627983 */ /* 0x000ee20000300a00 */
[----:B-1----:R-:W-:-:S03]  /*2c870*/  IMAD.MOV.U32 R0, RZ, RZ, R201 ;  /* 0x000000ffff007224 */ /* 0x002fc600078e00c9 */
[----:B----4-:R-:W-:Y:S04]  /*2c880*/  STL [R1+0x1d14], R246 ;  /* 0x001d14f601007387 */ /* 0x010fe80000100800 */
[----:B------:R1:W-:Y:S04]  /*2c890*/  STL [R1+0x1d08], R0 ;  /* 0x001d080001007387 */ /* 0x0003e80000100800 */
[----:B------:R-:W-:Y:S01]  /*2c8a0*/  STL [R1+0x1d1c], R202 ;  /* 0x001d1cca01007387 */ /* 0x000fe20000100800 */
[----:B-1----:R-:W-:-:S05]  /*2c8b0*/  MOV R0, R247 ;  /* 0x000000f700007202 */ /* 0x002fca0000000f00 */
[----:B------:R1:W-:Y:S04]  /*2c8c0*/  STL [R1+0x1d10], R0 ;  /* 0x001d100001007387 */ /* 0x0003e80000100800 */
[----:B------:R-:W4:Y:S01]  /*2c8d0*/  LDL.LU.64 R246, [R1+0x22d8] ;  /* 0x0022d80001f67983 */ /* 0x000f220000300a00 */
[----:B-1----:R-:W-:-:S03]  /*2c8e0*/  IMAD.MOV.U32 R0, RZ, RZ, R203 ;  /* 0x000000ffff007224 */ /* 0x002fc600078e00cb */
[----:B------:R-:W-:Y:S04]  /*2c8f0*/  STL [R1+0x1d24], R92 ;  /* 0x001d245c01007387 */ /* 0x000fe80000100800 */
[----:B------:R1:W-:Y:S02]  /*2c900*/  STL [R1+0x1d18], R0 ;  /* 0x001d180001007387 */ /* 0x0003e40000100800 */
[----:B-1----:R-:W-:Y:S02]  /*2c910*/  IMAD.MOV.U32 R0, RZ, RZ, R93 ;  /* 0x000000ffff007224 */ /* 0x002fe400078e005d */
        /* <DEDUP_REMOVED lines=10> */
[----:B------:R1:W-:Y:S02]  /*2c9c0*/  STL [R1+0x1d38], R0 ;  /* 0x001d380001007387 */ /* 0x0003e40000100800 */
[----:B-1----:R-:W-:Y:S02]  /*2c9d0*/  MOV R0, R193 ;  /* 0x000000c100007202 */ /* 0x002fe40000000f00 */
[----:B------:R-:W-:Y:S04]  /*2c9e0*/  STL [R1+0x1d4c], R194 ;  /* 0x001d4cc201007387 */ /* 0x000fe80000100800 */
[----:B------:R1:W-:Y:S04]  /*2c9f0*/  STL [R1+0x1d40], R0 ;  /* 0x001d400001007387 */ /* 0x0003e80000100800 */
[----:B------:R-:W-:Y:S01]  /*2ca00*/  STL [R1+0x1d54], R96 ;  /* 0x001d546001007387 */ /* 0x000fe20000100800 */
[----:B-1----:R-:W-:-:S05]  /*2ca10*/  IMAD.MOV.U32 R0, RZ, RZ, R195 ;  /* 0x000000ffff007224 */ /* 0x002fca00078e00c3 */
[----:B------:R1:W-:Y:S04]  /*2ca20*/  STL [R1+0x1d48], R0 ;  /* 0x001d480001007387 */ /* 0x0003e80000100800 */
[----:B--2---:R-:W-:Y:S01]  /*2ca30*/  STL [R1+0x1d5c], R244 ;  /* 0x001d5cf401007387 */ /* 0x004fe20000100800 */
[----:B-1----:R-:W-:-:S05]  /*2ca40*/  IMAD.MOV.U32 R0, RZ, RZ, R97 ;  /* 0x000000ffff007224 */ /* 0x002fca00078e0061 */
[----:B------:R1:W-:Y:S02]  /*2ca50*/  STL [R1+0x1d50], R0 ;  /* 0x001d500001007387 */ /* 0x0003e40000100800 */
[----:B-1----:R-:W-:Y:S02]  /*2ca60*/  MOV R0, R245 ;  /* 0x000000f500007202 */ /* 0x002fe40000000f00 */
[----:B------:R-:W1:Y:S01]  /*2ca70*/  S2R R245, SR_TID.X ;  /* 0x0000000000f57919 */ /* 0x000e620000002100 */
[----:B------:R-:W-:Y:S04]  /*2ca80*/  STL [R1+0x1d64], R2 ;  /* 0x001d640201007387 */ /* 0x000fe80000100800 */
[----:B------:R2:W-:Y:S04]  /*2ca90*/  STL [R1+0x1d58], R0 ;  /* 0x001d580001007387 */ /* 0x0005e80000100800 */
[----:B------:R-:W-:Y:S01]  /*2caa0*/  STL [R1+0x1d6c], R248 ;  /* 0x001d6cf801007387 */ /* 0x000fe20000100800 */
[----:B--2---:R-:W-:-:S05]  /*2cab0*/  IMAD.MOV.U32 R0, RZ, RZ, R3 ;  /* 0x000000ffff007224 */ /* 0x004fca00078e0003 */
[----:B------:R2:W-:Y:S04]  /*2cac0*/  STL [R1+0x1d60], R0 ;  /* 0x001d600001007387 */ /* 0x0005e80000100800 */
[----:B------:R-:W-:Y:S01]  /*2cad0*/  STL [R1+0x1d68], R249 ;  /* 0x001d68f901007387 */ /* 0x000fe20000100800 */
[C---:B-1----:R-:W-:Y:S01]  /*2cae0*/  IMAD.SHL.U32 R2, R245.reuse, 0x2, RZ ;  /* 0x00000002f5027824 */ /* 0x042fe200078e00ff */
[----:B------:R-:W-:-:S04]  /*2caf0*/  LOP3.LUT R4, R245, 0x3, RZ, 0xc0, !PT ;  /* 0x00000003f5047812 */ /* 0x000fc800078ec0ff */
[----:B--2---:R-:W-:Y:S01]  /*2cb00*/  LOP3.LUT R0, R2, 0x40, RZ, 0xc0, !PT ;  /* 0x0000004002007812 */ /* 0x004fe200078ec0ff */
[----:B------:R-:W-:-:S03]  /*2cb10*/  IMAD R4, R4, 0x420, RZ ;  /* 0x0000042004047824 */ /* 0x000fc600078e02ff */
[----:B------:R-:W-:-:S04]  /*2cb20*/  LOP3.LUT R0, R0, 0x1c, R245, 0xf8, !PT ;  /* 0x0000001c00007812 */ /* 0x000fc800078ef8f5 */
[----:B------:R-:W-:Y:S02]  /*2cb30*/  LOP3.LUT R0, R4, R0, RZ, 0x3c, !PT ;  /* 0x0000000004007212 */ /* 0x000fe400078e3cff */
[----:B---3--:R-:W-:Y:S01]  /*2cb40*/  MOV R5, R99 ;  /* 0x0000006300057202 */ /* 0x008fe20000000f00 */
[----:B------:R-:W-:Y:S04]  /*2cb50*/  STL [R1+0x1d74], R98 ;  /* 0x001d746201007387 */ /* 0x000fe80000100800 */
[----:B------:R4:W-:Y:S02]  /*2cb60*/  STL [R1+0x1d70], R5 ;  /* 0x001d700501007387 */ /* 0x0009e40000100800 */
[----:B----4-:R-:W-:Y:S02]  /*2cb70*/  IMAD.MOV.U32 R5, RZ, RZ, R247 ;  /* 0x000000ffff057224 */ /* 0x010fe400078e00f7 */
[----:B------:R-:W-:Y:S04]  /*2cb80*/  STL [R1+0x1d7c], R246 ;  /* 0x001d7cf601007387 */ /* 0x000fe80000100800 */
[----:B------:R1:W-:Y:S04]  /*2cb90*/  STL [R1+0x1d78], R5 ;  /* 0x001d780501007387 */ /* 0x0003e80000100800 */
[----:B------:R-:W2:Y:S04]  /*2cba0*/  LDL.LU.64 R6, [R1+0x26d8] ;  /* 0x0026d80001067983 */ /* 0x000ea80000300a00 */
[----:B-1----:R-:W3:Y:S04]  /*2cbb0*/  LDL.LU.64 R4, [R1+0x22e0] ;  /* 0x0022e00001047983 */ /* 0x002ee80000300a00 */
[----:B--2---:R1:W-:Y:S04]  /*2cbc0*/  STL.64 [R1+0x12a8], R6 ;  /* 0x0012a80601007387 */ /* 0x0043e80000100a00 */
[----:B-1----:R-:W2:Y:S04]  /*2cbd0*/  LDL.LU.64 R6, [R1+0x26e0] ;  /* 0x0026e00001067983 */ /* 0x002ea80000300a00 */
[----:B---3--:R1:W-:Y:S04]  /*2cbe0*/  STL.64 [R1+0x12a0], R4 ;  /* 0x0012a00401007387 */ /* 0x0083e80000100a00 */
        /* <DEDUP_REMOVED lines=501> */
[----:B--2---:R-:W-:Y:S04]  /*2eb40*/  STL.64 [R1+0xac8], R6 ;  /* 0x000ac80601007387 */ /* 0x004fe80000100a00 */
[----:B---3--:R1:W-:Y:S04]  /*2eb50*/  STL.64 [R1+0xac0], R4 ;  /* 0x000ac00401007387 */ /* 0x0083e80000100a00 */
        /* <DEDUP_REMOVED lines=351> */
[----:B------:R2:W-:Y:S01]  /*30150*/  STL [R1+0x25c], RZ ;  /* 0x00025cff01007387 */ /* 0x0005e20000100800 */
[----:B------:R-:W-:Y:S01]  /*30160*/  LOP3.LUT R3, R245, 0x7, RZ, 0xc0, !PT ;  /* 0x00000007f5037812 */ /* 0x000fe200078ec0ff */
[----:B------:R-:W-:-:S02]  /*30170*/  USHF.R.S32.HI UR11, URZ, 0x1f, UR8 ;  /* 0x0000001f3f0b7899 */ /* 0x000fc40008011408 */
[----:B------:R-:W-:Y:S02]  /*30180*/  USHF.R.S32.HI UR12, URZ, 0x1f, UR9 ;  /* 0x0000001f3f0c7899 */ /* 0x000fe40008011409 */
[----:B------:R-:W-:Y:S01]  /*30190*/  IMAD R3, R3, 0x210, RZ ;  /* 0x0000021003037824 */ /* 0x000fe200078e02ff */
[----:B------:R-:W-:Y:S02]  /*301a0*/  ULEA.HI UR11, UR11, UR8, URZ, 0x7 ;  /* 0x000000080b0b7291 */ /* 0x000fe4000f8f383f */
[----:B------:R-:W-:Y:S01]  /*301b0*/  USHF.R.S32.HI UR13, URZ, 0x1f, UR10 ;  /* 0x0000001f3f0d7899 */ /* 0x000fe2000801140a */
[----:B------:R-:W-:Y:S02]  /*301c0*/  CS2R R220, SRZ ;  /* 0x0000000000dc7805 */ /* 0x000fe4000001ff00 */
[----:B------:R-:W-:Y:S01]  /*301d0*/  LOP3.LUT R2, R3, 0x30, R2, 0x78, !PT ;  /* 0x0000003003027812 */ /* 0x000fe200078e7802 */
[----:B------:R-:W-:Y:S01]  /*301e0*/  USHF.L.U32 UR16, UR9, 0x2, URZ ;  /* 0x0000000209107899 */ /* 0x000fe2000800063f */
        /* <DEDUP_REMOVED lines=57> */
[----:B-1----:R-:W-:Y:S02]  /*30580*/  CS2R R4, SRZ ;  /* 0x0000000000047805 */ /* 0x002fe4000001ff00 */
[----:B------:R-:W-:Y:S01]  /*30590*/  CS2R R6, SRZ ;  /* 0x0000000000067805 */ /* 0x000fe2000001ff00 */
[----:B------:R-:W-:Y:S01]  /*305a0*/  USHF.L.U64.HI UR8, UR9, 0x2, UR12 ;  /* 0x0000000209087899 */ /* 0x000fe2000801020c */
        /* <DEDUP_REMOVED lines=19> */
[----:B------:R-:W-:Y:S01]  /*306e0*/  CS2R R246, SRZ ;  /* 0x0000000000f67805 */ /* 0x000fe2000001ff00 */
[----:B------:R-:W-:-:S02]  /*306f0*/  USHF.L.U32 UR17, UR10, 0x2, URZ ;  /* 0x000000020a117899 */ /* 0x000fc4000800063f */
[----:B------:R-:W-:Y:S02]  /*30700*/  USHF.L.U64.HI UR9, UR10, 0x2, UR13 ;  /* 0x000000020a097899 */ /* 0x000fe4000801020d */
[----:B------:R-:W-:Y:S01]  /*30710*/  USHF.R.S32.HI UR10, URZ, 0x7, UR11 ;  /* 0x000000073f0a7899 */ /* 0x000fe2000801140b */
[----:B------:R-:W-:Y:S01]  /*30720*/  UMOV UR4, URZ ;  /* 0x0000003f00047c82 */ /* 0x000fe20008000000 */
[----:B------:R-:W-:Y:S01]  /*30730*/  UMOV UR7, 0x1 ;  /* 0x0000000100077882 */ /* 0x000fe20000000000 */
[----:B--2---:R-:W-:-:S09]  /*30740*/  UMOV UR11, 0xffffffff ;  /* 0xffffffff000b7882 */ /* 0x004fd20000000000 */
.L_x_1:
[----:B------:R-:W-:-:S04]  /*30750*/  DEPBAR.LE SB0, 0x2 ;  /* 0x000080800000791a */ /* 0x000fc80000000000 */
[----:B------:R-:W-:Y:S01]  /*30760*/  UIADD3 UR11, UR11, 0x1, URZ ;  /* 0x000000010b0b7890 */ /* 0x000fe2000fffe03f */
[----:B------:R-:W2:Y:S03]  /*30770*/  LDL.LU.64 R28, [R1+0x5a0] ;  /* 0x0005a000011c7983 */ /* 0x000ea60000300a00 */
[----:B------:R-:W-:Y:S01]  /*30780*/  UISETP.GT.AND UP0, UPT, UR11, 0x1, UPT ;  /* 0x000000010b00788c */ /* 0x000fe2000bf04270 */
[----:B------:R-:W-:Y:S01]  /*30790*/  LOP3.LUT R3, R0, 0x20, RZ, 0x3c, !PT ;  /* 0x0000002000037812 */ /* 0x000fe200078e3cff */
[----:B------:R-:W2:Y:S02]  /*307a0*/  LDL.LU.64 R30, [R1+0x5a8] ;  /* 0x0005a800011e7983 */ /* 0x000ea40000300a00 */
[----:B------:R-:W-:Y:S02]  /*307b0*/  USEL UR11, UR11, URZ, !UP0 ;  /* 0x0000003f0b0b7287 */ /* 0x000fe4000c000000 */
[----:B-----5:R-:W-:Y:S02]  /*307c0*/  STL [R1+0x2ba0], R252 ;  /* 0x002ba0fc01007387 */ /* 0x020fe40000100800 */
[----:B------:R-:W-:Y:S01]  /*307d0*/  ULEA UR12, UR11, UR5, 0x11 ;  /* 0x000000050b0c7291 */ /* 0x000fe2000f8e883f */
[----:B------:R-:W-:Y:S01]  /*307e0*/  BAR.SYNC.DEFER_BLOCKING 0x0 ;  /* 0x0000000000007b1d */ /* 0x000fe20000010000 */
[----:B------:R-:W-:-:S07]  /*307f0*/  ULEA UR13, UR11, UR5, 0x10 ;  /* 0x000000050b0d7291 */ /* 0x000fce000f8e803f */
[----:B------:R-:W-:Y:S04]  /*30800*/  LDS R80, [R0+UR12] ;  /* 0x0000000c00507984 */ /* 0x000fe80008000800 */
[----:B------:R-:W-:Y:S04]  /*30810*/  LDS R82, [R0+UR12+0x1000] ;  /* 0x0010000c00527984 */ /* 0x000fe80008000800 */
[----:B------:R-:W-:Y:S04]  /*30820*/  LDS R81, [R3+UR12] ;  /* 0x0000000c03517984 */ /* 0x000fe80008000800 */
[----:B------:R-:W-:Y:S04]  /*30830*/  LDS R83, [R3+UR12+0x1000] ;  /* 0x0010000c03537984 */ /* 0x000fe80008000800 */
[----:B------:R-:W1:Y:S04]  /*30840*/  LDSM.16.M88.4 R20, [R2+UR13+0x40000] ;  /* 0x0400000d0214783b */ /* 0x000e680008000200 */
[----:B------:R-:W-:Y:S04]  /*30850*/  LDS R124, [R0+UR12+0x80] ;  /* 0x0000800c007c7984 */ /* 0x000fe80008000800 */
[----:B------:R-:W-:Y:S04]  /*30860*/  LDS R126, [R0+UR12+0x1080] ;  /* 0x0010800c007e7984 */ /* 0x000fe80008000800 */
[----:B------:R-:W-:Y:S04]  /*30870*/  LDS R125, [R3+UR12+0x80] ;  /* 0x0000800c037d7984 */ /* 0x000fe80008000800 */
[----:B------:R-:W3:Y:S04]  /*30880*/  LDS R127, [R3+UR12+0x1080] ;  /* 0x0010800c037f7984 */ /* 0x000ee80008000800 */
[----:B------:R-:W-:Y:S04]  /*30890*/  LDS R168, [R0+UR12+0x100] ;  /* 0x0001000c00a87984 */ /* 0x000fe80008000800 */
[----:B------:R-:W-:Y:S04]  /*308a0*/  LDS R170, [R0+UR12+0x1100] ;  /* 0x0011000c00aa7984 */ /* 0x000fe80008000800 */
[----:B------:R-:W-:Y:S04]  /*308b0*/  LDS R169, [R3+UR12+0x100] ;  /* 0x0001000c03a97984 */ /* 0x000fe80008000800 */
[----:B------:R-:W4:Y:S04]  /*308c0*/  LDS R171, [R3+UR12+0x1100] ;  /* 0x0011000c03ab7984 */ /* 0x000f280008000800 */
[----:B------:R-:W-:Y:S04]  /*308d0*/  LDS R196, [R0+UR12+0x180] ;  /* 0x0001800c00c47984 */ /* 0x000fe80008000800 */
[----:B------:R-:W-:Y:S01]  /*308e0*/  LDS R198, [R0+UR12+0x1180] ;  /* 0x0011800c00c67984 */ /* 0x000fe20008000800 */
[-C--:B-1----:R-:W-:Y:S03]  /*308f0*/  HMMA.1688.F32.TF32 R12, R80, R20.reuse, R220 ;  /* 0x00000014500c723c */ /* 0x082fe600000810dc */
[----:B------:R-:W-:Y:S04]  /*30900*/  LDS R197, [R3+UR12+0x180] ;  /* 0x0001800c03c57984 */ /* 0x000fe80008000800 */
[----:B------:R-:W1:Y:S04]  /*30910*/  LDS R199, [R3+UR12+0x1180] ;  /* 0x0011800c03c77984 */ /* 0x000e680008000800 */
[----:B------:R-:W-:Y:S01]  /*30920*/  STL [R1+0x45c0], R22 ;  /* 0x0045c01601007387 */ /* 0x000fe20000100800 */
[-C--:B---3--:R-:W-:Y:S03]  /*30930*/  HMMA.1688.F32.TF32 R8, R124, R20.reuse, R156 ;  /* 0x000000147c08723c */ /* 0x088fe6000008109c */
[----:B------:R-:W-:Y:S04]  /*30940*/  STL [R1+0x45bc], R23 ;  /* 0x0045bc1701007387 */ /* 0x000fe80000100800 */
[----:B------:R-:W-:Y:S04]  /*30950*/  LDS R228, [R0+UR12+0x200] ;  /* 0x0002000c00e47984 */ /* 0x000fe80008000800 */
[----:B------:R-:W-:Y:S04]  /*30960*/  STL.64 [R1+0x350], R12 ;  /* 0x0003500c01007387 */ /* 0x000fe80000100a00 */
[----:B------:R1:W-:Y:S01]  /*30970*/  STL.64 [R1+0x358], R14 ;  /* 0x0003580e01007387 */ /* 0x0003e20000100a00 */
[-C--:B----4-:R-:W-:Y:S03]  /*30980*/  HMMA.1688.F32.TF32 R16, R168, R20.reuse, R240 ;  /* 0x00000014a810723c */ /* 0x090fe600000810f0 */
[----:B------:R-:W-:Y:S04]  /*30990*/  LDS R230, [R0+UR12+0x1200] ;  /* 0x0012000c00e67984 */ /* 0x000fe80008000800 */
[----:B------:R-:W-:Y:S04]  /*309a0*/  LDS R229, [R3+UR12+0x200] ;  /* 0x0002000c03e57984 */ /* 0x000fe80008000800 */
[----:B------:R-:W-:Y:S04]  /*309b0*/  STL.64 [R1+0x330], R8 ;  /* 0x0003300801007387 */ /* 0x000fe80000100a00 */
[----:B------:R-:W-:Y:S01]  /*309c0*/  STL.64 [R1+0x338], R10 ;  /* 0x0003380a01007387 */ /* 0x000fe20000100a00 */
[-C--:B-1----:R-:W-:Y:S03]  /*309d0*/  HMMA.1688.F32.TF32 R12, R196, R20.reuse, R188 ;  /* 0x00000014c40c723c */ /* 0x082fe600000810bc */
[----:B------:R-:W1:Y:S04]  /*309e0*/  LDS R231, [R3+UR12+0x1200] ;  /* 0x0012000c03e77984 */ /* 0x000e680008000800 */
[----:B------:R-:W-:Y:S04]  /*309f0*/  LDS R236, [R0+UR12+0x280] ;  /* 0x0002800c00ec7984 */ /* 0x000fe80008000800 */
[----:B------:R-:W-:Y:S04]  /*30a00*/  STL.64 [R1+0x360], R16 ;  /* 0x0003601001007387 */ /* 0x000fe80000100a00 */
[----:B------:R-:W-:Y:S04]  /*30a10*/  STL.64 [R1+0x368], R18 ;  /* 0x0003681201007387 */ /* 0x000fe80000100a00 */
[----:B------:R-:W3:Y:S04]  /*30a20*/  LDL.LU.64 R24, [R1+0x5b0] ;  /* 0x0005b00001187983 */ /* 0x000ee80000300a00 */
[----:B------:R-:W-:Y:S04]  /*30a30*/  LDS R238, [R0+UR12+0x1280] ;  /* 0x0012800c00ee7984 */ /* 0x000fe80008000800 */
[----:B------:R-:W-:Y:S04]  /*30a40*/  STL.64 [R1+0x3e0], R12 ;  /* 0x0003e00c01007387 */ /* 0x000fe80000100a00 */
[----:B------:R-:W-:Y:S04]  /*30a50*/  STL.64 [R1+0x3e8], R14 ;  /* 0x0003e80e01007387 */ /* 0x000fe80000100a00 */
[----:B------:R-:W3:Y:S04]  /*30a60*/  LDL.LU.64 R26, [R1+0x5b8] ;  /* 0x0005b800011a7983 */ /* 0x000ee80000300a00 */
[----:B------:R-:W-:Y:S04]  /*30a70*/  LDS R237, [R3+UR12+0x280] ;  /* 0x0002800c03ed7984 */ /* 0x000fe80008000800 */
[----:B------:R-:W4:Y:S01]  /*30a80*/  LDS R239, [R3+UR12+0x1280] ;  /* 0x0012800c03ef7984 */ /* 0x000f220008000800 */
[-C--:B-1----:R-:W-:Y:S03]  /*30a90*/  HMMA.1688.F32.TF32 R8, R228, R20.reuse, R184 ;  /* 0x00000014e408723c */ /* 0x082fe600000810b8 */
[----:B------:R-:W-:Y:S04]  /*30aa0*/  LDS R36, [R0+UR12+0x300] ;  /* 0x0003000c00247984 */ /* 0x000fe80008000800 */
[----:B------:R-:W-:Y:S04]  /*30ab0*/  LDS R38, [R0+UR12+0x1300] ;  /* 0x0013000c00267984 */ /* 0x000fe80008000800 */
[----:B------:R-:W-:Y:S04]  /*30ac0*/  LDS R37, [R3+UR12+0x300] ;  /* 0x0003000c03257984 */ /* 0x000fe80008000800 */
[----:B------:R-:W1:Y:S04]  /*30ad0*/  LDS R39, [R3+UR12+0x1300] ;  /* 0x0013000c03277984 */ /* 0x000e680008000800 */
[----:B------:R-:W-:Y:S04]  /*30ae0*/  LDS R40, [R0+UR12+0x380] ;  /* 0x0003800c00287984 */ /* 0x000fe80008000800 */
[----:B------:R-:W-:Y:S04]  /*30af0*/  LDS R42, [R0+UR12+0x1380] ;  /* 0x0013800c002a7984 */ /* 0x000fe80008000800 */
[----:B------:R-:W-:Y:S04]  /*30b00*/  LDS R41, [R3+UR12+0x380] ;  /* 0x0003800c03297984 */ /* 0x000fe80008000800 */
[----:B------:R-:W1:Y:S04]  /*30b10*/  LDS R43, [R3+UR12+0x1380] ;  /* 0x0013800c032b7984 */ /* 0x000e680008000800 */
[----:B------:R-:W1:Y:S04]  /*30b20*/  LDSM.16.M88.4 R16, [R2+UR13+0x41000] ;  /* 0x0410000d0210783b */ /* 0x000e680008000200 */
[----:B------:R-:W-:Y:S01]  /*30b30*/  STL.64 [R1+0x460], R8 ;  /* 0x0004600801007387 */ /* 0x000fe20000100a00 */
[-C--:B----4-:R-:W-:Y:S03]  /*30b40*/  HMMA.1688.F32.TF32 R12, R236, R20.reuse, R180 ;  /* 0x00000014ec0c723c */ /* 0x090fe600000810b4 */
[----:B------:R1:W-:Y:S04]  /*30b50*/  STL.64 [R1+0x468], R10 ;  /* 0x0004680a01007387 */ /* 0x0003e80000100a00 */
[----:B------:R-:W-:Y:S04]  /*30b60*/  LDSM.16.M88.4 R76, [R2+UR13+0x45000] ;  /* 0x0450000d024c783b */ /* 0x000fe80008000200 */
[----:B------:R-:W-:Y:S01]  /*30b70*/  LDSM.16.M88.4 R72, [R2+UR13+0x46000] ;  /* 0x0460000d0248783b */ /* 0x000fe20008000200 */
[-C--:B-1----:R-:W-:Y:S03]  /*30b80*/  HMMA.1688.F32.TF32 R8, R36, R20.reuse, R4 ;  /* 0x000000142408723c */ /* 0x082fe60000081004 */
[----:B------:R-:W-:Y:S03]  /*30b90*/  LDSM.16.M88.4 R68, [R2+UR13+0x47000] ;  /* 0x0470000d0244783b */ /* 0x000fe60008000200 */
[----:B------:R-:W-:Y:S05]  /*30ba0*/  HMMA.1688.F32.TF32 R4, R40, R20, R200 ;  /* 0x000000142804723c */ /* 0x000fea00000810c8 */
[----:B------:R-:W-:Y:S04]  /*30bb0*/  STL.64 [R1+0x490], R12 ;  /* 0x0004900c01007387 */ /* 0x000fe80000100a00 */
[----:B------:R-:W-:Y:S08]  /*30bc0*/  STL.64 [R1+0x498], R14 ;  /* 0x0004980e01007387 */ /* 0x000ff00000100a00 */
[----:B------:R-:W-:Y:S04]  /*30bd0*/  STL.64 [R1+0x590], R8 ;  /* 0x0005900801007387 */ /* 0x000fe80000100a00 */
[----:B------:R-:W-:Y:S04]  /*30be0*/  STL.64 [R1+0x598], R10 ;  /* 0x0005980a01007387 */ /* 0x000fe80000100a00 */
[----:B------:R-:W-:Y:S01]  /*30bf0*/  STL [R1+0x45b8], R18 ;  /* 0x0045b81201007387 */ /* 0x000fe20000100800 */
[-C--:B------:R-:W-:Y:S03]  /*30c00*/  HMMA.1688.F32.TF32 R20, R124, R16.reuse, R160 ;  /* 0x000000107c14723c */ /* 0x080fe600000810a0 */
[----:B------:R-:W3:Y:S04]  /*30c10*/  LDSM.16.M88.4 R12, [R2+UR13+0x42000] ;  /* 0x0420000d020c783b */ /* 0x000ee80008000200 */
[----:B------:R-:W-:Y:S04]  /*30c20*/  STL.64 [R1+0x680], R4 ;  /* 0x0006800401007387 */ /* 0x000fe80000100a00 */
[----:B------:R-:W-:Y:S01]  /*30c30*/  STL.64 [R1+0x688], R6 ;  /* 0x0006880601007387 */ /* 0x000fe20000100a00 */
[-C--:B--2---:R-:W-:Y:S03]  /*30c40*/  HMMA.1688.F32.TF32 R32, R80, R16.reuse, R28 ;  /* 0x000000105020723c */ /* 0x084fe6000008101c */
[----:B------:R-:W-:Y:S04]  /*30c50*/  STL [R1+0x45b4], R19 ;  /* 0x0045b41301007387 */ /* 0x000fe80000100800 */
[----:B------:R-:W2:Y:S01]  /*30c60*/  LDL.LU.64 R28, [R1+0x5c0] ;  /* 0x0005c000011c7983 */ /* 0x000ea20000300a00 */
[-C--:B------:R-:W-:Y:S03]  /*30c70*/  HMMA.1688.F32.TF32 R60, R168, R16.reuse, R232 ;  /* 0x00000010a83c723c */ /* 0x080fe600000810e8 */
[----:B------:R-:W1:Y:S04]  /*30c80*/  LDSM.16.M88.4 R4, [R2+UR13+0x43000] ;  /* 0x0430000d0204783b */ /* 0x000e680008000200 */
[----:B------:R-:W4:Y:S08]  /*30c90*/  LDSM.16.M88.4 R8, [R2+UR13+0x44000] ;  /* 0x0440000d0208783b */ /* 0x000f300008000200 */
[----:B------:R-:W-:Y:S04]  /*30ca0*/  STL.64 [R1+0x2b0], R32 ;  /* 0x0002b02001007387 */ /* 0x000fe80000100a00 */
[----:B------:R1:W-:Y:S04]  /*30cb0*/  STL.64 [R1+0x2b8], R34 ;  /* 0x0002b82201007387 */ /* 0x0003e80000100a00 */
[----:B------:R-:W2:Y:S04]  /*30cc0*/  LDL.LU.64 R30, [R1+0x5c8] ;  /* 0x0005c800011e7983 */ /* 0x000ea80000300a00 */
[----:B------:R-:W-:Y:S01]  /*30cd0*/  STL.64 [R1+0x290], R20 ;  /* 0x0002901401007387 */ /* 0x000fe20000100a00 */
[-C--:B-1----:R-:W-:Y:S03]  /*30ce0*/  HMMA.1688.F32.TF32 R32, R196, R16.reuse, R128 ;  /* 0x00000010c420723c */ /* 0x082fe60000081080 */
[----:B------:R1:W-:Y:S03]  /*30cf0*/  STL.64 [R1+0x298], R22 ;  /* 0x0002981601007387 */ /* 0x0003e60000100a00 */
[----:B-1----:R-:W-:Y:S01]  /*30d00*/  HMMA.1688.F32.TF32 R20, R228, R16, R112 ;  /* 0x00000010e414723c */ /* 0x002fe20000081070 */
[----:B------:R-:W-:Y:S04]  /*30d10*/  STL.64 [R1+0x2d0], R60 ;  /* 0x0002d03c01007387 */ /* 0x000fe80000100a00 */
[----:B------:R1:W-:-:S12]  /*30d20*/  STL.64 [R1+0x2d8], R62 ;  /* 0x0002d83e01007387 */ /* 0x0003d80000100a00 */
[----:B------:R-:W-:Y:S04]  /*30d30*/  STL.64 [R1+0x2f0], R32 ;  /* 0x0002f02001007387 */ /* 0x000fe80000100a00 */
[----:B------:R4:W-:Y:S01]  /*30d40*/  STL.64 [R1+0x2f8], R34 ;  /* 0x0002f82201007387 */ /* 0x0009e20000100a00 */
[-C--:B-1----:R-:W-:Y:S03]  /*30d50*/  HMMA.1688.F32.TF32 R60, R236, R16.reuse, R140 ;  /* 0x00000010ec3c723c */ /* 0x082fe6000008108c */
[----:B------:R-:W-:Y:S03]  /*30d60*/  STL.64 [R1+0x3c0], R20 ;  /* 0x0003c01401007387 */ /* 0x000fe60000100a00 */
[-C--:B----4-:R-:W-:Y:S01]  /*30d70*/  HMMA.1688.F32.TF32 R32, R36, R16.reuse, R152 ;  /* 0x000000102420723c */ /* 0x090fe20000081098 */
[----:B------:R1:W-:Y:S05]  /*30d80*/  STL.64 [R1+0x3c8], R22 ;  /* 0x0003c81601007387 */ /* 0x0003ea0000100a00 */
[----:B-1----:R-:W-:Y:S11]  /*30d90*/  HMMA.1688.F32.TF32 R20, R40, R16, R92 ;  /* 0x000000102814723c */ /* 0x002ff6000008105c */
[----:B------:R-:W-:Y:S04]  /*30da0*/  STL.64 [R1+0x470], R60 ;  /* 0x0004703c01007387 */ /* 0x000fe80000100a00 */
[----:B------:R-:W-:Y:S04]  /*30db0*/  STL.64 [R1+0x478], R62 ;  /* 0x0004783e01007387 */ /* 0x000fe80000100a00 */
[----:B------:R-:W-:Y:S04]  /*30dc0*/  LDSM.16.M88.4 R60, [R2+UR13+0x4b000] ;  /* 0x04b0000d023c783b */ /* 0x000fe80008000200 */
[----:B------:R-:W-:Y:S04]  /*30dd0*/  STL.64 [R1+0x4d0], R32 ;  /* 0x0004d02001007387 */ /* 0x000fe80000100a00 */
[----:B------:R1:W-:Y:S01]  /*30de0*/  STL.64 [R1+0x4d8], R34 ;  /* 0x0004d82201007387 */ /* 0x0003e20000100a00 */
[-C--:B---3--:R-:W-:Y:S03]  /*30df0*/  HMMA.1688.F32.TF32 R16, R80, R12.reuse, R24 ;  /* 0x0000000c5010723c */ /* 0x088fe60000081018 */
[----:B------:R-:W3:Y:S04]  /*30e00*/  LDL.LU.64 R24, [R1+0x730] ;  /* 0x0007300001187983 */ /* 0x000ee80000300a00 */
[----:B------:R-:W-:Y:S04]  /*30e10*/  STL.64 [R1+0x5d0], R20 ;  /* 0x0005d01401007387 */ /* 0x000fe80000100a00 */
[----:B------:R4:W-:Y:S04]  /*30e20*/  STL.64 [R1+0x5d8], R22 ;  /* 0x0005d81601007387 */ /* 0x0009e80000100a00 */
[----:B------:R-:W3:Y:S01]  /*30e30*/  LDL.LU.64 R26, [R1+0x738] ;  /* 0x00073800011a7983 */ /* 0x000ee20000300a00 */
[-C--:B-1----:R-:W-:Y:S06]  /*30e40*/  HMMA.1688.F32.TF32 R32, R124, R12.reuse, R164 ;  /* 0x0000000c7c20723c */ /* 0x082fec00000810a4 */
[----:B----4-:R-:W-:Y:S01]  /*30e50*/  HMMA.1688.F32.TF32 R20, R168, R12, R136 ;  /* 0x0000000ca814723c */ /* 0x010fe20000081088 */
[----:B------:R-:W-:Y:S04]  /*30e60*/  STL.64 [R1+0x220], R16 ;  /* 0x0002201001007387 */ /* 0x000fe80000100a00 */
[----:B------:R1:W-:-:S12]  /*30e70*/  STL.64 [R1+0x228], R18 ;  /* 0x0002281201007387 */ /* 0x0003d80000100a00 */
        /* <DEDUP_REMOVED lines=15> */
[----:B------:R1:W-:Y:S04]  /*30f70*/  STL.64 [R1+0x4a0], R16 ;  /* 0x0004a01001007387 */ /* 0x0003e80000100a00 */
[----:B------:R-:W-:Y:S04]  /*30f80*/  STL.64 [R1+0x4a8], R18 ;  /* 0x0004a81201007387 */ /* 0x000fe80000100a00 */
[----:B------:R4:W-:Y:S01]  /*30f90*/  STL.64 [R1+0x4590], R14 ;  /* 0x0045900e01007387 */ /* 0x0009e20000100a00 */
[----:B-1----:R-:W-:Y:S01]  /*30fa0*/  IMAD.MOV.U32 R16, RZ, RZ, R35 ;  /* 0x000000ffff107224 */ /* 0x002fe200078e0023 */
[----:B------:R-:W-:Y:S01]  /*30fb0*/  MOV R20, R33 ;  /* 0x0000002100147202 */ /* 0x000fe20000000f00 */
[----:B------:R-:W-:-:S02]  /*30fc0*/  IMAD.MOV.U32 R21, RZ, RZ, R32 ;  /* 0x000000ffff157224 */ /* 0x000fc400078e0020 */
[----:B------:R-:W-:Y:S01]  /*30fd0*/  IMAD.MOV.U32 R17, RZ, RZ, R34 ;  /* 0x000000ffff117224 */ /* 0x000fe200078e0022 */
[----:B------:R-:W-:Y:S04]  /*30fe0*/  STL [R1+0x43e4], R16 ;  /* 0x0043e41001007387 */ /* 0x000fe80000100800 */
[----:B------:R-:W-:Y:S01]  /*30ff0*/  STL [R1+0x43e0], R20 ;  /* 0x0043e01401007387 */ /* 0x000fe20000100800 */
[-C--:B----4-:R-:W-:Y:S03]  /*31000*/  HMMA.1688.F32.TF32 R12, R168, R4.reuse, R132 ;  /* 0x00000004a80c723c */ /* 0x090fe60000081084 */
[----:B------:R-:W-:Y:S04]  /*31010*/  STL [R1+0x43dc], R21 ;  /* 0x0043dc1501007387 */ /* 0x000fe80000100800 */
[----:B------:R1:W-:Y:S04]  /*31020*/  STL [R1+0x43d8], R17 ;  /* 0x0043d81101007387 */ /* 0x0003e80000100800 */
[----:B------:R-:W4:Y:S01]  /*31030*/  LDSM.16.M88.4 R32, [R2+UR13+0x48000] ;  /* 0x0480000d0220783b */ /* 0x000f220008000200 */
[-C--:B-1----:R-:W-:Y:S03]  /*31040*/  HMMA.1688.F32.TF32 R16, R124, R4.reuse, R44 ;  /* 0x000000047c10723c */ /* 0x082fe6000008102c */
[----:B------:R-:W-:Y:S03]  /*31050*/  LDSM.16.M88.4 R44, [R2+UR13+0x4f000] ;  /* 0x04f0000d022c783b */ /* 0x000fe60008000200 */
[----:B--2---:R-:W-:Y:S06]  /*31060*/  HMMA.1688.F32.TF32 R20, R80, R4, R28 ;  /* 0x000000045014723c */ /* 0x004fec000008101c */
[----:B------:R-:W-:Y:S01]  /*31070*/  MOV R252, R15 ;  /* 0x0000000f00fc7202 */ /* 0x000fe20000000f00 */
[----:B------:R-:W1:-:S15]  /*31080*/  LDSM.16.M88.4 R28, [R2+UR13+0x49000] ;  /* 0x0490000d021c783b */ /* 0x000e5e0008000200 */
[----:B------:R-:W-:-:S01]  /*31090*/  NOP ;  /* 0x0000000000007918 */ /* 0x000fc20000000000 */
[----:B------:R-:W-:Y:S04]  /*310a0*/  STL.64 [R1+0x160], R20 ;  /* 0x0001601401007387 */ /* 0x000fe80000100a00 */
[----:B------:R-:W-:Y:S04]  /*310b0*/  STL.64 [R1+0x168], R22 ;  /* 0x0001681601007387 */ /* 0x000fe80000100a00 */
[----:B------:R-:W-:Y:S04]  /*310c0*/  STL.64 [R1+0x1a0], R12 ;  /* 0x0001a00c01007387 */ /* 0x000fe80000100a00 */
[----:B------:R-:W-:Y:S04]  /*310d0*/  STL.64 [R1+0x150], R16 ;  /* 0x0001501001007387 */ /* 0x000fe80000100a00 */
[----:B------:R2:W-:Y:S04]  /*310e0*/  STL.64 [R1+0x158], R18 ;  /* 0x0001581201007387 */ /* 0x0005e80000100a00 */
[----:B------:R4:W-:Y:S01]  /*310f0*/  STL [R1+0x1a8], R14 ;  /* 0x0001a80e01007387 */ /* 0x0009e20000100800 */
[-C--:B--2---:R-:W-:Y:S06]  /*31100*/  HMMA.1688.F32.TF32 R16, R196, R4.reuse, R116 ;  /* 0x00000004c410723c */ /* 0x084fec0000081074 */
[-C--:B----4-:R-:W-:Y:S01]  /*31110*/  HMMA.1688.F32.TF32 R12, R228, R4.reuse, R104 ;  /* 0x00000004e40c723c */ /* 0x090fe20000081068 */
[----:B------:R-:W-:Y:S05]  /*31120*/  STL [R1+0x45a8], R252 ;  /* 0x0045a8fc01007387 */ /* 0x000fea0000100800 */
[-C--:B------:R-:W-:Y:S11]  /*31130*/  HMMA.1688.F32.TF32 R20, R236, R4.reuse, R148 ;  /* 0x00000004ec14723c */ /* 0x080ff60000081094 */
[----:B------:R-:W-:Y:S04]  /*31140*/  STL.64 [R1+0x200], R16 ;  /* 0x0002001001007387 */ /* 0x000fe80000100a00 */
[----:B------:R2:W-:Y:S04]  /*31150*/  STL.64 [R1+0x208], R18 ;  /* 0x0002081201007387 */ /* 0x0005e80000100a00 */
[----:B------:R-:W-:Y:S04]  /*31160*/  STL.64 [R1+0x230], R12 ;  /* 0x0002300c01007387 */ /* 0x000fe80000100a00 */
[----:B------:R4:W-:Y:S01]  /*31170*/  STL.64 [R1+0x238], R14 ;  /* 0x0002380e01007387 */ /* 0x0009e20000100a00 */
[-C--:B--2---:R-:W-:Y:S06]  /*31180*/  HMMA.1688.F32.TF32 R16, R36, R4.reuse, R176 ;  /* 0x000000042410723c */ /* 0x084fec00000810b0 */
[----:B----4-:R-:W-:Y:S01]  /*31190*/  HMMA.1688.F32.TF32 R12, R40, R4, R192 ;  /* 0x00000004280c723c */ /* 0x010fe200000810c0 */
[----:B------:R-:W-:Y:S04]  /*311a0*/  STL.64 [R1+0x310], R20 ;  /* 0x0003101401007387 */ /* 0x000fe80000100a00 */
[----:B------:R-:W-:Y:S04]  /*311b0*/  STL.64 [R1+0x318], R22 ;  /* 0x0003181601007387 */ /* 0x000fe80000100a00 */
[----:B------:R-:W-:Y:S08]  /*311c0*/  STL.64 [R1+0x4588], R6 ;  /* 0x0045880601007387 */ /* 0x000ff00000100a00 */
[----:B------:R-:W-:Y:S04]  /*311d0*/  STL.64 [R1+0x480], R16 ;  /* 0x0004801001007387 */ /* 0x000fe80000100a00 */
[----:B------:R2:W-:Y:S04]  /*311e0*/  STL.64 [R1+0x488], R18 ;  /* 0x0004881201007387 */ /* 0x0005e80000100a00 */
[----:B------:R-:W-:Y:S04]  /*311f0*/  STL.64 [R1+0x5c0], R12 ;  /* 0x0005c00c01007387 */ /* 0x000fe80000100a00 */
[----:B------:R4:W-:Y:S01]  /*31200*/  STL.64 [R1+0x5c8], R14 ;  /* 0x0005c80e01007387 */ /* 0x0009e20000100a00 */
[-C--:B--2---:R-:W-:Y:S06]  /*31210*/  HMMA.1688.F32.TF32 R16, R168, R8.reuse, R100 ;  /* 0x00000008a810723c */ /* 0x084fec0000081064 */
[-C--:B----4-:R-:W-:Y:S01]  /*31220*/  HMMA.1688.F32.TF32 R12, R196, R8.reuse, R64 ;  /* 0x00000008c40c723c */ /* 0x090fe20000081040 */
[----:B------:R-:W2:Y:S05]  /*31230*/  LDSM.16.M88.4 R64, [R2+UR13+0x4a000] ;  /* 0x04a0000d0240783b */ /* 0x000eaa0008000200 */
[-C--:B---3--:R-:W-:Y:S06]  /*31240*/  HMMA.1688.F32.TF32 R4, R80, R8.reuse, R24 ;  /* 0x000000085004723c */ /* 0x088fec0000081018 */
[----:B------:R-:W-:-:S15]  /*31250*/  HMMA.1688.F32.TF32 R24, R124, R8, R212 ;  /* 0x000000087c18723c */ /* 0x000fde00000810d4 */
[----:B------:R-:W-:-:S08]  /*31260*/  NOP ;  /* 0x0000000000007918 */ /* 0x000fd00000000000 */
[----:B------:R-:W-:Y:S04]  /*31270*/  STL.64 [R1+0x4508], R26 ;  /* 0x0045081a01007387 */ /* 0x000fe80000100a00 */
[----:B------:R-:W-:Y:S04]  /*31280*/  STL.64 [R1+0x90], R4 ;  /* 0x0000900401007387 */ /* 0x000fe80000100a00 */
[----:B------:R3:W-:Y:S04]  /*31290*/  STL.64 [R1+0x98], R6 ;  /* 0x0000980601007387 */ /* 0x0007e80000100a00 */
[----:B------:R-:W-:Y:S04]  /*312a0*/  STL.64 [R1+0x4500], R24 ;  /* 0x0045001801007387 */ /* 0x000fe80000100a00 */
[----:B------:R-:W-:Y:S01]  /*312b0*/  STL.64 [R1+0x110], R16 ;  /* 0x0001101001007387 */ /* 0x000fe20000100a00 */
[-C--:B---3--:R-:W-:Y:S03]  /*312c0*/  HMMA.1688.F32.TF32 R4, R228, R8.reuse, R56 ;  /* 0x00000008e404723c */ /* 0x088fe60000081038 */
[----:B------:R3:W-:Y:S04]  /*312d0*/  STL.64 [R1+0x118], R18 ;  /* 0x0001181201007387 */ /* 0x0007e80000100a00 */
[----:B------:R-:W-:Y:S04]  /*312e0*/  STL.64 [R1+0x120], R12 ;  /* 0x0001200c01007387 */ /* 0x000fe80000100a00 */
[----:B------:R4:W-:Y:S01]  /*312f0*/  STL.64 [R1+0x128], R14 ;  /* 0x0001280e01007387 */ /* 0x0009e20000100a00 */
[-C--:B---3--:R-:W-:Y:S03]  /*31300*/  HMMA.1688.F32.TF32 R16, R236, R8.reuse, R52 ;  /* 0x00000008ec10723c */ /* 0x088fe60000081034 */
[----:B------:R-:W3:Y:S04]  /*31310*/  LDSM.16.M88.4 R56, [R2+UR13+0x4c000] ;  /* 0x04c0000d0238783b */ /* 0x000ee80008000200 */
[----:B------:R-:W3:Y:S01]  /*31320*/  LDSM.16.M88.4 R52, [R2+UR13+0x4d000] ;  /* 0x04d0000d0234783b */ /* 0x000ee20008000200 */
[-C--:B----4-:R-:W-:Y:S03]  /*31330*/  HMMA.1688.F32.TF32 R12, R36, R8.reuse, R48 ;  /* 0x00000008240c723c */ /* 0x090fe60000081030 */
[----:B------:R-:W4:Y:S04]  /*31340*/  LDSM.16.M88.4 R48, [R2+UR13+0x4e000] ;  /* 0x04e0000d0230783b */ /* 0x000f280008000200 */
[----:B------:R-:W-:Y:S04]  /*31350*/  STL.64 [R1+0x190], R4 ;  /* 0x0001900401007387 */ /* 0x000fe80000100a00 */
[----:B------:R-:W-:Y:S04]  /*31360*/  STL.64 [R1+0x198], R6 ;  /* 0x0001980601007387 */ /* 0x000fe80000100a00 */
[----:B------:R-:W-:Y:S04]  /*31370*/  STL.64 [R1+0x270], R16 ;  /* 0x0002701001007387 */ /* 0x000fe80000100a00 */
[----:B------:R-:W-:Y:S04]  /*31380*/  STL.64 [R1+0x278], R18 ;  /* 0x0002781201007387 */ /* 0x000fe80000100a00 */
[----:B------:R1:W-:Y:S04]  /*31390*/  STL.64 [R1+0x450], R12 ;  /* 0x0004500c01007387 */ /* 0x0003e80000100a00 */
[----:B------:R2:W-:Y:S04]  /*313a0*/  STL.64 [R1+0x458], R14 ;  /* 0x0004580e01007387 */ /* 0x0005e80000100a00 */
[----:B------:R-:W4:Y:S04]  /*313b0*/  LDL.LU.64 R24, [R1+0x880] ;  /* 0x0008800001187983 */ /* 0x000f280000300a00 */
[----:B------:R-:W4:Y:S04]  /*313c0*/  LDL.LU.64 R26, [R1+0x888] ;  /* 0x00088800011a7983 */ /* 0x000f280000300a00 */
[----:B-1----:R-:W4:Y:S04]  /*313d0*/  LDL.LU.64 R12, [R1+0x870] ;  /* 0x00087000010c7983 */ /* 0x002f280000300a00 */
[----:B--2---:R-:W2:Y:S01]  /*313e0*/  LDL.LU.64 R14, [R1+0x878] ;  /* 0x00087800010e7983 */ /* 0x004ea20000300a00 */
[----:B------:R-:W-:-:S15]  /*313f0*/  HMMA.1688.F32.TF32 R4, R40, R8, R96 ;  /* 0x000000082804723c */ /* 0x000fde0000081060 */
[----:B------:R-:W-:-:S09]  /*31400*/  NOP ;  /* 0x0000000000007918 */ /* 0x000fd20000000000 */
[----:B------:R-:W-:Y:S01]  /*31410*/  IMAD.MOV.U32 R16, RZ, RZ, R4 ;  /* 0x000000ffff107224 */ /* 0x000fe200078e0004 */
[----:B------:R-:W-:Y:S01]  /*31420*/  MOV R21, R6 ;  /* 0x0000000600157202 */ /* 0x000fe20000000f00 */
[----:B------:R-:W-:Y:S02]  /*31430*/  IMAD.MOV.U32 R20, RZ, RZ, R5 ;  /* 0x000000ffff147224 */ /* 0x000fe400078e0005 */
[----:B------:R-:W-:Y:S01]  /*31440*/  IMAD.MOV.U32 R17, RZ, RZ, R7 ;  /* 0x000000ffff117224 */ /* 0x000fe200078e0007 */
        /* <DEDUP_REMOVED lines=10> */
[----:B------:R-:W-:Y:S04]  /*314f0*/  STL.64 [R1+0x4580], R10 ;  /* 0x0045800a01007387 */ /* 0x000fe80000100a00 */
[----:B------:R-:W-:Y:S04]  /*31500*/  STL [R1+0x43f8], R16 ;  /* 0x0043f81001007387 */ /* 0x000fe80000100800 */
        /* <DEDUP_REMOVED lines=14> */
[----:B------:R1:W-:Y:S04]  /*315f0*/  STL [R1+0x45e4], R67 ;  /* 0x0045e44301007387 */ /* 0x0003e80000100800 */
[----:B------:R-:W-:Y:S04]  /*31600*/  STL [R1+0x45f0], R62 ;  /* 0x0045f03e01007387 */ /* 0x000fe80000100800 */
[----:B------:R-:W-:Y:S04]  /*31610*/  STL [R1+0x45ec], R63 ;  /* 0x0045ec3f01007387 */ /* 0x000fe80000100800 */
[----:B---3--:R-:W-:Y:S04]  /*31620*/  STL [R1+0x45f4], R59 ;  /* 0x0045f43b01007387 */ /* 0x008fe80000100800 */
[----:B------:R-:W-:Y:S01]  /*31630*/  STL [R1+0x43e8], R2 ;  /* 0x0043e80201007387 */ /* 0x000fe20000100800 */
[C---:B----4-:R-:W-:Y:S06]  /*31640*/  HMMA.1688.F32.TF32 R16, R80.reuse, R76, R24 ;  /* 0x0000004c5010723c */ /* 0x050fec0000081018 */
[----:B--2---:R-:W-:-:S15]  /*31650*/  HMMA.1688.F32.TF32 R8, R80, R72, R12 ;  /* 0x000000485008723c */ /* 0x004fde000008100c */
[----:B------:R-:W-:-:S02]  /*31660*/  NOP ;  /* 0x0000000000007918 */ /* 0x000fc40000000000 */
[----:B------:R-:W-:Y:S04]  /*31670*/  STL.64 [R1+0x80], R16 ;  /* 0x0000801001007387 */ /* 0x000fe80000100a00 */
[----:B------:R2:W-:Y:S04]  /*31680*/  STL.64 [R1+0x88], R18 ;  /* 0x0000881201007387 */ /* 0x0005e80000100a00 */
[----:B------:R-:W3:Y:S04]  /*31690*/  LDL.LU.64 R12, [R1+0x900] ;  /* 0x00090000010c7983 */ /* 0x000ee80000300a00 */
[----:B------:R-:W3:Y:S04]  /*316a0*/  LDL.LU.64 R14, [R1+0x908] ;  /* 0x00090800010e7983 */ /* 0x000ee80000300a00 */
[----:B------:R-:W4:Y:S04]  /*316b0*/  LDL.LU.64 R24, [R1+0x8f0] ;  /* 0x0008f00001187983 */ /* 0x000f280000300a00 */
[----:B------:R-:W4:Y:S01]  /*316c0*/  LDL.LU.64 R26, [R1+0x8f8] ;  /* 0x0008f800011a7983 */ /* 0x000f220000300a00 */
[----:B-1----:R-:W-:Y:S01]  /*316d0*/  IMAD.MOV.U32 R67, RZ, RZ, R8 ;  /* 0x000000ffff437224 */ /* 0x002fe200078e0008 */
[----:B------:R-:W-:Y:S01]  /*316e0*/  MOV R30, R9 ;  /* 0x00000009001e7202 */ /* 0x000fe20000000f00 */
[----:B------:R-:W-:-:S02]  /*316f0*/  IMAD.MOV.U32 R31, RZ, RZ, R10 ;  /* 0x000000ffff1f7224 */ /* 0x000fc400078e000a */
[----:B------:R-:W-:Y:S02]  /*31700*/  IMAD.MOV.U32 R34, RZ, RZ, R11 ;  /* 0x000000ffff227224 */ /* 0x000fe400078e000b */
[C---:B------:R-:W-:Y:S06]  /*31710*/  HMMA.1688.F32.TF32 R8, R80.reuse, R68, R4 ;  /* 0x000000445008723c */ /* 0x040fec0000081004 */
[----:B--2---:R-:W-:-:S15]  /*31720*/  HMMA.1688.F32.TF32 R16, R80, R28, R92 ;  /* 0x0000001c5010723c */ /* 0x004fde000008105c */
[----:B------:R-:W-:-:S03]  /*31730*/  NOP ;  /* 0x0000000000007918 */ /* 0x000fc60000000000 */
[----:B------:R-:W-:Y:S01]  /*31740*/  MOV R7, R8 ;  /* 0x0000000800077202 */ /* 0x000fe20000000f00 */
[----:B------:R-:W-:Y:S01]  /*31750*/  IMAD.MOV.U32 R6, RZ, RZ, R9 ;  /* 0x000000ffff067224 */ /* 0x000fe200078e0009 */
[----:B------:R-:W-:Y:S01]  /*31760*/  MOV R4, R11 ;  /* 0x0000000b00047202 */ /* 0x000fe20000000f00 */
[----:B------:R-:W-:Y:S02]  /*31770*/  IMAD.MOV.U32 R5, RZ, RZ, R10 ;  /* 0x000000ffff057224 */ /* 0x000fe400078e000a */
[C---:B------:R-:W-:Y:S06]  /*31780*/  HMMA.1688.F32.TF32 R8, R80.reuse, R32, R96 ;  /* 0x000000205008723c */ /* 0x040fec0000081060 */
[----:B------:R-:W-:-:S15]  /*31790*/  HMMA.1688.F32.TF32 R84, R80, R60, R84 ;  /* 0x0000003c5054723c */ /* 0x000fde0000081054 */
[----:B------:R-:W-:-:S03]  /*317a0*/  NOP ;  /* 0x0000000000007918 */ /* 0x000fc60000000000 */
[----:B------:R-:W-:Y:S01]  /*317b0*/  IMAD.MOV.U32 R35, RZ, RZ, R8 ;  /* 0x000000ffff237224 */ /* 0x000fe200078e0008 */
[----:B------:R-:W-:Y:S01]  /*317c0*/  MOV R71, R10 ;  /* 0x0000000a00477202 */ /* 0x000fe20000000f00 */
[----:B------:R-:W-:Y:S01]  /*317d0*/  IMAD.MOV.U32 R70, RZ, RZ, R9 ;  /* 0x000000ffff467224 */ /* 0x000fe200078e0009 */
[----:B------:R-:W-:Y:S01]  /*317e0*/  MOV R10, R17 ;  /* 0x00000011000a7202 */ /* 0x000fe20000000f00 */
[----:B------:R-:W-:Y:S02]  /*317f0*/  IMAD.MOV.U32 R74, RZ, RZ, R11 ;  /* 0x000000ffff4a7224 */ /* 0x000fe400078e000b */
[----:B------:R-:W-:Y:S02]  /*31800*/  IMAD.MOV.U32 R11, RZ, RZ, R16 ;  /* 0x000000ffff0b7224 */ /* 0x000fe400078e0010 */
[----:B------:R-:W-:Y:S02]  /*31810*/  IMAD.MOV.U32 R9, RZ, RZ, R18 ;  /* 0x000000ffff097224 */ /* 0x000fe400078e0012 */
[----:B------:R-:W-:-:S02]  /*31820*/  IMAD.MOV.U32 R8, RZ, RZ, R19 ;  /* 0x000000ffff087224 */ /* 0x000fc400078e0013 */
[----:B------:R-:W-:Y:S01]  /*31830*/  HMMA.1688.F32.TF32 R16, R80, R64, R88 ;  /* 0x000000405010723c */ /* 0x000fe20000081058 */
[----:B------:R-:W-:Y:S01]  /*31840*/  IMAD.MOV.U32 R78, RZ, RZ, R85 ;  /* 0x000000ffff4e7224 */ /* 0x000fe200078e0055 */
[----:B------:R-:W-:Y:S01]  /*31850*/  MOV R79, R86 ;  /* 0x00000056004f7202 */ /* 0x000fe20000000f00 */
[----:B------:R-:W-:-:S15]  /*31860*/  IMAD.MOV.U32 R252, RZ, RZ, R87 ;  /* 0x000000fffffc7224 */ /* 0x000fde00078e0057 */
[----:B------:R-:W-:-:S06]  /*31870*/  NOP ;  /* 0x0000000000007918 */ /* 0x000fcc0000000000 */
[----:B------:R-:W-:Y:S01]  /*31880*/  IMAD.MOV.U32 R23, RZ, RZ, R18 ;  /* 0x000000ffff177224 */ /* 0x000fe200078e0012 */
[----:B------:R-:W-:Y:S01]  /*31890*/  MOV R18, R19 ;  /* 0x0000001300127202 */ /* 0x000fe20000000f00 */
[----:B------:R-:W-:Y:S01]  /*318a0*/  IMAD.MOV.U32 R19, RZ, RZ, R84 ;  /* 0x000000ffff137224 */ /* 0x000fe200078e0054 */
[----:B---3--:R-:W-:-:S15]  /*318b0*/  HMMA.1688.F32.TF32 R12, R80, R56, R12 ;  /* 0x00000038500c723c */ /* 0x008fde000008100c */
[----:B------:R-:W-:-:S09]  /*318c0*/  NOP ;  /* 0x0000000000007918 */ /* 0x000fd20000000000 */
[----:B------:R-:W-:Y:S01]  /*318d0*/  IMAD.MOV.U32 R59, RZ, RZ, R12 ;  /* 0x000000ffff3b7224 */ /* 0x000fe200078e000c */
[----:B------:R-:W-:Y:S01]  /*318e0*/  MOV R62, R13 ;  /* 0x0000000d003e7202 */ /* 0x000fe20000000f00 */
[----:B------:R-:W-:Y:S01]  /*318f0*/  IMAD.MOV.U32 R63, RZ, RZ, R14 ;  /* 0x000000ffff3f7224 */ /* 0x000fe200078e000e */
[----:B------:R-:W2:Y:S01]  /*31900*/  LDL.LU.64 R12, [R1+0x8e0] ;  /* 0x0008e000010c7983 */ /* 0x000ea20000300a00 */
[----:B------:R-:W-:-:S03]  /*31910*/  IMAD.MOV.U32 R66, RZ, RZ, R15 ;  /* 0x000000ffff427224 */ /* 0x000fc600078e000f */
[----:B------:R-:W2:Y:S04]  /*31920*/  LDL.LU.64 R14, [R1+0x8e8] ;  /* 0x0008e800010e7983 */ /* 0x000ea80000300a00 */
[----:B------:R-:W3:Y:S04]  /*31930*/  LDL.LU.64 R132, [R1+0x8d0] ;  /* 0x0008d00001847983 */ /* 0x000ee80000300a00 */
        /* <DEDUP_REMOVED lines=10> */
[----:B------:R-:W3:Y:S01]  /*319e0*/  LDL.LU.64 R102, [R1+0x898] ;  /* 0x0008980001667983 */ /* 0x000ee20000300a00 */
[C---:B----4-:R-:W-:Y:S03]  /*319f0*/  HMMA.1688.F32.TF32 R24, R80.reuse, R52, R24 ;  /* 0x000000345018723c */ /* 0x050fe60000081018 */
        /* <DEDUP_REMOVED lines=12> */
[----:B------:R-:W-:Y:S04]  /*31ac0*/  STL.64 [R1+0x4518], R26 ;  /* 0x0045181a01007387 */ /* 0x000fe80000100a00 */
[----:B------:R-:W-:Y:S01]  /*31ad0*/  STL.64 [R1+0x4510], R24 ;  /* 0x0045101801007387 */ /* 0x000fe20000100a00 */
[C---:B--2---:R-:W-:Y:S03]  /*31ae0*/  HMMA.1688.F32.TF32 R248, R80.reuse, R48, R12 ;  /* 0x0000003050f8723c */ /* 0x044fe6000008100c */
[----:B------:R-:W2:Y:S04]  /*31af0*/  LDL.LU.64 R12, [R1+0x7e0] ;  /* 0x0007e000010c7983 */ /* 0x000ea80000300a00 */
[----:B------:R-:W2:Y:S01]  /*31b00*/  LDL.LU.64 R14, [R1+0x7e8] ;  /* 0x0007e800010e7983 */ /* 0x000ea20000300a00 */
[----:B---3--:R-:W-:Y:S06]  /*31b10*/  HMMA.1688.F32.TF32 R80, R80, R44, R132 ;  /* 0x0000002c5050723c */ /* 0x008fec0000081084 */
[C---:B------:R-:W-:Y:S06]  /*31b20*/  HMMA.1688.F32.TF32 R84, R124.reuse, R76, R84 ;  /* 0x0000004c7c54723c */ /* 0x040fec0000081054 */
[C---:B------:R-:W-:Y:S06]  /*31b30*/  HMMA.1688.F32.TF32 R88, R124.reuse, R72, R88 ;  /* 0x000000487c58723c */ /* 0x040fec0000081058 */
[C---:B------:R-:W-:Y:S06]  /*31b40*/  HMMA.1688.F32.TF32 R92, R124.reuse, R68, R92 ;  /* 0x000000447c5c723c */ /* 0x040fec000008105c */
[C---:B------:R-:W-:Y:S06]  /*31b50*/  HMMA.1688.F32.TF32 R96, R124.reuse, R32, R96 ;  /* 0x000000207c60723c */ /* 0x040fec0000081060 */
[C---:B------:R-:W-:Y:S01]  /*31b60*/  HMMA.1688.F32.TF32 R100, R124.reuse, R28, R100 ;  /* 0x0000001c7c64723c */ /* 0x040fe20000081064 */
[----:B------:R-:W-:Y:S04]  /*31b70*/  STL.64 [R1+0x4528], R250 ;  /* 0x004528fa01007387 */ /* 0x000fe80000100a00 */
[----:B------:R-:W-:Y:S04]  /*31b80*/  STL.64 [R1+0x4520], R248 ;  /* 0x004520f801007387 */ /* 0x000fe80000100a00 */
[----:B------:R-:W-:Y:S04]  /*31b90*/  STL.64 [R1+0x4538], R82 ;  /* 0x0045385201007387 */ /* 0x000fe80000100a00 */
[----:B------:R-:W-:Y:S04]  /*31ba0*/  STL.64 [R1+0x4530], R80 ;  /* 0x0045305001007387 */ /* 0x000fe80000100a00 */
[----:B------:R-:W-:Y:S04]  /*31bb0*/  STL.64 [R1+0x4548], R86 ;  /* 0x0045485601007387 */ /* 0x000fe80000100a00 */
[----:B------:R1:W-:Y:S04]  /*31bc0*/  STL.64 [R1+0x4540], R84 ;  /* 0x0045405401007387 */ /* 0x0003e80000100a00 */
[----:B------:R-:W-:Y:S04]  /*31bd0*/  STL.64 [R1+0x4558], R90 ;  /* 0x0045585a01007387 */ /* 0x000fe80000100a00 */
[----:B------:R-:W-:Y:S04]  /*31be0*/  STL.64 [R1+0x4550], R88 ;  /* 0x0045505801007387 */ /* 0x000fe80000100a00 */
[----:B------:R-:W-:Y:S04]  /*31bf0*/  STL.64 [R1+0x4568], R94 ;  /* 0x0045685e01007387 */ /* 0x000fe80000100a00 */
[----:B------:R-:W-:Y:S04]  /*31c00*/  STL.64 [R1+0x4560], R92 ;  /* 0x0045605c01007387 */ /* 0x000fe80000100a00 */
[----:B------:R-:W-:Y:S04]  /*31c10*/  STL.64 [R1+0x4578], R98 ;  /* 0x0045786201007387 */ /* 0x000fe80000100a00 */
[----:B------:R-:W-:Y:S04]  /*31c20*/  STL.64 [R1+0x4570], R96 ;  /* 0x0045706001007387 */ /* 0x000fe80000100a00 */
[----:B------:R-:W-:Y:S04]  /*31c30*/  STL.64 [R1+0x45a0], R102 ;  /* 0x0045a06601007387 */ /* 0x000fe80000100a00 */
[----:B------:R3:W-:Y:S04]  /*31c40*/  STL.64 [R1+0x4598], R100 ;  /* 0x0045986401007387 */ /* 0x0007e80000100a00 */
[----:B-1----:R-:W2:Y:S04]  /*31c50*/  LDL.LU.64 R84, [R1+0x7d0] ;  /* 0x0007d00001547983 */ /* 0x002ea80000300a00 */
        /* <DEDUP_REMOVED lines=9> */
[----:B---3--:R-:W3:Y:S04]  /*31cf0*/  LDL.LU.64 R100, [R1+0x780] ;  /* 0x0007800001647983 */ /* 0x008ee80000300a00 */
[----:B------:R-:W3:Y:S04]  /*31d00*/  LDL.LU.64 R102, [R1+0x788] ;  /* 0x0007880001667983 */ /* 0x000ee80000300a00 */
[----:B------:R-:W3:Y:S04]  /*31d10*/  LDL.LU.64 R24, [R1+0x770] ;  /* 0x0007700001187983 */ /* 0x000ee80000300a00 */
[----:B------:R-:W3:Y:S01]  /*31d20*/  LDL.LU.64 R26, [R1+0x778] ;  /* 0x00077800011a7983 */ /* 0x000ee20000300a00 */
[C---:B----4-:R-:W-:Y:S03]  /*31d30*/  HMMA.1688.F32.TF32 R104, R124.reuse, R64, R104 ;  /* 0x000000407c68723c */ /* 0x050fe60000081068 */
[----:B------:R-:W4:Y:S04]  /*31d40*/  LDL.LU.64 R96, [R1+0x760] ;  /* 0x0007600001607983 */ /* 0x000f280000300a00 */
[----:B------:R-:W4:Y:S01]  /*31d50*/  LDL.LU.64 R98, [R1+0x768] ;  /* 0x0007680001627983 */ /* 0x000f220000300a00 */
[C---:B------:R-:W-:Y:S03]  /*31d60*/  HMMA.1688.F32.TF32 R108, R124.reuse, R60, R108 ;  /* 0x0000003c7c6c723c */ /* 0x040fe6000008106c */
[----:B------:R-:W4:Y:S03]  /*31d70*/  LDL.LU.64 R92, [R1+0x750] ;  /* 0x00075000015c7983 */ /* 0x000f260000300a00 */
[C---:B------:R-:W-:Y:S01]  /*31d80*/  HMMA.1688.F32.TF32 R112, R124.reuse, R56, R112 ;  /* 0x000000387c70723c */ /* 0x040fe20000081070 */
[----:B------:R-:W4:Y:S04]  /*31d90*/  LDL.LU.64 R94, [R1+0x758] ;  /* 0x00075800015e7983 */ /* 0x000f280000300a00 */
[----:B------:R-:W4:Y:S01]  /*31da0*/  LDL.LU.64 R88, [R1+0x740] ;  /* 0x0007400001587983 */ /* 0x000f220000300a00 */
[C---:B------:R-:W-:Y:S03]  /*31db0*/  HMMA.1688.F32.TF32 R116, R124.reuse, R52, R116 ;  /* 0x000000347c74723c */ /* 0x040fe60000081074 */
[----:B------:R-:W4:Y:S03]  /*31dc0*/  LDL.LU.64 R90, [R1+0x748] ;  /* 0x00074800015a7983 */ /* 0x000f260000300a00 */
[C---:B------:R-:W-:Y:S06]  /*31dd0*/  HMMA.1688.F32.TF32 R120, R124.reuse, R48, R120 ;  /* 0x000000307c78723c */ /* 0x040fec0000081078 */
[----:B------:R-:W-:Y:S06]  /*31de0*/  HMMA.1688.F32.TF32 R124, R124, R44, R128 ;  /* 0x0000002c7c7c723c */ /* 0x000fec0000081080 */
[----:B--2---:R-:W-:Y:S01]  /*31df0*/  HMMA.1688.F32.TF32 R128, R168, R76, R12 ;  /* 0x0000004ca880723c */ /* 0x004fe2000008100c */
[----:B------:R-:W2:Y:S04]  /*31e00*/  LDL.LU.64 R12, [R1+0x720] ;  /* 0x00072000010c7983 */ /* 0x000ea80000300a00 */
[----:B------:R-:W2:-:S15]  /*31e10*/  LDL.LU.64 R14, [R1+0x728] ;  /* 0x00072800010e7983 */ /* 0x000e9e0000300a00 */
[----:B------:R-:W-:-:S03]  /*31e20*/  NOP ;  /* 0x0000000000007918 */ /* 0x000fc60000000000 */
[----:B------:R1:W-:Y:S04]  /*31e30*/  STL [R1+0x44c8], R128 ;  /* 0x0044c88001007387 */ /* 0x0003e80000100800 */
[----:B------:R1:W-:Y:S04]  /*31e40*/  STL [R1+0x44c4], R129 ;  /* 0x0044c48101007387 */ /* 0x0003e80000100800 */
[----:B------:R-:W-:Y:S04]  /*31e50*/  STL [R1+0x44c0], R130 ;  /* 0x0044c08201007387 */ /* 0x000fe80000100800 */
[----:B------:R1:W-:Y:S01]  /*31e60*/  STL [R1+0x44bc], R131 ;  /* 0x0044bc8301007387 */ /* 0x0003e20000100800 */
[C---:B------:R-:W-:Y:S03]  /*31e70*/  HMMA.1688.F32.TF32 R132, R168.reuse, R72, R84 ;  /* 0x00000048a884723c */ /* 0x040fe60000081054 */
[----:B------:R-:W4:Y:S04]  /*31e80*/  LDL.LU.64 R84, [R1+0x710] ;  /* 0x0007100001547983 */ /* 0x000f280000300a00 */
[----:B------:R-:W4:Y:S01]  /*31e90*/  LDL.LU.64 R86, [R1+0x718] ;  /* 0x0007180001567983 */ /* 0x000f220000300a00 */
[C---:B------:R-:W-:Y:S06]  /*31ea0*/  HMMA.1688.F32.TF32 R136, R168.reuse, R68, R80 ;  /* 0x00000044a888723c */ /* 0x040fec0000081050 */
[C---:B------:R-:W-:Y:S09]  /*31eb0*/  HMMA.1688.F32.TF32 R140, R168.reuse, R32, R140 ;  /* 0x00000020a88c723c */ /* 0x040ff2000008108c */
[----:B------:R4:W-:Y:S04]  /*31ec0*/  STL [R1+0x44d8], R132 ;  /* 0x0044d88401007387 */ /* 0x0009e80000100800 */
[----:B------:R-:W-:Y:S04]  /*31ed0*/  STL [R1+0x44d4], R133 ;  /* 0x0044d48501007387 */ /* 0x000fe80000100800 */
[----:B------:R4:W-:Y:S04]  /*31ee0*/  STL [R1+0x44d0], R134 ;  /* 0x0044d08601007387 */ /* 0x0009e80000100800 */
[----:B------:R4:W-:Y:S04]  /*31ef0*/  STL [R1+0x44cc], R135 ;  /* 0x0044cc8701007387 */ /* 0x0009e80000100800 */
[----:B------:R-:W4:Y:S04]  /*31f00*/  LDL.LU.64 R80, [R1+0x700] ;  /* 0x0007000001507983 */ /* 0x000f280000300a00 */
[----:B------:R-:W4:Y:S04]  /*31f10*/  LDL.LU.64 R82, [R1+0x708] ;  /* 0x0007080001527983 */ /* 0x000f280000300a00 */
[----:B------:R4:W-:Y:S04]  /*31f20*/  STL [R1+0x44e8], R136 ;  /* 0x0044e88801007387 */ /* 0x0009e80000100800 */
[----:B------:R4:W-:Y:S04]  /*31f30*/  STL [R1+0x44e4], R137 ;  /* 0x0044e48901007387 */ /* 0x0009e80000100800 */
[----:B------:R4:W-:Y:S04]  /*31f40*/  STL [R1+0x44e0], R138 ;  /* 0x0044e08a01007387 */ /* 0x0009e80000100800 */
[----:B------:R4:W-:Y:S01]  /*31f50*/  STL [R1+0x44dc], R139 ;  /* 0x0044dc8b01007387 */ /* 0x0009e20000100800 */
[----:B---3--:R-:W-:Y:S03]  /*31f60*/  HMMA.1688.F32.TF32 R156, R168, R56, R24 ;  /* 0x00000038a89c723c */ /* 0x008fe60000081018 */
[----:B------:R3:W-:Y:S04]  /*31f70*/  STL [R1+0x44f8], R140 ;  /* 0x0044f88c01007387 */ /* 0x0007e80000100800 */
[----:B------:R3:W-:Y:S04]  /*31f80*/  STL [R1+0x44f4], R141 ;  /* 0x0044f48d01007387 */ /* 0x0007e80000100800 */
[----:B------:R-:W-:Y:S04]  /*31f90*/  STL [R1+0x44f0], R142 ;  /* 0x0044f08e01007387 */ /* 0x000fe80000100800 */
[----:B------:R3:W-:Y:S04]  /*31fa0*/  STL [R1+0x44ec], R143 ;  /* 0x0044ec8f01007387 */ /* 0x0007e80000100800 */
[----:B------:R-:W3:Y:S04]  /*31fb0*/  LDL.LU.64 R24, [R1+0x6f0] ;  /* 0x0006f00001187983 */ /* 0x000ee80000300a00 */
[----:B------:R-:W3:Y:S01]  /*31fc0*/  LDL.LU.64 R26, [R1+0x6f8] ;  /* 0x0006f800011a7983 */ /* 0x000ee20000300a00 */
[----:B--2---:R-:W-:-:S15]  /*31fd0*/  HMMA.1688.F32.TF32 R12, R196, R76, R12 ;  /* 0x0000004cc40c723c */ /* 0x004fde000008100c */
[----:B------:R-:W-:-:S09]  /*31fe0*/  NOP ;  /* 0x0000000000007918 */ /* 0x000fd20000000000 */
[----:B-1----:R-:W-:Y:S01]  /*31ff0*/  MOV R128, R12 ;  /* 0x0000000c00807202 */ /* 0x002fe20000000f00 */
[----:B------:R-:W-:Y:S01]  /*32000*/  IMAD.MOV.U32 R129, RZ, RZ, R13 ;  /* 0x000000ffff817224 */ /* 0x000fe200078e000d */
[----:B------:R-:W-:Y:S01]  /*32010*/  MOV R131, R15 ;  /* 0x0000000f00837202 */ /* 0x000fe20000000f00 */
[----:B------:R-:W-:Y:S01]  /*32020*/  IMAD.MOV.U32 R130, RZ, RZ, R14 ;  /* 0x000000ffff827224 */ /* 0x000fe200078e000e */
[----:B------:R-:W2:Y:S04]  /*32030*/  LDL.LU.64 R12, [R1+0x6e0] ;  /* 0x0006e000010c7983 */ /* 0x000ea80000300a00 */
[----:B------:R-:W2:Y:S01]  /*32040*/  LDL.LU.64 R14, [R1+0x6e8] ;  /* 0x0006e800010e7983 */ /* 0x000ea20000300a00 */
[C---:B----4-:R-:W-:Y:S03]  /*32050*/  HMMA.1688.F32.TF32 R160, R168.reuse, R52, R96 ;  /* 0x00000034a8a0723c */ /* 0x050fe60000081060 */
[----:B------:R-:W4:Y:S04]  /*32060*/  LDL.LU.64 R96, [R1+0x6d0] ;  /* 0x0006d00001607983 */ /* 0x000f280000300a00 */
[----:B------:R-:W4:Y:S01]  /*32070*/  LDL.LU.64 R98, [R1+0x6d8] ;  /* 0x0006d80001627983 */ /* 0x000f220000300a00 */
[C---:B------:R-:W-:Y:S03]  /*32080*/  HMMA.1688.F32.TF32 R164, R168.reuse, R48, R92 ;  /* 0x00000030a8a4723c */ /* 0x040fe6000008105c */
[----:B------:R-:W4:Y:S03]  /*32090*/  LDL.LU.64 R92, [R1+0x6c0] ;  /* 0x0006c000015c7983 */ /* 0x000f260000300a00 */
[C---:B------:R-:W-:Y:S01]  /*320a0*/  HMMA.1688.F32.TF32 R144, R168.reuse, R28, R144 ;  /* 0x0000001ca890723c */ /* 0x040fe20000081090 */
[----:B------:R-:W4:Y:S05]  /*320b0*/  LDL.LU.64 R94, [R1+0x6c8] ;  /* 0x0006c800015e7983 */ /* 0x000f2a0000300a00 */
[C---:B------:R-:W-:Y:S06]  /*320c0*/  HMMA.1688.F32.TF32 R148, R168.reuse, R64, R148 ;  /* 0x00000040a894723c */ /* 0x040fec0000081094 */
[C---:B------:R-:W-:Y:S06]  /*320d0*/  HMMA.1688.F32.TF32 R152, R168.reuse, R60, R100 ;  /* 0x0000003ca898723c */ /* 0x040fec0000081064 */
[----:B------:R-:W-:Y:S01]  /*320e0*/  HMMA.1688.F32.TF32 R168, R168, R44, R88 ;  /* 0x0000002ca8a8723c */ /* 0x000fe20000081058 */
[----:B------:R-:W4:Y:S04]  /*320f0*/  LDL.LU.64 R88, [R1+0x6b0] ;  /* 0x0006b00001587983 */ /* 0x000f280000300a00 */
[----:B------:R-:W4:Y:S01]  /*32100*/  LDL.LU.64 R90, [R1+0x6b8] ;  /* 0x0006b800015a7983 */ /* 0x000f220000300a00 */
[C---:B------:R-:W-:Y:S06]  /*32110*/  HMMA.1688.F32.TF32 R84, R196.reuse, R72, R84 ;  /* 0x00000048c454723c */ /* 0x040fec0000081054 */
[----:B------:R-:W-:-:S15]  /*32120*/  HMMA.1688.F32.TF32 R80, R196, R68, R80 ;  /* 0x00000044c450723c */ /* 0x000fde0000081050 */
[----:B------:R-:W-:-:S03]  /*32130*/  NOP ;  /* 0x0000000000007918 */ /* 0x000fc60000000000 */
[----:B------:R-:W-:Y:S01]  /*32140*/  IMAD.MOV.U32 R132, RZ, RZ, R84 ;  /* 0x000000ffff847224 */ /* 0x000fe200078e0054 */
[----:B------:R-:W-:Y:S01]  /*32150*/  MOV R134, R86 ;  /* 0x0000005600867202 */ /* 0x000fe20000000f00 */
[----:B------:R-:W-:Y:S02]  /*32160*/  IMAD.MOV.U32 R133, RZ, RZ, R85 ;  /* 0x000000ffff857224 */ /* 0x000fe400078e0055 */
[----:B------:R-:W-:Y:S01]  /*32170*/  IMAD.MOV.U32 R135, RZ, RZ, R87 ;  /* 0x000000ffff877224 */ /* 0x000fe200078e0057 */
[----:B------:R-:W4:Y:S04]  /*32180*/  LDL.LU.64 R84, [R1+0x6a0] ;  /* 0x0006a00001547983 */ /* 0x000f280000300a00 */
[----:B------:R-:W4:Y:S01]  /*32190*/  LDL.LU.64 R86, [R1+0x6a8] ;  /* 0x0006a80001567983 */ /* 0x000f220000300a00 */
[----:B------:R-:W-:Y:S01]  /*321a0*/  IMAD.MOV.U32 R136, RZ, RZ, R80 ;  /* 0x000000ffff887224 */ /* 0x000fe200078e0050 */
[----:B------:R-:W-:Y:S01]  /*321b0*/  MOV R137, R81 ;  /* 0x0000005100897202 */ /* 0x000fe20000000f00 */
[----:B------:R-:W-:Y:S01]  /*321c0*/  IMAD.MOV.U32 R138, RZ, RZ, R82 ;  /* 0x000000ffff8a7224 */ /* 0x000fe200078e0052 */
[----:B------:R-:W4:Y:S01]  /*321d0*/  LDL.LU.64 R80, [R1+0x690] ;  /* 0x0006900001507983 */ /* 0x000f220000300a00 */
[----:B------:R-:W-:-:S03]  /*321e0*/  IMAD.MOV.U32 R139, RZ, RZ, R83 ;  /* 0x000000ffff8b7224 */ /* 0x000fc600078e0053 */
[----:B------:R-:W4:Y:S01]  /*321f0*/  LDL.LU.64 R82, [R1+0x698] ;  /* 0x0006980001527983 */ /* 0x000f220000300a00 */
[----:B---3--:R-:W-:-:S15]  /*32200*/  HMMA.1688.F32.TF32 R24, R196, R32, R24 ;  /* 0x00000020c418723c */ /* 0x008fde0000081018 */
[----:B------:R-:W-:-:S09]  /*32210*/  NOP ;  /* 0x0000000000007918 */ /* 0x000fd20000000000 */
[----:B------:R-:W-:Y:S01]  /*32220*/  MOV R140, R24 ;  /* 0x00000018008c7202 */ /* 0x000fe20000000f00 */
[----:B------:R-:W-:Y:S01]  /*32230*/  IMAD.MOV.U32 R141, RZ, RZ, R25 ;  /* 0x000000ffff8d7224 */ /* 0x000fe200078e0019 */
[----:B------:R-:W-:Y:S01]  /*32240*/  MOV R143, R27 ;  /* 0x0000001b008f7202 */ /* 0x000fe20000000f00 */
[----:B------:R-:W-:Y:S01]  /*32250*/  IMAD.MOV.U32 R142, RZ, RZ, R26 ;  /* 0x000000ffff8e7224 */ /* 0x000fe200078e001a */
[----:B------:R-:W3:Y:S04]  /*32260*/  LDL.LU.64 R24, [R1+0x660] ;  /* 0x0006600001187983 */ /* 0x000ee80000300a00 */
[----:B------:R-:W3:Y:S01]  /*32270*/  LDL.LU.64 R26, [R1+0x668] ;  /* 0x00066800011a7983 */ /* 0x000ee20000300a00 */
[C---:B--2---:R-:W-:Y:S03]  /*32280*/  HMMA.1688.F32.TF32 R172, R196.reuse, R28, R12 ;  /* 0x0000001cc4ac723c */ /* 0x044fe6000008100c */
[----:B------:R-:W2:Y:S04]  /*32290*/  LDL.LU.64 R12, [R1+0x650] ;  /* 0x00065000010c7983 */ /* 0x000ea80000300a00 */
[----:B------:R-:W2:Y:S01]  /*322a0*/  LDL.LU.64 R14, [R1+0x658] ;  /* 0x00065800010e7983 */ /* 0x000ea20000300a00 */
[C---:B----4-:R-:W-:Y:S03]  /*322b0*/  HMMA.1688.F32.TF32 R176, R196.reuse, R64, R96 ;  /* 0x00000040c4b0723c */ /* 0x050fe60000081060 */
[----:B------:R-:W4:Y:S04]  /*322c0*/  LDL.LU.64 R100, [R1+0x640] ;  /* 0x0006400001647983 */ /* 0x000f280000300a00 */
[----:B------:R-:W4:Y:S01]  /*322d0*/  LDL.LU.64 R102, [R1+0x648] ;  /* 0x0006480001667983 */ /* 0x000f220000300a00 */
[----:B------:R-:W-:-:S15]  /*322e0*/  HMMA.1688.F32.TF32 R180, R196, R60, R92 ;  /* 0x0000003cc4b4723c */ /* 0x000fde000008105c */
        /* <DEDUP_REMOVED lines=8> */
[----:B------:R1:W-:Y:S01]  /*32370*/  STL [R1+0x44b0], R182 ;  /* 0x0044b0b601007387 */ /* 0x0003e20000100800 */
[C---:B------:R-:W-:Y:S03]  /*32380*/  HMMA.1688.F32.TF32 R184, R196.reuse, R56, R88 ;  /* 0x00000038c4b8723c */ /* 0x040fe60000081058 */
[----:B------:R1:W-:Y:S04]  /*32390*/  STL [R1+0x44ac], R183 ;  /* 0x0044acb701007387 */ /* 0x0003e80000100800 */
[----:B------:R-:W4:Y:S04]  /*323a0*/  LDL.LU.64 R92, [R1+0x620] ;  /* 0x00062000015c7983 */ /* 0x000f280000300a00 */
[----:B------:R-:W4:Y:S01]  /*323b0*/  LDL.LU.64 R94, [R1+0x628] ;  /* 0x00062800015e7983 */ /* 0x000f220000300a00 */
[C---:B------:R-:W-:Y:S06]  /*323c0*/  HMMA.1688.F32.TF32 R188, R196.reuse, R52, R84 ;  /* 0x00000034c4bc723c */ /* 0x040fec0000081054 */
[----:B------:R-:W-:-:S15]  /*323d0*/  HMMA.1688.F32.TF32 R192, R196, R48, R80 ;  /* 0x00000030c4c0723c */ /* 0x000fde0000081050 */
[----:B------:R-:W-:-:S02]  /*323e0*/  NOP ;  /* 0x0000000000007918 */ /* 0x000fc40000000000 */
[----:B------:R1:W-:Y:S04]  /*323f0*/  STL [R1+0x4498], R191 ;  /* 0x004498bf01007387 */ /* 0x0003e80000100800 */
[----:B------:R-:W4:Y:S04]  /*32400*/  LDL.LU.64 R88, [R1+0x610] ;  /* 0x0006100001587983 */ /* 0x000f280000300a00 */
[----:B------:R-:W4:Y:S04]  /*32410*/  LDL.LU.64 R90, [R1+0x618] ;  /* 0x00061800015a7983 */ /* 0x000f280000300a00 */
[----:B------:R-:W4:Y:S04]  /*32420*/  LDL.LU.64 R84, [R1+0x600] ;  /* 0x0006000001547983 */ /* 0x000f280000300a00 */
[----:B------:R-:W4:Y:S04]  /*32430*/  LDL.LU.64 R86, [R1+0x608] ;  /* 0x0006080001567983 */ /* 0x000f280000300a00 */
[----:B------:R1:W-:Y:S04]  /*32440*/  STL [R1+0x4494], R194 ;  /* 0x004494c201007387 */ /* 0x0003e80000100800 */
[----:B------:R-:W-:Y:S04]  /*32450*/  STL [R1+0x4490], R195 ;  /* 0x004490c301007387 */ /* 0x000fe80000100800 */
[----:B------:R-:W4:Y:S04]  /*32460*/  LDL.LU.64 R80, [R1+0x5f0] ;  /* 0x0005f00001507983 */ /* 0x000f280000300a00 */
[----:B------:R-:W4:Y:S01]  /*32470*/  LDL.LU.64 R82, [R1+0x5f8] ;  /* 0x0005f80001527983 */ /* 0x000f220000300a00 */
[----:B---3--:R-:W-:-:S15]  /*32480*/  HMMA.1688.F32.TF32 R196, R196, R44, R24 ;  /* 0x0000002cc4c4723c */ /* 0x008fde0000081018 */
[----:B------:R-:W-:-:S08]  /*32490*/  NOP ;  /* 0x0000000000007918 */ /* 0x000fd00000000000 */
[----:B------:R3:W-:Y:S04]  /*324a0*/  STL [R1+0x448c], R199 ;  /* 0x00448cc701007387 */ /* 0x0007e80000100800 */
[----:B------:R-:W3:Y:S04]  /*324b0*/  LDL.LU.64 R24, [R1+0x5e0] ;  /* 0x0005e00001187983 */ /* 0x000ee80000300a00 */
[----:B------:R-:W3:Y:S01]  /*324c0*/  LDL.LU.64 R26, [R1+0x5e8] ;  /* 0x0005e800011a7983 */ /* 0x000ee20000300a00 */
[C---:B--2---:R-:W-:Y:S03]  /*324d0*/  HMMA.1688.F32.TF32 R200, R228.reuse, R76, R12 ;  /* 0x0000004ce4c8723c */ /* 0x044fe6000008100c */
[----:B------:R-:W2:Y:S04]  /*324e0*/  LDL.LU.64 R12, [R1+0x580] ;  /* 0x00058000010c7983 */ /* 0x000ea80000300a00 */
[----:B------:R-:W2:Y:S04]  /*324f0*/  LDL.LU.64 R14, [R1+0x588] ;  /* 0x00058800010e7983 */ /* 0x000ea80000300a00 */
[----:B------:R-:W2:Y:S01]  /*32500*/  LDL.LU.64 R248, [R1+0x1f0] ;  /* 0x0001f00001f87983 */ /* 0x000ea20000300a00 */
[C---:B----4-:R-:W-:Y:S03]  /*32510*/  HMMA.1688.F32.TF32 R100, R228.reuse, R72, R100 ;  /* 0x00000048e464723c */ /* 0x050fe60000081064 */
[----:B------:R-:W4:Y:S03]  /*32520*/  LDL.LU.64 R250, [R1+0x1f8] ;  /* 0x0001f80001fa7983 */ /* 0x000f260000300a00 */
[C---:B------:R-:W-:Y:S06]  /*32530*/  HMMA.1688.F32.TF32 R204, R228.reuse, R28, R204 ;  /* 0x0000001ce4cc723c */ /* 0x040fec00000810cc */
[C---:B------:R-:W-:Y:S06]  /*32540*/  HMMA.1688.F32.TF32 R208, R228.reuse, R64, R208 ;  /* 0x00000040e4d0723c */ /* 0x040fec00000810d0 */
[----:B------:R-:W-:Y:S06]  /*32550*/  HMMA.1688.F32.TF32 R224, R228, R48, R224 ;  /* 0x00000030e4e0723c */ /* 0x000fec00000810e0 */
[----:B-1----:R-:W-:Y:S01]  /*32560*/  IMAD.MOV.U32 R176, RZ, RZ, R100 ;  /* 0x000000ffffb07224 */ /* 0x002fe200078e0064 */
[----:B------:R-:W-:Y:S01]  /*32570*/  MOV R178, R102 ;  /* 0x0000006600b27202 */ /* 0x000fe20000000f00 */
[----:B------:R-:W-:-:S02]  /*32580*/  IMAD.MOV.U32 R177, RZ, RZ, R101 ;  /* 0x000000ffffb17224 */ /* 0x000fc400078e0065 */
[----:B------:R-:W-:Y:S01]  /*32590*/  IMAD.MOV.U32 R179, RZ, RZ, R103 ;  /* 0x000000ffffb37224 */ /* 0x000fe200078e0067 */
[C---:B------:R-:W-:Y:S06]  /*325a0*/  HMMA.1688.F32.TF32 R96, R228.reuse, R68, R96 ;  /* 0x00000044e460723c */ /* 0x040fec0000081060 */
[----:B------:R-:W-:-:S15]  /*325b0*/  HMMA.1688.F32.TF32 R92, R228, R32, R92 ;  /* 0x00000020e45c723c */ /* 0x000fde000008105c */
[----:B------:R-:W-:-:S03]  /*325c0*/  NOP ;  /* 0x0000000000007918 */ /* 0x000fc60000000000 */
[----:B------:R-:W-:Y:S01]  /*325d0*/  IMAD.MOV.U32 R180, RZ, RZ, R96 ;  /* 0x000000ffffb47224 */ /* 0x000fe200078e0060 */
[----:B------:R-:W-:Y:S01]  /*325e0*/  MOV R181, R97 ;  /* 0x0000006100b57202 */ /* 0x000fe20000000f00 */
[----:B------:R-:W-:Y:S02]  /*325f0*/  IMAD.MOV.U32 R182, RZ, RZ, R98 ;  /* 0x000000ffffb67224 */ /* 0x000fe400078e0062 */
[----:B------:R-:W-:Y:S02]  /*32600*/  IMAD.MOV.U32 R183, RZ, RZ, R99 ;  /* 0x000000ffffb77224 */ /* 0x000fe400078e0063 */
[----:B------:R-:W-:Y:S01]  /*32610*/  MOV R191, R92 ;  /* 0x0000005c00bf7202 */ /* 0x000fe20000000f00 */
[----:B------:R-:W-:Y:S01]  /*32620*/  IMAD.MOV.U32 R194, RZ, RZ, R93 ;  /* 0x000000ffffc27224 */ /* 0x000fe200078e005d */
[----:B---3--:R-:W-:Y:S01]  /*32630*/  MOV R199, R95 ;  /* 0x0000005f00c77202 */ /* 0x008fe20000000f00 */
[----:B------:R-:W-:Y:S01]  /*32640*/  IMAD.MOV.U32 R195, RZ, RZ, R94 ;  /* 0x000000ffffc37224 */ /* 0x000fe200078e005e */
[C---:B------:R-:W-:Y:S01]  /*32650*/  HMMA.1688.F32.TF32 R220, R228.reuse, R52, R80 ;  /* 0x00000034e4dc723c */ /* 0x040fe20000081050 */
[----:B------:R-:W3:Y:S04]  /*32660*/  LDL.LU.64 R80, [R1+0x1e0] ;  /* 0x0001e00001507983 */ /* 0x000ee80000300a00 */
[----:B------:R-:W3:Y:S04]  /*32670*/  LDL.LU.64 R82, [R1+0x1e8] ;  /* 0x0001e80001527983 */ /* 0x000ee80000300a00 */
[----:B------:R-:W3:Y:S01]  /*32680*/  LDL.LU.64 R240, [R1+0x1d0] ;  /* 0x0001d00001f07983 */ /* 0x000ee20000300a00 */
[C---:B------:R-:W-:Y:S03]  /*32690*/  HMMA.1688.F32.TF32 R212, R228.reuse, R60, R88 ;  /* 0x0000003ce4d4723c */ /* 0x040fe60000081058 */
[----:B------:R-:W3:Y:S03]  /*326a0*/  LDL.LU.64 R242, [R1+0x1d8] ;  /* 0x0001d80001f27983 */ /* 0x000ee60000300a00 */
[C---:B------:R-:W-:Y:S01]  /*326b0*/  HMMA.1688.F32.TF32 R216, R228.reuse, R56, R84 ;  /* 0x00000038e4d8723c */ /* 0x040fe20000081054 */
[----:B------:R-:W3:Y:S04]  /*326c0*/  LDL.LU.64 R100, [R1+0x1c0] ;  /* 0x0001c00001647983 */ /* 0x000ee80000300a00 */
[----:B------:R-:W3:Y:S01]  /*326d0*/  LDL.LU.64 R102, [R1+0x1c8] ;  /* 0x0001c80001667983 */ /* 0x000ee20000300a00 */
[----:B------:R-:W-:Y:S03]  /*326e0*/  HMMA.1688.F32.TF32 R228, R228, R44, R24 ;  /* 0x0000002ce4e4723c */ /* 0x000fe60000081018 */
        /* <DEDUP_REMOVED lines=8> */
[C---:B--2---:R-:W-:Y:S03]  /*32770*/  HMMA.1688.F32.TF32 R232, R236.reuse, R76, R12 ;  /* 0x0000004cece8723c */ /* 0x044fe6000008100c */
[----:B------:R-:W2:Y:S04]  /*32780*/  LDL.LU.64 R12, [R1+0x500] ;  /* 0x00050000010c7983 */ /* 0x000ea80000300a00 */
[----:B------:R-:W2:Y:S04]  /*32790*/  LDL.LU.64 R14, [R1+0x508] ;  /* 0x00050800010e7983 */ /* 0x000ea80000300a00 */
[----:B------:R-:W2:Y:S01]  /*327a0*/  LDL.LU.64 R84, [R1+0x3b0] ;  /* 0x0003b00001547983 */ /* 0x000ea20000300a00 */
[C---:B----4-:R-:W-:Y:S03]  /*327b0*/  HMMA.1688.F32.TF32 R248, R236.reuse, R72, R248 ;  /* 0x00000048ecf8723c */ /* 0x050fe600000810f8 */
[----:B------:R-:W4:Y:S08]  /*327c0*/  LDL.LU.64 R86, [R1+0x3b8] ;  /* 0x0003b80001567983 */ /* 0x000f300000300a00 */
[----:B------:R-:W-:Y:S04]  /*327d0*/  STL [R1+0x440c], R232 ;  /* 0x00440ce801007387 */ /* 0x000fe80000100800 */
[----:B------:R-:W-:Y:S04]  /*327e0*/  STL [R1+0x4408], R233 ;  /* 0x004408e901007387 */ /* 0x000fe80000100800 */
[----:B------:R-:W-:Y:S04]  /*327f0*/  STL [R1+0x4404], R234 ;  /* 0x004404ea01007387 */ /* 0x000fe80000100800 */
[----:B------:R3:W-:Y:S02]  /*32800*/  STL [R1+0x4400], R235 ;  /* 0x004400eb01007387 */ /* 0x0007e40000100800 */
[C---:B---3--:R-:W-:Y:S02]  /*32810*/  HMMA.1688.F32.TF32 R232, R236.reuse, R68, R80 ;  /* 0x00000044ece8723c */ /* 0x048fe40000081050 */
[----:B------:R-:W3:Y:S04]  /*32820*/  LDL.LU.64 R80, [R1+0x3a0] ;  /* 0x0003a00001507983 */ /* 0x000ee80000300a00 */
[----:B------:R-:W-:Y:S01]  /*32830*/  STL.64 [R1+0x1f0], R248 ;  /* 0x0001f0f801007387 */ /* 0x000fe20000100a00 */
[C---:B------:R-:W-:Y:S03]  /*32840*/  HMMA.1688.F32.TF32 R240, R236.reuse, R32, R240 ;  /* 0x00000020ecf0723c */ /* 0x040fe600000810f0 */
[----:B------:R-:W-:Y:S04]  /*32850*/  STL.64 [R1+0x1f8], R250 ;  /* 0x0001f8fa01007387 */ /* 0x000fe80000100a00 */
[----:B------:R-:W3:Y:S09]  /*32860*/  LDL.LU.64 R82, [R1+0x3a8] ;  /* 0x0003a80001527983 */ /* 0x000ef20000300a00 */
[----:B------:R-:W-:Y:S04]  /*32870*/  STL.64 [R1+0x1e0], R232 ;  /* 0x0001e0e801007387 */ /* 0x000fe80000100a00 */
[----:B------:R1:W-:Y:S02]  /*32880*/  STL.64 [R1+0x1e8], R234 ;  /* 0x0001e8ea01007387 */ /* 0x0003e40000100a00 */
[C---:B-1----:R-:W-:Y:S06]  /*32890*/  HMMA.1688.F32.TF32 R232, R236.reuse, R28, R100 ;  /* 0x0000001cece8723c */ /* 0x042fec0000081064 */
[C---:B------:R-:W-:Y:S01]  /*328a0*/  HMMA.1688.F32.TF32 R100, R236.reuse, R64, R24 ;  /* 0x00000040ec64723c */ /* 0x040fe20000081018 */
[----:B------:R-:W-:Y:S04]  /*328b0*/  STL.64 [R1+0x1d0], R240 ;  /* 0x0001d0f001007387 */ /* 0x000fe80000100a00 */
[----:B------:R-:W-:Y:S04]  /*328c0*/  STL.64 [R1+0x1d8], R242 ;  /* 0x0001d8f201007387 */ /* 0x000fe80000100a00 */
[----:B------:R-:W3:Y:S01]  /*328d0*/  LDL.LU.64 R24, [R1+0x390] ;  /* 0x0003900001187983 */ /* 0x000ee20000300a00 */
[----:B------:R-:W-:Y:S01]  /*328e0*/  IMAD.MOV.U32 R22, RZ, RZ, R17 ;  /* 0x000000ffff167224 */ /* 0x000fe200078e0011 */
[----:B------:R-:W-:Y:S01]  /*328f0*/  MOV R75, R16 ;  /* 0x00000010004b7202 */ /* 0x000fe20000000f00 */
[----:B------:R-:W-:Y:S01]  /*32900*/  IMAD.MOV.U32 R250, RZ, RZ, R9 ;  /* 0x000000fffffa7224 */ /* 0x000fe200078e0009 */
[----:B------:R-:W-:Y:S01]  /*32910*/  MOV R251, R8 ;  /* 0x0000000800fb7202 */ /* 0x000fe20000000f00 */
[----:B------:R-:W-:Y:S01]  /*32920*/  IMAD.MOV.U32 R249, RZ, RZ, R10 ;  /* 0x000000fffff97224 */ /* 0x000fe200078e000a */
[----:B------:R-:W-:Y:S01]  /*32930*/  MOV R248, R11 ;  /* 0x0000000b00f87202 */ /* 0x000fe20000000f00 */
[----:B------:R-:W-:Y:S04]  /*32940*/  LDS R240, [R0+UR12+0x2000] ;  /* 0x0020000c00f07984 */ /* 0x000fe80008000800 */
[----:B------:R-:W-:Y:S04]  /*32950*/  STL.64 [R1+0x1c0], R232 ;  /* 0x0001c0e801007387 */ /* 0x000fe80000100a00 */
[----:B------:R-:W-:Y:S04]  /*32960*/  STL.64 [R1+0x1c8], R234 ;  /* 0x0001c8ea01007387 */ /* 0x000fe80000100a00 */
[----:B------:R-:W3:Y:S04]  /*32970*/  LDL.LU.64 R26, [R1+0x398] ;  /* 0x00039800011a7983 */ /* 0x000ee80000300a00 */
[----:B------:R-:W-:Y:S04]  /*32980*/  STL.64 [R1+0x1b0], R100 ;  /* 0x0001b06401007387 */ /* 0x000fe80000100a00 */
[----:B------:R1:W-:Y:S04]  /*32990*/  STL.64 [R1+0x1b8], R102 ;  /* 0x0001b86601007387 */ /* 0x0003e80000100a00 */
[----:B------:R-:W-:Y:S04]  /*329a0*/  LDS R242, [R0+UR12+0x3000] ;  /* 0x0030000c00f27984 */ /* 0x000fe80008000800 */
[----:B------:R-:W-:Y:S01]  /*329b0*/  LDS R241, [R3+UR12+0x2000] ;  /* 0x0020000c03f17984 */ /* 0x000fe20008000800 */
[C---:B-1----:R-:W-:Y:S03]  /*329c0*/  HMMA.1688.F32.TF32 R100, R236.reuse, R60, R96 ;  /* 0x0000003cec64723c */ /* 0x042fe60000081060 */
[----:B------:R-:W1:Y:S03]  /*329d0*/  LDS R243, [R3+UR12+0x3000] ;  /* 0x0030000c03f37984 */ /* 0x000e660008000800 */
[C---:B------:R-:W-:Y:S06]  /*329e0*/  HMMA.1688.F32.TF32 R96, R236.reuse, R56, R92 ;  /* 0x00000038ec60723c */ /* 0x040fec000008105c */
[C---:B------:R-:W-:Y:S11]  /*329f0*/  HMMA.1688.F32.TF32 R92, R236.reuse, R52, R88 ;  /* 0x00000034ec5c723c */ /* 0x040ff60000081058 */
[----:B------:R-:W-:Y:S04]  /*32a00*/  STL.64 [R1+0x180], R100 ;  /* 0x0001806401007387 */ /* 0x000fe80000100a00 */
[----:B------:R-:W-:Y:S04]  /*32a10*/  STL.64 [R1+0x188], R102 ;  /* 0x0001886601007387 */ /* 0x000fe80000100a00 */
[----:B------:R-:W-:Y:S04]  /*32a20*/  STL.64 [R1+0x170], R96 ;  /* 0x0001706001007387 */ /* 0x000fe80000100a00 */
[----:B------:R-:W-:Y:S01]  /*32a30*/  STL.64 [R1+0x178], R98 ;  /* 0x0001786201007387 */ /* 0x000fe20000100a00 */
[C---:B--2---:R-:W-:Y:S03]  /*32a40*/  HMMA.1688.F32.TF32 R88, R236.reuse, R48, R12 ;  /* 0x00000030ec58723c */ /* 0x044fe6000008100c */
[----:B------:R-:W2:Y:S04]  /*32a50*/  LDL.LU.64 R12, [R1+0x3d0] ;  /* 0x0003d000010c7983 */ /* 0x000ea80000300a00 */
[----:B------:R-:W-:Y:S04]  /*32a60*/  STL.64 [R1+0x140], R92 ;  /* 0x0001405c01007387 */ /* 0x000fe80000100a00 */
[----:B------:R-:W-:Y:S04]  /*32a70*/  STL.64 [R1+0x148], R94 ;  /* 0x0001485e01007387 */ /* 0x000fe80000100a00 */
[----:B------:R-:W2:Y:S01]  /*32a80*/  LDL.LU.64 R14, [R1+0x3d8] ;  /* 0x0003d800010e7983 */ /* 0x000ea20000300a00 */
[----:B----4-:R-:W-:Y:S07]  /*32a90*/  HMMA.1688.F32.TF32 R236, R236, R44, R84 ;  /* 0x0000002cecec723c */ /* 0x010fee0000081054 */
[----:B------:R-:W-:Y:S04]  /*32aa0*/  STL.64 [R1+0x130], R88 ;  /* 0x0001305801007387 */ /* 0x000fe80000100a00 */
[----:B------:R-:W-:-:S12]  /*32ab0*/  STL.64 [R1+0x138], R90 ;  /* 0x0001385a01007387 */ /* 0x000fd80000100a00 */
[----:B------:R-:W-:Y:S04]  /*32ac0*/  STL [R1+0x441c], R236 ;  /* 0x00441cec01007387 */ /* 0x000fe80000100800 */
[----:B------:R-:W-:Y:S04]  /*32ad0*/  STL [R1+0x4418], R237 ;  /* 0x004418ed01007387 */ /* 0x000fe80000100800 */
[----:B------:R-:W-:Y:S04]  /*32ae0*/  STL [R1+0x4414], R238 ;  /* 0x004414ee01007387 */ /* 0x000fe80000100800 */
[----:B------:R-:W-:Y:S04]  /*32af0*/  STL [R1+0x4410], R239 ;  /* 0x004410ef01007387 */ /* 0x000fe80000100800 */
[----:B------:R-:W4:Y:S04]  /*32b00*/  LDL.LU.64 R84, [R1+0x380] ;  /* 0x0003800001547983 */ /* 0x000f280000300a00 */
[----:B------:R-:W4:Y:S01]  /*32b10*/  LDL.LU.64 R86, [R1+0x388] ;  /* 0x0003880001567983 */ /* 0x000f220000300a00 */
[----:B---3--:R-:W-:-:S15]  /*32b20*/  HMMA.1688.F32.TF32 R80, R36, R76, R80 ;  /* 0x0000004c2450723c */ /* 0x008fde0000081050 */
[----:B------:R-:W-:-:S08]  /*32b30*/  NOP ;  /* 0x0000000000007918 */ /* 0x000fd00000000000 */
[----:B------:R3:W-:Y:S04]  /*32b40*/  STL.64 [R1+0x3b0], R80 ;  /* 0x0003b05001007387 */ /* 0x0007e80000100a00 */
[----:B------:R1:W-:Y:S04]  /*32b50*/  STL.64 [R1+0x3b8], R82 ;  /* 0x0003b85201007387 */ /* 0x0003e80000100a00 */
[----:B---3--:R-:W3:Y:S04]  /*32b60*/  LDL.LU.64 R80, [R1+0x3f0] ;  /* 0x0003f00001507983 */ /* 0x008ee80000300a00 */
[----:B-1----:R-:W3:Y:S01]  /*32b70*/  LDL.LU.64 R82, [R1+0x3f8] ;  /* 0x0003f80001527983 */ /* 0x002ee20000300a00 */
[----:B------:R-:W-:-:S15]  /*32b80*/  HMMA.1688.F32.TF32 R24, R40, R76, R24 ;  /* 0x0000004c2818723c */ /* 0x000fde0000081018 */
[----:B------:R-:W-:-:S09]  /*32b90*/  NOP ;  /* 0x0000000000007918 */ /* 0x000fd20000000000 */
[----:B------:R-:W-:Y:S02]  /*32ba0*/  IMAD.MOV.U32 R76, RZ, RZ, R27 ;  /* 0x000000ffff4c7224 */ /* 0x000fe400078e001b */
[----:B------:R-:W-:Y:S01]  /*32bb0*/  IMAD.MOV.U32 R2, RZ, RZ, R25 ;  /* 0x000000ffff027224 */ /* 0x000fe200078e0019 */
[----:B------:R-:W-:Y:S01]  /*32bc0*/  MOV R77, R26 ;  /* 0x0000001a004d7202 */ /* 0x000fe20000000f00 */
[----:B------:R-:W-:Y:S01]  /*32bd0*/  IMAD.MOV.U32 R17, RZ, RZ, R24 ;  /* 0x000000ffff117224 */ /* 0x000fe200078e0018 */
[----:B------:R-:W-:Y:S04]  /*32be0*/  STL [R1+0x4428], R76 ;  /* 0x0044284c01007387 */ /* 0x000fe80000100800 */
[----:B------:R-:W-:Y:S04]  /*32bf0*/  STL [R1+0x4424], R2 ;  /* 0x0044240201007387 */ /* 0x000fe80000100800 */
[----:B------:R-:W-:Y:S04]  /*32c00*/  STL [R1+0x4420], R17 ;  /* 0x0044201101007387 */ /* 0x000fe80000100800 */
[----:B------:R-:W-:Y:S01]  /*32c10*/  STL [R1+0x43fc], R77 ;  /* 0x0043fc4d01007387 */ /* 0x000fe20000100800 */
[----:B--2---:R-:W-:Y:S03]  /*32c20*/  HMMA.1688.F32.TF32 R24, R36, R72, R12 ;  /* 0x000000482418723c */ /* 0x004fe6000008100c */
[----:B------:R-:W2:Y:S04]  /*32c30*/  LDL.LU.64 R12, [R1+0x370] ;  /* 0x00037000010c7983 */ /* 0x000ea80000300a00 */
[----:B------:R-:W2:-:S15]  /*32c40*/  LDL.LU.64 R14, [R1+0x378] ;  /* 0x00037800010e7983 */ /* 0x000e9e0000300a00 */
[----:B------:R-:W-:-:S01]  /*32c50*/  NOP ;  /* 0x0000000000007918 */ /* 0x000fc20000000000 */
[----:B------:R1:W-:Y:S04]  /*32c60*/  STL.64 [R1+0x3a0], R24 ;  /* 0x0003a01801007387 */ /* 0x0003e80000100a00 */
[----:B------:R1:W-:Y:S04]  /*32c70*/  STL.64 [R1+0x3a8], R26 ;  /* 0x0003a81a01007387 */ /* 0x0003e80000100a00 */
[----:B-1----:R-:W2:Y:S04]  /*32c80*/  LDL.LU.64 R24, [R1+0x410] ;  /* 0x0004100001187983 */ /* 0x002ea80000300a00 */
[----:B------:R-:W2:Y:S01]  /*32c90*/  LDL.LU.64 R26, [R1+0x418] ;  /* 0x00041800011a7983 */ /* 0x000ea20000300a00 */
[----:B----4-:R-:W-:-:S15]  /*32ca0*/  HMMA.1688.F32.TF32 R84, R40, R72, R84 ;  /* 0x000000482854723c */ /* 0x010fde0000081054 */
[----:B------:R-:W-:-:S09]  /*32cb0*/  NOP ;  /* 0x0000000000007918 */ /* 0x000fd20000000000 */
[----:B------:R-:W-:Y:S01]  /*32cc0*/  IMAD.MOV.U32 R21, RZ, RZ, R87 ;  /* 0x000000ffff157224 */ /* 0x000fe200078e0057 */
[----:B------:R-:W-:Y:S01]  /*32cd0*/  MOV R16, R85 ;  /* 0x0000005500107202 */ /* 0x000fe20000000f00 */
[----:B------:R-:W-:Y:S02]  /*32ce0*/  IMAD.MOV.U32 R20, RZ, RZ, R86 ;  /* 0x000000ffff147224 */ /* 0x000fe400078e0056 */
[----:B------:R-:W-:Y:S01]  /*32cf0*/  IMAD.MOV.U32 R77, RZ, RZ, R84 ;  /* 0x000000ffff4d7224 */ /* 0x000fe200078e0054 */
[----:B------:R-:W-:Y:S04]  /*32d00*/  STL [R1+0x4438], R21 ;  /* 0x0044381501007387 */ /* 0x000fe80000100800 */
[----:B------:R-:W-:Y:S04]  /*32d10*/  STL [R1+0x4434], R20 ;  /* 0x0044341401007387 */ /* 0x000fe80000100800 */
[----:B------:R-:W-:Y:S04]  /*32d20*/  STL [R1+0x4430], R16 ;  /* 0x0044301001007387 */ /* 0x000fe80000100800 */
[----:B------:R-:W-:Y:S01]  /*32d30*/  STL [R1+0x442c], R77 ;  /* 0x00442c4d01007387 */ /* 0x000fe20000100800 */
[----:B---3--:R-:W-:-:S15]  /*32d40*/  HMMA.1688.F32.TF32 R80, R36, R68, R80 ;  /* 0x000000442450723c */ /* 0x008fde0000081050 */
[----:B------:R-:W-:-:S09]  /*32d50*/  NOP ;  /* 0x0000000000007918 */ /* 0x000fd20000000000 */
[----:B------:R-:W-:Y:S01]  /*32d60*/  IMAD.MOV.U32 R17, RZ, RZ, R83 ;  /* 0x000000ffff117224 */ /* 0x000fe200078e0053 */
[----:B------:R-:W-:Y:S01]  /*32d70*/  MOV R76, R81 ;  /* 0x00000051004c7202 */ /* 0x000fe20000000f00 */
[----:B------:R-:W-:Y:S01]  /*32d80*/  IMAD.MOV.U32 R2, RZ, RZ, R82 ;  /* 0x000000ffff027224 */ /* 0x000fe200078e0052 */
[----:B------:R2:W-:Y:S04]  /*32d90*/  STL [R1+0x390], R80 ;  /* 0x0003905001007387 */ /* 0x0005e80000100800 */
[----:B------:R-:W-:Y:S04]  /*32da0*/  STL [R1+0x4444], R17 ;  /* 0x0044441101007387 */ /* 0x000fe80000100800 */
[----:B------:R-:W-:Y:S04]  /*32db0*/  STL [R1+0x4440], R2 ;  /* 0x0044400201007387 */ /* 0x000fe80000100800 */
[----:B------:R-:W-:Y:S01]  /*32dc0*/  STL [R1+0x443c], R76 ;  /* 0x00443c4c01007387 */ /* 0x000fe20000100800 */
[----:B--2---:R-:W-:Y:S03]  /*32dd0*/  HMMA.1688.F32.TF32 R80, R40, R68, R12 ;  /* 0x000000442850723c */ /* 0x004fe6000008100c */
[----:B------:R-:W2:Y:S04]  /*32de0*/  LDL.LU.64 R12, [R1+0x4f0] ;  /* 0x0004f000010c7983 */ /* 0x000ea80000300a00 */
[----:B------:R-:W2:Y:S01]  /*32df0*/  LDL.LU.64 R14, [R1+0x4f8] ;  /* 0x0004f800010e7983 */ /* 0x000ea20000300a00 */
[----:B------:R-:W-:-:S15]  /*32e00*/  HMMA.1688.F32.TF32 R24, R36, R32, R24 ;  /* 0x000000202418723c */ /* 0x000fde0000081018 */
[----:B------:R1:W-:Y:S04]  /*32e10*/  STL.64 [R1+0x560], R80 ;  /* 0x0005605001007387 */ /* 0x0003e80000100a00 */
[----:B------:R3:W-:Y:S04]  /*32e20*/  STL.64 [R1+0x568], R82 ;  /* 0x0005685201007387 */ /* 0x0007e80000100a00 */
[----:B------:R-:W4:Y:S04]  /*32e30*/  LDL.LU.64 R88, [R1+0x4e0] ;  /* 0x0004e00001587983 */ /* 0x000f280000300a00 */
[----:B------:R-:W4:Y:S04]  /*32e40*/  LDL.LU.64 R90, [R1+0x4e8] ;  /* 0x0004e800015a7983 */ /* 0x000f280000300a00 */
[----:B------:R-:W4:Y:S04]  /*32e50*/  LDL.LU.64 R84, [R1+0x4c0] ;  /* 0x0004c00001547983 */ /* 0x000f280000300a00 */
[----:B------:R-:W4:Y:S01]  /*32e60*/  LDL.LU.64 R86, [R1+0x4c8] ;  /* 0x0004c80001567983 */ /* 0x000f220000300a00 */
[----:B------:R-:W-:Y:S01]  /*32e70*/  MOV R21, R24 ;  /* 0x0000001800157202 */ /* 0x000fe20000000f00 */
[----:B------:R-:W-:Y:S01]  /*32e80*/  IMAD.MOV.U32 R20, RZ, RZ, R25 ;  /* 0x000000ffff147224 */ /* 0x000fe200078e0019 */
[----:B------:R-:W-:Y:S01]  /*32e90*/  MOV R77, R27 ;  /* 0x0000001b004d7202 */ /* 0x000fe20000000f00 */
[----:B------:R-:W-:-:S02]  /*32ea0*/  IMAD.MOV.U32 R16, RZ, RZ, R26 ;  /* 0x000000ffff107224 */ /* 0x000fc400078e001a */
[----:B------:R-:W-:Y:S01]  /*32eb0*/  HMMA.1688.F32.TF32 R24, R40, R32, R244 ;  /* 0x000000202818723c */ /* 0x000fe200000810f4 */
[----:B------:R-:W-:Y:S04]  /*32ec0*/  LDS R244, [R0+UR12+0x2080] ;  /* 0x0020800c00f47984 */ /* 0x000fe80008000800 */
[----:B------:R-:W-:Y:S04]  /*32ed0*/  STL [R1+0x4454], R77 ;  /* 0x0044544d01007387 */ /* 0x000fe80000100800 */
[----:B------:R-:W-:Y:S04]  /*32ee0*/  STL [R1+0x4450], R21 ;  /* 0x0044501501007387 */ /* 0x000fe80000100800 */
[----:B------:R-:W-:Y:S04]  /*32ef0*/  STL [R1+0x444c], R20 ;  /* 0x00444c1401007387 */ /* 0x000fe80000100800 */
[----:B------:R-:W-:Y:S04]  /*32f00*/  STL [R1+0x4448], R16 ;  /* 0x0044481001007387 */ /* 0x000fe80000100800 */
[----:B------:R-:W-:Y:S04]  /*32f10*/  LDS R246, [R0+UR12+0x3080] ;  /* 0x0030800c00f67984 */ /* 0x000fe80008000800 */
[----:B------:R3:W-:Y:S04]  /*32f20*/  STL.64 [R1+0x550], R24 ;  /* 0x0005501801007387 */ /* 0x0007e80000100a00 */
[----:B------:R3:W-:Y:S04]  /*32f30*/  STL.64 [R1+0x558], R26 ;  /* 0x0005581a01007387 */ /* 0x0007e80000100a00 */
[----:B-1----:R-:W4:Y:S04]  /*32f40*/  LDL.LU.64 R80, [R1+0x4b0] ;  /* 0x0004b00001507983 */ /* 0x002f280000300a00 */
[----:B---3--:R-:W3:Y:S04]  /*32f50*/  LDL.LU.64 R82, [R1+0x4b8] ;  /* 0x0004b80001527983 */ /* 0x008ee80000300a00 */
[----:B------:R-:W3:Y:S04]  /*32f60*/  LDL.LU.64 R24, [R1+0x420] ;  /* 0x0004200001187983 */ /* 0x000ee80000300a00 */
[----:B------:R-:W3:Y:S04]  /*32f70*/  LDL.LU.64 R26, [R1+0x428] ;  /* 0x00042800011a7983 */ /* 0x000ee80000300a00 */
[----:B------:R-:W-:Y:S04]  /*32f80*/  LDS R245, [R3+UR12+0x2080] ;  /* 0x0020800c03f57984 */ /* 0x000fe80008000800 */
[----:B------:R-:W1:Y:S01]  /*32f90*/  LDS R247, [R3+UR12+0x3080] ;  /* 0x0030800c03f77984 */ /* 0x000e620008000800 */
[----:B--2---:R-:W-:-:S15]  /*32fa0*/  HMMA.1688.F32.TF32 R12, R36, R28, R12 ;  /* 0x0000001c240c723c */ /* 0x004fde000008100c */
[----:B------:R-:W-:-:S09]  /*32fb0*/  NOP ;  /* 0x0000000000007918 */ /* 0x000fd20000000000 */
[----:B------:R-:W-:Y:S01]  /*32fc0*/  IMAD.MOV.U32 R236, RZ, RZ, R12 ;  /* 0x000000ffffec7224 */ /* 0x000fe200078e000c */
[----:B------:R-:W-:Y:S01]  /*32fd0*/  MOV R238, R14 ;  /* 0x0000000e00ee7202 */ /* 0x000fe20000000f00 */
[----:B------:R-:W-:Y:S02]  /*32fe0*/  IMAD.MOV.U32 R237, RZ, RZ, R13 ;  /* 0x000000ffffed7224 */ /* 0x000fe400078e000d */
[----:B------:R-:W-:Y:S01]  /*32ff0*/  IMAD.MOV.U32 R239, RZ, RZ, R15 ;  /* 0x000000ffffef7224 */ /* 0x000fe200078e000f */
[----:B------:R-:W2:Y:S04]  /*33000*/  LDL.LU.64 R12, [R1+0x440] ;  /* 0x00044000010c7983 */ /* 0x000ea80000300a00 */
[----:B------:R-:W2:Y:S01]  /*33010*/  LDL.LU.64 R14, [R1+0x448] ;  /* 0x00044800010e7983 */ /* 0x000ea20000300a00 */
[C---:B----4-:R-:W-:Y:S06]  /*33020*/  HMMA.1688.F32.TF32 R88, R36.reuse, R64, R88 ;  /* 0x000000402458723c */ /* 0x050fec0000081058 */
[----:B------:R-:W-:Y:S01]  /*33030*/  HMMA.1688.F32.TF32 R84, R36, R60, R84 ;  /* 0x0000003c2454723c */ /* 0x000fe20000081054 */
[----:B------:R-:W-:Y:S04]  /*33040*/  STL [R1+0x4464], R239 ;  /* 0x004464ef01007387 */ /* 0x000fe80000100800 */
[----:B------:R-:W-:Y:S04]  /*33050*/  STL [R1+0x4460], R238 ;  /* 0x004460ee01007387 */ /* 0x000fe80000100800 */
[----:B------:R-:W-:Y:S09]  /*33060*/  STL [R1+0x445c], R237 ;  /* 0x00445ced01007387 */ /* 0x000ff20000100800 */
[----:B------:R-:W-:Y:S01]  /*33070*/  IMAD.MOV.U32 R76, RZ, RZ, R91 ;  /* 0x000000ffff4c7224 */ /* 0x000fe200078e005b */
[----:B------:R-:W-:Y:S01]  /*33080*/  MOV R17, R89 ;  /* 0x0000005900117202 */ /* 0x000fe20000000f00 */
[----:B------:R-:W-:Y:S01]  /*33090*/  IMAD.MOV.U32 R2, RZ, RZ, R90 ;  /* 0x000000ffff027224 */ /* 0x000fe200078e005a */
[----:B------:R4:W-:Y:S01]  /*330a0*/  STL [R1+0x4458], R236 ;  /* 0x004458ec01007387 */ /* 0x0009e20000100800 */
[----:B------:R-:W-:-:S03]  /*330b0*/  IMAD.MOV.U32 R16, RZ, RZ, R88 ;  /* 0x000000ffff107224 */ /* 0x000fc600078e0058 */
[----:B------:R-:W-:Y:S01]  /*330c0*/  STL [R1+0x4474], R76 ;  /* 0x0044744c01007387 */ /* 0x000fe20000100800 */
[----:B------:R-:W-:Y:S01]  /*330d0*/  MOV R20, R87 ;  /* 0x0000005700147202 */ /* 0x000fe20000000f00 */
[----:B---3--:R-:W-:Y:S02]  /*330e0*/  HMMA.1688.F32.TF32 R80, R36, R56, R80 ;  /* 0x000000382450723c */ /* 0x008fe40000081050 */
[----:B------:R-:W-:Y:S01]  /*330f0*/  STL [R1+0x4470], R2 ;  /* 0x0044700201007387 */ /* 0x000fe20000100800 */
[----:B------:R-:W-:Y:S01]  /*33100*/  IMAD.MOV.U32 R21, RZ, RZ, R86 ;  /* 0x000000ffff157224 */ /* 0x000fe200078e0056 */
[----:B----4-:R-:W-:Y:S01]  /*33110*/  MOV R236, R84 ;  /* 0x0000005400ec7202 */ /* 0x010fe20000000f00 */
[----:B------:R-:W-:Y:S01]  /*33120*/  IMAD.MOV.U32 R77, RZ, RZ, R85 ;  /* 0x000000ffff4d7224 */ /* 0x000fe200078e0055 */
[----:B------:R-:W-:Y:S04]  /*33130*/  STL [R1+0x446c], R17 ;  /* 0x00446c1101007387 */ /* 0x000fe80000100800 */
[----:B------:R3:W-:Y:S04]  /*33140*/  STL [R1+0x4468], R16 ;  /* 0x0044681001007387 */ /* 0x0007e80000100800 */
[----:B------:R-:W-:Y:S04]  /*33150*/  STL [R1+0x4484], R20 ;  /* 0x0044841401007387 */ /* 0x000fe80000100800 */
[----:B------:R-:W-:Y:S04]  /*33160*/  STL [R1+0x4480], R21 ;  /* 0x0044801501007387 */ /* 0x000fe80000100800 */
[----:B------:R-:W-:Y:S02]  /*33170*/  STL [R1+0x447c], R77 ;  /* 0x00447c4d01007387 */ /* 0x000fe40000100800 */
[----:B---3--:R-:W-:-:S02]  /*33180*/  IMAD.MOV.U32 R16, RZ, RZ, R80 ;  /* 0x000000ffff107224 */ /* 0x008fc400078e0050 */
[----:B------:R3:W-:Y:S04]  /*33190*/  STL [R1+0x4478], R236 ;  /* 0x004478ec01007387 */ /* 0x0007e80000100800 */
[----:B------:R4:W-:Y:S04]  /*331a0*/  STL [R1+0x4488], R16 ;  /* 0x0044881001007387 */ /* 0x0009e80000100800 */
[----:B------:R-:W4:Y:S04]  /*331b0*/  LDL.LU.64 R100, [R1+0x430] ;  /* 0x0004300001647983 */ /* 0x000f280000300a00 */
[----:B------:R-:W4:Y:S01]  /*331c0*/  LDL.LU.64 R102, [R1+0x438] ;  /* 0x0004380001667983 */ /* 0x000f220000300a00 */
[----:B------:R-:W-:Y:S03]  /*331d0*/  HMMA.1688.F32.TF32 R24, R36, R52, R24 ;  /* 0x000000342418723c */ /* 0x000fe60000081018 */
[----:B------:R-:W4:Y:S04]  /*331e0*/  LDL.LU.64 R96, [R1+0x340] ;  /* 0x0003400001607983 */ /* 0x000f280000300a00 */
[----:B------:R-:W4:Y:S04]  /*331f0*/  LDL.LU.64 R98, [R1+0x348] ;  /* 0x0003480001627983 */ /* 0x000f280000300a00 */
[----:B------:R-:W4:Y:S04]  /*33200*/  LDL.LU.64 R92, [R1+0x320] ;  /* 0x00032000015c7983 */ /* 0x000f280000300a00 */
[----:B------:R-:W4:Y:S04]  /*33210*/  LDL.LU.64 R94, [R1+0x328] ;  /* 0x00032800015e7983 */ /* 0x000f280000300a00 */
[----:B------:R-:W4:Y:S01]  /*33220*/  LDL.LU.64 R88, [R1+0x300] ;  /* 0x0003000001587983 */ /* 0x000f220000300a00 */
[----:B------:R-:W-:-:S03]  /*33230*/  IMAD.MOV.U32 R239, RZ, RZ, R81 ;  /* 0x000000ffffef7224 */ /* 0x000fc600078e0051 */
[----:B------:R-:W4:Y:S01]  /*33240*/  LDL.LU.64 R90, [R1+0x308] ;  /* 0x00030800015a7983 */ /* 0x000f220000300a00 */
[----:B------:R-:W-:-:S03]  /*33250*/  MOV R238, R82 ;  /* 0x0000005200ee7202 */ /* 0x000fc60000000f00 */
[----:B------:R-:W4:Y:S01]  /*33260*/  LDL.LU.64 R84, [R1+0x2e0] ;  /* 0x0002e00001547983 */ /* 0x000f220000300a00 */
[----:B------:R-:W-:-:S03]  /*33270*/  IMAD.MOV.U32 R237, RZ, RZ, R83 ;  /* 0x000000ffffed7224 */ /* 0x000fc600078e0053 */
[----:B------:R-:W4:Y:S04]  /*33280*/  LDL.LU.64 R86, [R1+0x2e8] ;  /* 0x0002e80001567983 */ /* 0x000f280000300a00 */
[----:B------:R-:W4:Y:S01]  /*33290*/  LDL.LU.64 R80, [R1+0x2a0] ;  /* 0x0002a00001507983 */ /* 0x000f220000300a00 */
[----:B------:R-:W-:-:S03]  /*332a0*/  IMAD.MOV.U32 R232, RZ, RZ, R24 ;  /* 0x000000ffffe87224 */ /* 0x000fc600078e0018 */
[----:B------:R-:W4:Y:S01]  /*332b0*/  LDL.LU.64 R82, [R1+0x2a8] ;  /* 0x0002a80001527983 */ /* 0x000f220000300a00 */
[----:B------:R-:W-:Y:S01]  /*332c0*/  MOV R233, R25 ;  /* 0x0000001900e97202 */ /* 0x000fe20000000f00 */
[----:B------:R-:W-:Y:S02]  /*332d0*/  IMAD.MOV.U32 R234, RZ, RZ, R26 ;  /* 0x000000ffffea7224 */ /* 0x000fe400078e001a */
[----:B------:R-:W-:Y:S01]  /*332e0*/  IMAD.MOV.U32 R235, RZ, RZ, R27 ;  /* 0x000000ffffeb7224 */ /* 0x000fe200078e001b */
[----:B------:R-:W4:Y:S04]  /*332f0*/  LDL.LU.64 R24, [R1+0x280] ;  /* 0x0002800001187983 */ /* 0x000f280000300a00 */
[----:B------:R-:W4:Y:S01]  /*33300*/  LDL.LU.64 R26, [R1+0x288] ;  /* 0x00028800011a7983 */ /* 0x000f220000300a00 */
[----:B--2---:R-:W-:-:S15]  /*33310*/  HMMA.1688.F32.TF32 R12, R36, R48, R12 ;  /* 0x00000030240c723c */ /* 0x004fde000008100c */
[----:B------:R-:W-:-:S09]  /*33320*/  NOP ;  /* 0x0000000000007918 */ /* 0x000fd20000000000 */
[----:B---3--:R-:W-:Y:S01]  /*33330*/  MOV R236, R12 ;  /* 0x0000000c00ec7202 */ /* 0x008fe20000000f00 */
[----:B------:R-:W-:Y:S01]  /*33340*/  IMAD.MOV.U32 R76, RZ, RZ, R13 ;  /* 0x000000ffff4c7224 */ /* 0x000fe200078e000d */
[----:B------:R-:W-:Y:S01]  /*33350*/  MOV R17, R15 ;  /* 0x0000000f00117202 */ /* 0x000fe20000000f00 */
[----:B------:R-:W-:Y:S01]  /*33360*/  IMAD.MOV.U32 R2, RZ, RZ, R14 ;  /* 0x000000ffff027224 */ /* 0x000fe200078e000e */
[----:B------:R-:W2:Y:S04]  /*33370*/  LDL.LU.64 R12, [R1+0x250] ;  /* 0x00025000010c7983 */ /* 0x000ea80000300a00 */
[----:B------:R-:W2:Y:S01]  /*33380*/  LDL.LU.64 R14, [R1+0x258] ;  /* 0x00025800010e7983 */ /* 0x000ea20000300a00 */
[----:B----4-:R-:W-:Y:S06]  /*33390*/  HMMA.1688.F32.TF32 R36, R36, R44, R100 ;  /* 0x0000002c2424723c */ /* 0x010fec0000081064 */
[C---:B------:R-:W-:Y:S06]  /*333a0*/  HMMA.1688.F32.TF32 R96, R40.reuse, R28, R96 ;  /* 0x0000001c2860723c */ /* 0x040fec0000081060 */
[----:B------:R-:W-:-:S12]  /*333b0*/  HMMA.1688.F32.TF32 R92, R40, R64, R92 ;  /* 0x00000040285c723c */ /* 0x000fd8000008105c */
[----:B------:R-:W-:Y:S01]  /*333c0*/  IMAD.MOV.U32 R16, RZ, RZ, R36 ;  /* 0x000000ffff107224 */ /* 0x000fe200078e0024 */
[----:B------:R-:W-:Y:S01]  /*333d0*/  MOV R21, R38 ;  /* 0x0000002600157202 */ /* 0x000fe20000000f00 */
[----:B------:R-:W-:Y:S02]  /*333e0*/  IMAD.MOV.U32 R20, RZ, RZ, R37 ;  /* 0x000000ffff147224 */ /* 0x000fe400078e0025 */
[----:B------:R-:W-:Y:S02]  /*333f0*/  IMAD.MOV.U32 R77, RZ, RZ, R39 ;  /* 0x000000ffff4d7224 */ /* 0x000fe400078e0027 */
[C---:B------:R-:W-:Y:S06]  /*33400*/  HMMA.1688.F32.TF32 R36, R40.reuse, R60, R88 ;  /* 0x0000003c2824723c */ /* 0x040fec0000081058 */
[C---:B------:R-:W-:Y:S06]  /*33410*/  HMMA.1688.F32.TF32 R84, R40.reuse, R56, R84 ;  /* 0x000000382854723c */ /* 0x040fec0000081054 */
[C---:B------:R-:W-:Y:S06]  /*33420*/  HMMA.1688.F32.TF32 R80, R40.reuse, R52, R80 ;  /* 0x000000342850723c */ /* 0x040fec0000081050 */
[----:B------:R-:W-:Y:S01]  /*33430*/  HMMA.1688.F32.TF32 R24, R40, R48, R24 ;  /* 0x000000302818723c */ /* 0x000fe20000081018 */
[----:B------:R-:W-:Y:S04]  /*33440*/  STL.64 [R1+0x540], R96 ;  /* 0x0005406001007387 */ /* 0x000fe80000100a00 */
[----:B------:R-:W-:Y:S04]  /*33450*/  STL.64 [R1+0x548], R98 ;  /* 0x0005486201007387 */ /* 0x000fe80000100a00 */
[----:B------:R-:W-:Y:S04]  /*33460*/  STL.64 [R1+0x530], R92 ;  /* 0x0005305c01007387 */ /* 0x000fe80000100a00 */
[----:B------:R-:W-:Y:S04]  /*33470*/  STL.64 [R1+0x538], R94 ;  /* 0x0005385e01007387 */ /* 0x000fe80000100a00 */
[----:B------:R3:W-:Y:S04]  /*33480*/  STL.64 [R1+0x520], R36 ;  /* 0x0005202401007387 */ /* 0x0007e80000100a00 */
[----:B------:R4:W-:Y:S04]  /*33490*/  STL.64 [R1+0x528], R38 ;  /* 0x0005282601007387 */ /* 0x0009e80000100a00 */
[----:B------:R-:W-:Y:S01]  /*334a0*/  STL.64 [R1+0x510], R84 ;  /* 0x0005105401007387 */ /* 0x000fe20000100a00 */
[----:B---3--:R-:W-:-:S03]  /*334b0*/  IMAD.MOV.U32 R36, RZ, RZ, R59 ;  /* 0x000000ffff247224 */ /* 0x008fc600078e003b */
[----:B------:R3:W-:Y:S01]  /*334c0*/  STL.64 [R1+0x518], R86 ;  /* 0x0005185601007387 */ /* 0x0007e20000100a00 */
[----:B------:R-:W-:-:S03]  /*334d0*/  MOV R37, R62 ;  /* 0x0000003e00257202 */ /* 0x000fc60000000f00 */
[----:B------:R-:W2:Y:S01]  /*334e0*/  LDL.LU R59, [R1+0x45f4] ;  /* 0x0045f400013b7983 */ /* 0x000ea20000300800 */
[----:B----4-:R-:W-:-:S03]  /*334f0*/  IMAD.MOV.U32 R38, RZ, RZ, R63 ;  /* 0x000000ffff267224 */ /* 0x010fc600078e003f */
[----:B------:R4:W-:Y:S01]  /*33500*/  STL.64 [R1+0x500], R80 ;  /* 0x0005005001007387 */ /* 0x0009e20000100a00 */
[----:B------:R-:W-:-:S03]  /*33510*/  IMAD.MOV.U32 R39, RZ, RZ, R66 ;  /* 0x000000ffff277224 */ /* 0x000fc600078e0042 */
[----:B------:R1:W-:Y:S04]  /*33520*/  STL.64 [R1+0x508], R82 ;  /* 0x0005085201007387 */ /* 0x0003e80000100a00 */
[----:B------:R-:W2:Y:S04]  /*33530*/  LDL.LU R62, [R1+0x45f0] ;  /* 0x0045f000013e7983 */ /* 0x000ea80000300800 */
[----:B------:R-:W2:Y:S04]  /*33540*/  LDL.LU R63, [R1+0x45ec] ;  /* 0x0045ec00013f7983 */ /* 0x000ea80000300800 */
[----:B------:R-:W2:Y:S04]  /*33550*/  LDL.LU R66, [R1+0x45e8] ;  /* 0x0045e80001427983 */ /* 0x000ea80000300800 */
[----:B------:R1:W-:Y:S04]  /*33560*/  STL.64 [R1+0x4f0], R24 ;  /* 0x0004f01801007387 */ /* 0x0003e80000100a00 */
[----:B------:R1:W-:Y:S01]  /*33570*/  STL.64 [R1+0x4f8], R26 ;  /* 0x0004f81a01007387 */ /* 0x0003e20000100a00 */
[----:B---3--:R-:W-:Y:S01]  /*33580*/  IMAD.MOV.U32 R87, RZ, RZ, R4 ;  /* 0x000000ffff577224 */ /* 0x008fe200078e0004 */
[----:B------:R-:W-:Y:S01]  /*33590*/  MOV R86, R5 ;  /* 0x0000000500567202 */ /* 0x000fe20000000f00 */
[----:B------:R-:W-:-:S02]  /*335a0*/  IMAD.MOV.U32 R85, RZ, RZ, R6 ;  /* 0x000000ffff557224 */ /* 0x000fc400078e0006 */
[----:B------:R-:W-:Y:S01]  /*335b0*/  IMAD.MOV.U32 R84, RZ, RZ, R7 ;  /* 0x000000ffff547224 */ /* 0x000fe200078e0007 */
[----:B------:R-:W-:Y:S01]  /*335c0*/  MOV R89, R30 ;  /* 0x0000001e00597202 */ /* 0x000fe20000000f00 */
[----:B------:R-:W-:Y:S02]  /*335d0*/  IMAD.MOV.U32 R88, RZ, RZ, R67 ;  /* 0x000000ffff587224 */ /* 0x000fe400078e0043 */
[----:B------:R-:W-:Y:S01]  /*335e0*/  IMAD.MOV.U32 R90, RZ, RZ, R31 ;  /* 0x000000ffff5a7224 */ /* 0x000fe200078e001f */
[----:B----4-:R-:W-:Y:S01]  /*335f0*/  MOV R80, R35 ;  /* 0x0000002300507202 */ /* 0x010fe20000000f00 */
[----:B------:R-:W-:Y:S02]  /*33600*/  IMAD.MOV.U32 R91, RZ, RZ, R34 ;  /* 0x000000ffff5b7224 */ /* 0x000fe400078e0022 */
[----:B------:R-:W-:Y:S01]  /*33610*/  IMAD.MOV.U32 R81, RZ, RZ, R70 ;  /* 0x000000ffff517224 */ /* 0x000fe200078e0046 */
[----:B-1----:R-:W-:Y:S01]  /*33620*/  MOV R83, R74 ;  /* 0x0000004a00537202 */ /* 0x002fe20000000f00 */
[----:B------:R-:W-:-:S02]  /*33630*/  IMAD.MOV.U32 R82, RZ, RZ, R71 ;  /* 0x000000ffff527224 */ /* 0x000fc400078e0047 */
[----:B------:R-:W-:Y:S01]  /*33640*/  IMAD.MOV.U32 R24, RZ, RZ, R75 ;  /* 0x000000ffff187224 */ /* 0x000fe200078e004b */
[----:B------:R-:W-:Y:S01]  /*33650*/  MOV R26, R23 ;  /* 0x00000017001a7202 */ /* 0x000fe20000000f00 */
[----:B------:R-:W-:Y:S02]  /*33660*/  IMAD.MOV.U32 R25, RZ, RZ, R22 ;  /* 0x000000ffff197224 */ /* 0x000fe400078e0016 */
[----:B------:R-:W-:Y:S01]  /*33670*/  IMAD.MOV.U32 R27, RZ, RZ, R18 ;  /* 0x000000ffff1b7224 */ /* 0x000fe200078e0012 */
[----:B--2---:R-:W-:-:S15]  /*33680*/  HMMA.1688.F32.TF32 R12, R40, R44, R12 ;  /* 0x0000002c280c723c */ /* 0x004fde000008100c */
[----:B------:R-:W-:-:S08]  /*33690*/  NOP ;  /* 0x0000000000007918 */ /* 0x000fd00000000000 */
[----:B------:R1:W-:Y:S04]  /*336a0*/  STL.64 [R1+0x4c0], R12 ;  /* 0x0004c00c01007387 */ /* 0x0003e80000100a00 */
[----:B------:R2:W-:Y:S04]  /*336b0*/  STL.64 [R1+0x4c8], R14 ;  /* 0x0004c80e01007387 */ /* 0x0005e80000100a00 */
[----:B-1----:R-:W3:Y:S04]  /*336c0*/  LDL.LU R12, [R1+0x2b0] ;  /* 0x0002b000010c7983 */ /* 0x002ee80000300800 */
[----:B------:R-:W3:Y:S04]  /*336d0*/  LDL.LU R13, [R1+0x2b4] ;  /* 0x0002b400010d7983 */ /* 0x000ee80000300800 */
[----:B--2---:R-:W3:Y:S04]  /*336e0*/  LDL.LU R14, [R1+0x2b8] ;  /* 0x0002b800010e7983 */ /* 0x004ee80000300800 */
[----:B------:R-:W3:Y:S04]  /*336f0*/  LDL.LU R15, [R1+0x2bc] ;  /* 0x0002bc00010f7983 */ /* 0x000ee80000300800 */
[----:B------:R-:W2:Y:S04]  /*33700*/  LDL.LU R100, [R1+0x350] ;  /* 0x0003500001647983 */ /* 0x000ea80000300800 */
[----:B------:R-:W2:Y:S04]  /*33710*/  LDL.LU R101, [R1+0x354] ;  /* 0x0003540001657983 */ /* 0x000ea80000300800 */
[----:B------:R-:W2:Y:S04]  /*33720*/  LDL.LU R102, [R1+0x358] ;  /* 0x0003580001667983 */ /* 0x000ea80000300800 */
[----:B------:R-:W2:Y:S04]  /*33730*/  LDL.LU R103, [R1+0x35c] ;  /* 0x00035c0001677983 */ /* 0x000ea80000300800 */
[----:B------:R-:W4:Y:S04]  /*33740*/  LDL.LU R4, [R1+0x220] ;  /* 0x0002200001047983 */ /* 0x000f280000300800 */
        /* <DEDUP_REMOVED lines=24> */
[----:B------:R-:W2:Y:S01]  /*338d0*/  LDL.LU R22, [R1+0x45c0] ;  /* 0x0045c00001167983 */ /* 0x000ea20000300800 */
[----:B------:R-:W-:-:S03]  /*338e0*/  IMAD.MOV.U32 R40, RZ, RZ, R19 ;  /* 0x000000ffff287224 */ /* 0x000fc600078e0013 */
[----:B------:R-:W2:Y:S04]  /*338f0*/  LDL.LU R23, [R1+0x45bc] ;  /* 0x0045bc0001177983 */ /* 0x000ea80000300800 */
[----:B------:R-:W3:Y:S04]  /*33900*/  LDL.LU R18, [R1+0x45b8] ;  /* 0x0045b80001127983 */ /* 0x000ee80000300800 */
[----:B------:R-:W3:Y:S01]  /*33910*/  LDL.LU R19, [R1+0x45b4] ;  /* 0x0045b40001137983 */ /* 0x000ee20000300800 */
[----:B------:R-:W-:Y:S01]  /*33920*/  MOV R41, R78 ;  /* 0x0000004e00297202 */ /* 0x000fe20000000f00 */
[----:B------:R-:W-:-:S02]  /*33930*/  IMAD.MOV.U32 R42, RZ, RZ, R79 ;  /* 0x000000ffff2a7224 */ /* 0x000fc400078e004f */
[----:B------:R-:W4:Y:S01]  /*33940*/  LDL.LU R78, [R1+0x45b0] ;  /* 0x0045b000014e7983 */ /* 0x000f220000300800 */
[----:B------:R-:W-:-:S03]  /*33950*/  IMAD.MOV.U32 R43, RZ, RZ, R252 ;  /* 0x000000ffff2b7224 */ /* 0x000fc600078e00fc */
[----:B------:R-:W4:Y:S04]  /*33960*/  LDL.LU R79, [R1+0x45ac] ;  /* 0x0045ac00014f7983 */ /* 0x000f280000300800 */
[----:B------:R-:W4:Y:S01]  /*33970*/  LDL.LU R252, [R1+0x45a8] ;  /* 0x0045a80001fc7983 */ /* 0x000f220000300800 */
[C---:B--2---:R-:W-:Y:S06]  /*33980*/  HMMA.1688.F32.TF32 R100, R240.reuse, R22, R100 ;  /* 0x00000016f064723c */ /* 0x044fec0000081064 */
[----:B---3--:R-:W-:-:S15]  /*33990*/  HMMA.1688.F32.TF32 R12, R240, R18, R12 ;  /* 0x00000012f00c723c */ /* 0x008fde000008100c */
[----:B------:R-:W-:-:S02]  /*339a0*/  NOP ;  /* 0x0000000000007918 */ /* 0x000fc40000000000 */
[----:B------:R-:W-:Y:S04]  /*339b0*/  STL.64 [R1+0x4b0], R100 ;  /* 0x0004b06401007387 */ /* 0x000fe80000100a00 */
[----:B------:R1:W-:Y:S04]  /*339c0*/  STL.64 [R1+0x4b8], R102 ;  /* 0x0004b86601007387 */ /* 0x0003e80000100a00 */
[----:B-1----:R-:W2:Y:S04]  /*339d0*/  LDL.LU.64 R102, [R1+0x45a0] ;  /* 0x0045a00001667983 */ /* 0x002ea80000300a00 */
[----:B------:R-:W2:Y:S04]  /*339e0*/  LDL.LU.64 R100, [R1+0x4598] ;  /* 0x0045980001647983 */ /* 0x000ea80000300a00 */
[----:B------:R-:W-:Y:S04]  /*339f0*/  STL.64 [R1+0x4e0], R12 ;  /* 0x0004e00c01007387 */ /* 0x000fe80000100a00 */
[----:B------:R1:W-:Y:S04]  /*33a00*/  STL.64 [R1+0x4e8], R14 ;  /* 0x0004e80e01007387 */ /* 0x0003e80000100a00 */
[----:B-1----:R-:W4:Y:S02]  /*33a10*/  LDL.LU.64 R14, [R1+0x4590] ;  /* 0x00459000010e7983 */ /* 0x002f240000300a00 */
[----:B----4-:R-:W-:-:S15]  /*33a20*/  HMMA.1688.F32.TF32 R4, R240, R14, R4 ;  /* 0x0000000ef004723c */ /* 0x010fde0000081004 */
[----:B------:R-:W-:-:S08]  /*33a30*/  NOP ;  /* 0x0000000000007918 */ /* 0x000fd00000000000 */
[----:B------:R-:W-:Y:S01]  /*33a40*/  STL.64 [R1+0x5a0], R4 ;  /* 0x0005a00401007387 */ /* 0x000fe20000100a00 */
[----:B------:R-:W-:Y:S01]  /*33a50*/  MOV R53, R6 ;  /* 0x0000000600357202 */ /* 0x000fe20000000f00 */
[----:B------:R-:W-:Y:S02]  /*33a60*/  IMAD.MOV.U32 R52, RZ, RZ, R7 ;  /* 0x000000ffff347224 */ /* 0x000fe400078e0007 */
[----:B------:R-:W3:Y:S04]  /*33a70*/  LDL.LU.64 R6, [R1+0x4588] ;  /* 0x0045880001067983 */ /* 0x000ee80000300a00 */
[----:B------:R-:W-:Y:S04]  /*33a80*/  STL [R1+0x438c], R52 ;  /* 0x00438c3401007387 */ /* 0x000fe80000100800 */
[----:B------:R-:W-:Y:S01]  /*33a90*/  STL [R1+0x4388], R53 ;  /* 0x0043883501007387 */ /* 0x000fe20000100800 */
[----:B---3--:R-:W-:-:S15]  /*33aa0*/  HMMA.1688.F32.TF32 R8, R240, R6, R8 ;  /* 0x00000006f008723c */ /* 0x008fde0000081008 */
[----:B------:R-:W-:-:S09]  /*33ab0*/  NOP ;  /* 0x0000000000007918 */ /* 0x000fd20000000000 */
[----:B------:R-:W-:Y:S02]  /*33ac0*/  IMAD.MOV.U32 R13, RZ, RZ, R10 ;  /* 0x000000ffff0d7224 */ /* 0x000fe400078e000a */
[----:B------:R-:W-:Y:S02]  /*33ad0*/  IMAD.MOV.U32 R12, RZ, RZ, R11 ;  /* 0x000000ffff0c7224 */ /* 0x000fe400078e000b */
[----:B------:R-:W3:Y:S01]  /*33ae0*/  LDL.LU.64 R10, [R1+0x4580] ;  /* 0x00458000010a7983 */ /* 0x000ee20000300a00 */
[C---:B------:R-:W-:Y:S06]  /*33af0*/  HMMA.1688.F32.TF32 R92, R240.reuse, R78, R92 ;  /* 0x0000004ef05c723c */ /* 0x040fec000008105c */
[----:B------:R-:W-:Y:S01]  /*33b00*/  HMMA.1688.F32.TF32 R88, R240, R74, R88 ;  /* 0x0000004af058723c */ /* 0x000fe20000081058 */
[----:B------:R-:W-:-:S05]  /*33b10*/  IMAD.MOV.U32 R29, RZ, RZ, R8 ;  /* 0x000000ffff1d7224 */ /* 0x000fca00078e0008 */
[C---:B------:R-:W-:Y:S01]  /*33b20*/  HMMA.1688.F32.TF32 R84, R240.reuse, R70, R84 ;  /* 0x00000046f054723c */ /* 0x040fe20000081054 */
[----:B------:R-:W-:Y:S01]  /*33b30*/  MOV R28, R9 ;  /* 0x00000009001c7202 */ /* 0x000fe20000000f00 */
[----:B------:R-:W-:Y:S04]  /*33b40*/  STL [R1+0x4384], R29 ;  /* 0x0043841d01007387 */ /* 0x000fe80000100800 */
[C---:B------:R-:W-:Y:S01]  /*33b50*/  HMMA.1688.F32.TF32 R80, R240.reuse, R34, R80 ;  /* 0x00000022f050723c */ /* 0x040fe20000081050 */
[----:B------:R-:W-:Y:S04]  /*33b60*/  STL [R1+0x4380], R28 ;  /* 0x0043801c01007387 */ /* 0x000fe80000100800 */
[----:B------:R-:W-:Y:S01]  /*33b70*/  STL [R1+0x437c], R13 ;  /* 0x00437c0d01007387 */ /* 0x000fe20000100800 */
[C---:B------:R-:W-:Y:S03]  /*33b80*/  HMMA.1688.F32.TF32 R248, R240.reuse, R30, R248 ;  /* 0x0000001ef0f8723c */ /* 0x040fe600000810f8 */
[----:B------:R-:W-:Y:S03]  /*33b90*/  STL [R1+0x4378], R12 ;  /* 0x0043780c01007387 */ /* 0x000fe60000100800 */
[C---:B------:R-:W-:Y:S06]  /*33ba0*/  HMMA.1688.F32.TF32 R24, R240.reuse, R66, R24 ;  /* 0x00000042f018723c */ /* 0x040fec0000081018 */
[----:B------:R-:W-:Y:S01]  /*33bb0*/  IMAD.MOV.U32 R73, RZ, RZ, R85 ;  /* 0x000000ffff497224 */ /* 0x000fe200078e0055 */
[----:B------:R-:W-:Y:S01]  /*33bc0*/  MOV R72, R84 ;  /* 0x0000005400487202 */ /* 0x000fe20000000f00 */
[----:B---3--:R-:W-:-:S15]  /*33bd0*/  HMMA.1688.F32.TF32 R96, R240, R10, R96 ;  /* 0x0000000af060723c */ /* 0x008fde0000081060 */
[----:B------:R-:W-:-:S08]  /*33be0*/  NOP ;  /* 0x0000000000007918 */ /* 0x000fd00000000000 */
[----:B------:R-:W-:Y:S04]  /*33bf0*/  STL.64 [R1+0x690], R96 ;  /* 0x0006906001007387 */ /* 0x000fe80000100a00 */
[----:B------:R1:W-:Y:S04]  /*33c00*/  STL.64 [R1+0x698], R98 ;  /* 0x0006986201007387 */ /* 0x0003e80000100a00 */
[----:B-1----:R-:W3:Y:S04]  /*33c10*/  LDL.LU.64 R98, [R1+0x4578] ;  /* 0x0045780001627983 */ /* 0x002ee80000300a00 */
[----:B------:R-:W3:Y:S04]  /*33c20*/  LDL.LU.64 R96, [R1+0x4570] ;  /* 0x0045700001607983 */ /* 0x000ee80000300a00 */
[----:B------:R-:W-:Y:S04]  /*33c30*/  STL.64 [R1+0x6d0], R92 ;  /* 0x0006d05c01007387 */ /* 0x000fe80000100a00 */
[----:B------:R1:W-:Y:S04]  /*33c40*/  STL.64 [R1+0x6d8], R94 ;  /* 0x0006d85e01007387 */ /* 0x0003e80000100a00 */
[----:B-1----:R-:W4:Y:S04]  /*33c50*/  LDL.LU.64 R94, [R1+0x4568] ;  /* 0x00456800015e7983 */ /* 0x002f280000300a00 */
[----:B------:R-:W4:Y:S04]  /*33c60*/  LDL.LU.64 R92, [R1+0x4560] ;  /* 0x00456000015c7983 */ /* 0x000f280000300a00 */
[----:B------:R-:W-:Y:S04]  /*33c70*/  STL.64 [R1+0x8e0], R88 ;  /* 0x0008e05801007387 */ /* 0x000fe80000100a00 */
[----:B------:R1:W-:Y:S04]  /*33c80*/  STL.64 [R1+0x8e8], R90 ;  /* 0x0008e85a01007387 */ /* 0x0003e80000100a00 */
[----:B-1----:R-:W2:Y:S04]  /*33c90*/  LDL.LU.64 R90, [R1+0x4558] ;  /* 0x00455800015a7983 */ /* 0x002ea80000300a00 */
[----:B------:R-:W2:Y:S04]  /*33ca0*/  LDL.LU.64 R88, [R1+0x4550] ;  /* 0x0045500001587983 */ /* 0x000ea80000300a00 */
[----:B------:R1:W-:Y:S04]  /*33cb0*/  STL.64 [R1+0x8d8], R86 ;  /* 0x0008d85601007387 */ /* 0x0003e80000100a00 */
[----:B-1----:R-:W3:Y:S04]  /*33cc0*/  LDL.LU.64 R86, [R1+0x4548] ;  /* 0x0045480001567983 */ /* 0x002ee80000300a00 */
[----:B------:R-:W3:Y:S04]  /*33cd0*/  LDL.LU.64 R84, [R1+0x4540] ;  /* 0x0045400001547983 */ /* 0x000ee80000300a00 */
[----:B------:R-:W-:Y:S04]  /*33ce0*/  STL [R1+0x42fc], R73 ;  /* 0x0042fc4901007387 */ /* 0x000fe80000100800 */
[----:B------:R-:W-:Y:S04]  /*33cf0*/  STL [R1+0x42f8], R72 ;  /* 0x0042f84801007387 */ /* 0x000fe80000100800 */
        /* <DEDUP_REMOVED lines=8> */
[----:B------:R-:W-:Y:S04]  /*33d80*/  STL.64 [R1+0x8a0], R24 ;  /* 0x0008a01801007387 */ /* 0x000fe80000100a00 */
[----:B------:R1:W-:Y:S04]  /*33d90*/  STL.64 [R1+0x8a8], R26 ;  /* 0x0008a81a01007387 */ /* 0x0003e80000100a00 */
[----:B-1----:R-:W3:Y:S04]  /*33da0*/  LDL.LU.64 R26, [R1+0x4518] ;  /* 0x00451800011a7983 */ /* 0x002ee80000300a00 */
[----:B------:R-:W3:Y:S01]  /*33db0*/  LDL.LU.64 R24, [R1+0x4510] ;  /* 0x0045100001187983 */ /* 0x000ee20000300a00 */
[C---:B------:R-:W-:Y:S06]  /*33dc0*/  HMMA.1688.F32.TF32 R40, R240.reuse, R62, R40 ;  /* 0x0000003ef028723c */ /* 0x040fec0000081028 */
[----:B------:R-:W-:-:S15]  /*33dd0*/  HMMA.1688.F32.TF32 R36, R240, R58, R36 ;  /* 0x0000003af024723c */ /* 0x000fde0000081024 */
[----:B------:R-:W-:-:S02]  /*33de0*/  NOP ;  /* 0x0000000000007918 */ /* 0x000fc40000000000 */
[----:B------:R1:W-:Y:S04]  /*33df0*/  STL.64 [R1+0x890], R40 ;  /* 0x0008902801007387 */ /* 0x0003e80000100a00 */
[----:B------:R1:W-:Y:S04]  /*33e00*/  STL.64 [R1+0x898], R42 ;  /* 0x0008982a01007387 */ /* 0x0003e80000100a00 */
[----:B-1----:R-:W3:Y:S04]  /*33e10*/  LDL.LU R40, [R1+0x210] ;  /* 0x0002100001287983 */ /* 0x002ee80000300800 */
[----:B------:R1:W-:Y:S04]  /*33e20*/  STL.64 [R1+0x880], R36 ;  /* 0x0008802401007387 */ /* 0x0003e80000100a00 */
[----:B------:R1:W-:Y:S04]  /*33e30*/  STL.64 [R1+0x888], R38 ;  /* 0x0008882601007387 */ /* 0x0003e80000100a00 */
[----:B------:R-:W3:Y:S04]  /*33e40*/  LDL.LU R41, [R1+0x214] ;  /* 0x0002140001297983 */ /* 0x000ee80000300800 */
[----:B------:R-:W3:Y:S04]  /*33e50*/  LDL.LU R42, [R1+0x218] ;  /* 0x00021800012a7983 */ /* 0x000ee80000300800 */
[----:B------:R-:W3:Y:S04]  /*33e60*/  LDL.LU R43, [R1+0x21c] ;  /* 0x00021c00012b7983 */ /* 0x000ee80000300800 */
[----:B-1----:R-:W3:Y:S04]  /*33e70*/  LDL.LU R36, [R1+0x150] ;  /* 0x0001500001247983 */ /* 0x002ee80000300800 */
[----:B------:R-:W3:Y:S04]  /*33e80*/  LDL.LU R37, [R1+0x154] ;  /* 0x0001540001257983 */ /* 0x000ee80000300800 */
[----:B------:R-:W3:Y:S04]  /*33e90*/  LDL.LU R38, [R1+0x158] ;  /* 0x0001580001267983 */ /* 0x000ee80000300800 */
[----:B------:R-:W3:Y:S01]  /*33ea0*/  LDL.LU R39, [R1+0x15c] ;  /* 0x00015c0001277983 */ /* 0x000ee20000300800 */
[C---:B----4-:R-:W-:Y:S06]  /*33eb0*/  HMMA.1688.F32.TF32 R80, R240.reuse, R46, R80 ;  /* 0x0000002ef050723c */ /* 0x050fec0000081050 */
[C---:B--2---:R-:W-:Y:S06]  /*33ec0*/  HMMA.1688.F32.TF32 R248, R240.reuse, R50, R248 ;  /* 0x00000032f0f8723c */ /* 0x044fec00000810f8 */
[----:B---3--:R-:W-:-:S15]  /*33ed0*/  HMMA.1688.F32.TF32 R24, R240, R54, R24 ;  /* 0x00000036f018723c */ /* 0x008fde0000081018 */
[----:B------:R-:W-:-:S03]  /*33ee0*/  NOP ;  /* 0x0000000000007918 */ /* 0x000fc60000000000 */
[----:B------:R-:W-:Y:S01]  /*33ef0*/  IMAD.MOV.U32 R44, RZ, RZ, R248 ;  /* 0x000000ffff2c7224 */ /* 0x000fe200078e00f8 */
[----:B------:R-:W-:Y:S01]  /*33f00*/  MOV R45, R249 ;  /* 0x000000f9002d7202 */ /* 0x000fe20000000f00 */
[----:B------:R-:W-:-:S04]  /*33f10*/  IMAD.MOV.U32 R73, RZ, RZ, R251 ;  /* 0x000000ffff497224 */ /* 0x000fc800078e00fb */
[----:B------:R-:W-:Y:S01]  /*33f20*/  MOV R33, R25 ;  /* 0x0000001900217202 */ /* 0x000fe20000000f00 */
[----:B------:R-:W-:Y:S01]  /*33f30*/  IMAD.MOV.U32 R32, RZ, RZ, R24 ;  /* 0x000000ffff207224 */ /* 0x000fe200078e0018 */
[----:B------:R1:W-:Y:S01]  /*33f40*/  STL [R1+0x87c], R27 ;  /* 0x00087c1b01007387 */ /* 0x0003e20000100800 */
[----:B------:R-:W-:-:S03]  /*33f50*/  IMAD.MOV.U32 R72, RZ, RZ, R26 ;  /* 0x000000ffff487224 */ /* 0x000fc600078e001a */
[----:B-1----:R-:W2:Y:S04]  /*33f60*/  LDL.LU.64 R26, [R1+0x4508] ;  /* 0x00450800011a7983 */ /* 0x002ea80000300a00 */
[----:B------:R-:W2:Y:S04]  /*33f70*/  LDL.LU.64 R24, [R1+0x4500] ;  /* 0x0045000001187983 */ /* 0x000ea80000300a00 */
[----:B------:R-:W-:Y:S04]  /*33f80*/  STL [R1+0x4308], R33 ;  /* 0x0043082101007387 */ /* 0x000fe80000100800 */
[----:B------:R-:W-:Y:S04]  /*33f90*/  STL [R1+0x4304], R32 ;  /* 0x0043042001007387 */ /* 0x000fe80000100800 */
[----:B------:R-:W-:Y:S04]  /*33fa0*/  STL [R1+0x4300], R72 ;  /* 0x0043004801007387 */ /* 0x000fe80000100800 */
[----:B------:R1:W-:Y:S04]  /*33fb0*/  STL [R1+0x868], R250 ;  /* 0x000868fa01007387 */ /* 0x0003e80000100800 */
[----:B------:R-:W3:Y:S04]  /*33fc0*/  LDL.LU R248, [R1+0x290] ;  /* 0x0002900001f87983 */ /* 0x000ee80000300800 */
[----:B------:R-:W3:Y:S04]  /*33fd0*/  LDL.LU R249, [R1+0x294] ;  /* 0x0002940001f97983 */ /* 0x000ee80000300800 */
[----:B-1----:R-:W3:Y:S04]  /*33fe0*/  LDL.LU R250, [R1+0x298] ;  /* 0x0002980001fa7983 */ /* 0x002ee80000300800 */
[----:B------:R-:W3:Y:S01]  /*33ff0*/  LDL.LU R251, [R1+0x29c] ;  /* 0x00029c0001fb7983 */ /* 0x000ee20000300800 */
[----:B------:R-:W-:-:S03]  /*34000*/  IMAD.MOV.U32 R33, RZ, RZ, R80 ;  /* 0x000000ffff217224 */ /* 0x000fc600078e0050 */
[----:B------:R-:W-:Y:S01]  /*34010*/  STL [R1+0x4314], R45 ;  /* 0x0043142d01007387 */ /* 0x000fe20000100800 */
[----:B------:R-:W-:-:S03]  /*34020*/  MOV R32, R81 ;  /* 0x0000005100207202 */ /* 0x000fc60000000f00 */
[----:B------:R-:W-:Y:S01]  /*34030*/  STL [R1+0x4310], R44 ;  /* 0x0043102c01007387 */ /* 0x000fe20000100800 */
[----:B------:R-:W-:-:S03]  /*34040*/  IMAD.MOV.U32 R72, RZ, RZ, R82 ;  /* 0x000000ffff487224 */ /* 0x000fc600078e0052 */
[----:B------:R-:W-:Y:S04]  /*34050*/  STL [R1+0x430c], R73 ;  /* 0x00430c4901007387 */ /* 0x000fe80000100800 */
[----:B------:R1:W-:Y:S04]  /*34060*/  STL [R1+0x85c], R83 ;  /* 0x00085c5301007387 */ /* 0x0003e80000100800 */
[----:B------:R-:W4:Y:S04]  /*34070*/  LDL.LU R80, [R1+0x330] ;  /* 0x0003300001507983 */ /* 0x000f280000300800 */
[----:B------:R-:W4:Y:S04]  /*34080*/  LDL.LU R81, [R1+0x334] ;  /* 0x0003340001517983 */ /* 0x000f280000300800 */
[----:B------:R-:W4:Y:S04]  /*34090*/  LDL.LU R82, [R1+0x338] ;  /* 0x0003380001527983 */ /* 0x000f280000300800 */
[----:B-1----:R-:W4:Y:S01]  /*340a0*/  LDL.LU R83, [R1+0x33c] ;  /* 0x00033c0001537983 */ /* 0x002f220000300800 */
[C---:B------:R-:W-:Y:S06]  /*340b0*/  HMMA.1688.F32.TF32 R40, R244.reuse, R14, R40 ;  /* 0x0000000ef428723c */ /* 0x040fec0000081028 */
[----:B------:R-:W-:Y:S01]  /*340c0*/  HMMA.1688.F32.TF32 R36, R244, R6, R36 ;  /* 0x00000006f424723c */ /* 0x000fe20000081024 */
[----:B------:R-:W-:Y:S04]  /*340d0*/  STL [R1+0x4320], R33 ;  /* 0x0043202101007387 */ /* 0x000fe80000100800 */
[----:B------:R-:W-:Y:S04]  /*340e0*/  STL [R1+0x431c], R32 ;  /* 0x00431c2001007387 */ /* 0x000fe80000100800 */
[----:B------:R-:W-:Y:S09]  /*340f0*/  STL [R1+0x4318], R72 ;  /* 0x0043184801007387 */ /* 0x000ff20000100800 */
[----:B------:R-:W-:-:S06]  /*34100*/  IMAD.MOV.U32 R29, RZ, RZ, R43 ;  /* 0x000000ffff1d7224 */ /* 0x000fcc00078e002b */
[----:B------:R-:W-:Y:S01]  /*34110*/  IMAD.MOV.U32 R5, RZ, RZ, R38 ;  /* 0x000000ffff057224 */ /* 0x000fe200078e0026 */
[----:B------:R-:W-:Y:S01]  /*34120*/  MOV R8, R37 ;  /* 0x0000002500087202 */ /* 0x000fe20000000f00 */
[----:B------:R-:W-:Y:S01]  /*34130*/  IMAD.MOV.U32 R9, RZ, RZ, R36 ;  /* 0x000000ffff097224 */ /* 0x000fe200078e0024 */
[----:B------:R-:W-:Y:S01]  /*34140*/  LDS R38, [R0+UR12+0x3100] ;  /* 0x0031000c00267984 */ /* 0x000fe20008000800 */
[C---:B--2---:R-:W-:Y:S06]  /*34150*/  HMMA.1688.F32.TF32 R24, R244.reuse, R10, R24 ;  /* 0x0000000af418723c */ /* 0x044fec0000081018 */
[C---:B----4-:R-:W-:Y:S01]  /*34160*/  HMMA.1688.F32.TF32 R240, R244.reuse, R22, R80 ;  /* 0x00000016f4f0723c */ /* 0x050fe20000081050 */
[----:B------:R-:W-:Y:S01]  /*34170*/  IMAD.MOV.U32 R4, RZ, RZ, R39 ;  /* 0x000000ffff047224 */ /* 0x000fe200078e0027 */
[----:B------:R-:W-:Y:S04]  /*34180*/  LDS R36, [R0+UR12+0x2100] ;  /* 0x0021000c00247984 */ /* 0x000fe80008000800 */
[----:B---3--:R-:W-:Y:S01]  /*34190*/  HMMA.1688.F32.TF32 R80, R244, R18, R248 ;  /* 0x00000012f450723c */ /* 0x008fe200000810f8 */
[----:B------:R-:W-:Y:S04]  /*341a0*/  LDS R37, [R3+UR12+0x2100] ;  /* 0x0021000c03257984 */ /* 0x000fe80008000800 */
[----:B------:R-:W1:-:S12]  /*341b0*/  LDS R39, [R3+UR12+0x3100] ;  /* 0x0031000c03277984 */ /* 0x000e580008000800 */
[----:B------:R-:W-:Y:S04]  /*341c0*/  STL.64 [R1+0x250], R240 ;  /* 0x000250f001007387 */ /* 0x000fe80000100a00 */
[----:B------:R-:W-:Y:S03]  /*341d0*/  STL.64 [R1+0x258], R242 ;  /* 0x000258f201007387 */ /* 0x000fe60000100a00 */
[----:B------:R-:W-:Y:S01]  /*341e0*/  MOV R48, R83 ;  /* 0x0000005300307202 */ /* 0x000fe20000000f00 */
[----:B------:R-:W-:Y:S01]  /*341f0*/  IMAD.MOV.U32 R49, RZ, RZ, R82 ;  /* 0x000000ffff317224 */ /* 0x000fe200078e0052 */
[----:B------:R-:W-:Y:S04]  /*34200*/  STL.64 [R1+0x280], R80 ;  /* 0x0002805001007387 */ /* 0x000fe80000100a00 */
[----:B------:R-:W-:Y:S04]  /*34210*/  STL [R1+0x43cc], R48 ;  /* 0x0043cc3001007387 */ /* 0x000fe80000100800 */
[----:B------:R-:W-:Y:S04]  /*34220*/  STL [R1+0x43c8], R49 ;  /* 0x0043c83101007387 */ /* 0x000fe80000100800 */
[----:B------:R-:W-:Y:S04]  /*34230*/  STL.64 [R1+0x290], R40 ;  /* 0x0002902801007387 */ /* 0x000fe80000100a00 */
[----:B------:R-:W-:Y:S04]  /*34240*/  STL [R1+0x298], R42 ;  /* 0x0002982a01007387 */ /* 0x000fe80000100800 */
[----:B------:R-:W-:Y:S04]  /*34250*/  STL [R1+0x4390], R29 ;  /* 0x0043901d01007387 */ /* 0x000fe80000100800 */
[----:B------:R-:W-:Y:S04]  /*34260*/  STL [R1+0x43d4], R5 ;  /* 0x0043d40501007387 */ /* 0x000fe80000100800 */
[----:B------:R-:W-:Y:S04]  /*34270*/  STL [R1+0x43d0], R9 ;  /* 0x0043d00901007387 */ /* 0x000fe80000100800 */
[----:B------:R-:W-:Y:S04]  /*34280*/  STL [R1+0x4374], R8 ;  /* 0x0043740801007387 */ /* 0x000fe80000100800 */
[----:B------:R-:W-:Y:S04]  /*34290*/  STL.64 [R1+0x2e0], R24 ;  /* 0x0002e01801007387 */ /* 0x000fe80000100a00 */
[----:B------:R2:W-:Y:S02]  /*342a0*/  STL.64 [R1+0x2e8], R26 ;  /* 0x0002e81a01007387 */ /* 0x0005e40000100a00 */
[C---:B--2---:R-:W-:Y:S06]  /*342b0*/  HMMA.1688.F32.TF32 R24, R244.reuse, R74, R88 ;  /* 0x0000004af418723c */ /* 0x044fec0000081058 */
[----:B------:R-:W-:-:S15]  /*342c0*/  HMMA.1688.F32.TF32 R40, R244, R78, R84 ;  /* 0x0000004ef428723c */ /* 0x000fde0000081054 */
[----:B------:R-:W-:-:S03]  /*342d0*/  NOP ;  /* 0x0000000000007918 */ /* 0x000fc60000000000 */
[----:B------:R-:W-:Y:S01]  /*342e0*/  IMAD.MOV.U32 R72, RZ, RZ, R24 ;  /* 0x000000ffff487224 */ /* 0x000fe200078e0018 */
[----:B------:R-:W-:Y:S01]  /*342f0*/  MOV R44, R26 ;  /* 0x0000001a002c7202 */ /* 0x000fe20000000f00 */
[----:B------:R-:W-:Y:S02]  /*34300*/  IMAD.MOV.U32 R45, RZ, RZ, R25 ;  /* 0x000000ffff2d7224 */ /* 0x000fe400078e0019 */
[----:B------:R-:W-:Y:S02]  /*34310*/  IMAD.MOV.U32 R73, RZ, RZ, R27 ;  /* 0x000000ffff497224 */ /* 0x000fe400078e001b */
[----:B------:R-:W-:Y:S01]  /*34320*/  HMMA.1688.F32.TF32 R24, R244, R70, R92 ;  /* 0x00000046f418723c */ /* 0x000fe2000008105c */
[----:B------:R-:W-:Y:S01]  /*34330*/  MOV R64, R43 ;  /* 0x0000002b00407202 */ /* 0x000fe20000000f00 */
[----:B------:R-:W-:Y:S01]  /*34340*/  IMAD.MOV.U32 R68, RZ, RZ, R41 ;  /* 0x000000ffff447224 */ /* 0x000fe200078e0029 */
[----:B------:R-:W-:Y:S01]  /*34350*/  MOV R69, R40 ;  /* 0x0000002800457202 */ /* 0x000fe20000000f00 */
[----:B------:R-:W-:-:S02]  /*34360*/  IMAD.MOV.U32 R65, RZ, RZ, R42 ;  /* 0x000000ffff417224 */ /* 0x000fc400078e002a */
[----:B------:R-:W-:Y:S04]  /*34370*/  STL [R1+0x4360], R64 ;  /* 0x0043604001007387 */ /* 0x000fe80000100800 */
[----:B------:R-:W-:Y:S04]  /*34380*/  STL [R1+0x435c], R68 ;  /* 0x00435c4401007387 */ /* 0x000fe80000100800 */
[----:B------:R-:W-:Y:S04]  /*34390*/  STL [R1+0x4358], R69 ;  /* 0x0043584501007387 */ /* 0x000fe80000100800 */
[----:B------:R-:W-:Y:S04]  /*343a0*/  STL [R1+0x4354], R65 ;  /* 0x0043544101007387 */ /* 0x000fe80000100800 */
[----:B------:R-:W-:Y:S04]  /*343b0*/  STL [R1+0x4330], R73 ;  /* 0x0043304901007387 */ /* 0x000fe80000100800 */
[----:B------:R-:W-:Y:S01]  /*343c0*/  STL [R1+0x432c], R44 ;  /* 0x00432c2c01007387 */ /* 0x000fe20000100800 */
[----:B------:R-:W-:Y:S01]  /*343d0*/  IMAD.MOV.U32 R33, RZ, RZ, R26 ;  /* 0x000000ffff217224 */ /* 0x000fe200078e001a */
[----:B------:R-:W-:-:S02]  /*343e0*/  MOV R32, R27 ;  /* 0x0000001b00207202 */ /* 0x000fc40000000f00 */
[----:B------:R-:W-:Y:S04]  /*343f0*/  STL [R1+0x4328], R72 ;  /* 0x0043284801007387 */ /* 0x000fe80000100800 */
[----:B------:R-:W-:Y:S04]  /*34400*/  STL [R1+0x4324], R45 ;  /* 0x0043242d01007387 */ /* 0x000fe80000100800 */
[----:B------:R2:W-:Y:S02]  /*34410*/  STL.64 [R1+0x810], R24 ;  /* 0x0008101801007387 */ /* 0x0005e40000100a00 */
[----:B--2---:R-:W-:Y:S02]  /*34420*/  HMMA.1688.F32.TF32 R24, R244, R34, R96 ;  /* 0x00000022f418723c */ /* 0x004fe40000081060 */
[----:B------:R-:W-:Y:S04]  /*34430*/  STL [R1+0x4338], R32 ;  /* 0x0043382001007387 */ /* 0x000fe80000100800 */
[----:B------:R2:W-:-:S15]  /*34440*/  STL [R1+0x4334], R33 ;  /* 0x0043342101007387 */ /* 0x0005de0000100800 */
[----:B------:R-:W-:-:S03]  /*34450*/  NOP ;  /* 0x0000000000007918 */ /* 0x000fc60000000000 */
[----:B------:R-:W-:Y:S01]  /*34460*/  IMAD.MOV.U32 R73, RZ, RZ, R24 ;  /* 0x000000ffff497224 */ /* 0x000fe200078e0018 */
[----:B------:R-:W-:Y:S01]  /*34470*/  MOV R72, R26 ;  /* 0x0000001a00487202 */ /* 0x000fe20000000f00 */
[----:B------:R-:W-:Y:S02]  /*34480*/  IMAD.MOV.U32 R44, RZ, RZ, R25 ;  /* 0x000000ffff2c7224 */ /* 0x000fe400078e0019 */
[----:B------:R-:W-:Y:S02]  /*34490*/  IMAD.MOV.U32 R45, RZ, RZ, R27 ;  /* 0x000000ffff2d7224 */ /* 0x000fe400078e001b */
[C---:B------:R-:W-:Y:S03]  /*344a0*/  HMMA.1688.F32.TF32 R24, R244.reuse, R30, R100 ;  /* 0x0000001ef418723c */ /* 0x040fe60000081064 */
[----:B------:R3:W-:Y:S04]  /*344b0*/  STL [R1+0x4348], R45 ;  /* 0x0043482d01007387 */ /* 0x0007e80000100800 */
[----:B------:R-:W-:Y:S04]  /*344c0*/  STL [R1+0x4344], R72 ;  /* 0x0043444801007387 */ /* 0x000fe80000100800 */
[----:B------:R4:W-:Y:S04]  /*344d0*/  STL [R1+0x4340], R73 ;  /* 0x0043404901007387 */ /* 0x0009e80000100800 */
[----:B------:R1:W-:Y:S08]  /*344e0*/  STL [R1+0x433c], R44 ;  /* 0x00433c2c01007387 */ /* 0x0003f00000100800 */
[----:B------:R-:W-:Y:S04]  /*344f0*/  STL.64 [R1+0x7f0], R24 ;  /* 0x0007f01801007387 */ /* 0x000fe80000100a00 */
        /* <DEDUP_REMOVED lines=11> */
[----:B------:R-:W4:Y:S01]  /*345b0*/  LDL.LU R87, [R1+0x36c] ;  /* 0x00036c0001577983 */ /* 0x000f220000300800 */
[----:B--2---:R-:W-:Y:S01]  /*345c0*/  MOV R33, R27 ;  /* 0x0000001b00217202 */ /* 0x004fe20000000f00 */
[----:B------:R-:W-:Y:S01]  /*345d0*/  IMAD.MOV.U32 R32, RZ, RZ, R26 ;  /* 0x000000ffff207224 */ /* 0x000fe200078e001a */
[C---:B------:R-:W-:Y:S01]  /*345e0*/  HMMA.1688.F32.TF32 R40, R244.reuse, R66, R104 ;  /* 0x00000042f428723c */ /* 0x040fe20000081068 */
[----:B------:R-:W-:Y:S01]  /*345f0*/  IMAD.MOV.U32 R251, RZ, RZ, R252 ;  /* 0x000000fffffb7224 */ /* 0x000fe200078e00fc */
[----:B------:R-:W-:Y:S04]  /*34600*/  LDS R24, [R0+UR12+0x2180] ;  /* 0x0021800c00187984 */ /* 0x000fe80008000800 */
[----:B------:R2:W-:Y:S04]  /*34610*/  STL [R1+0x4350], R33 ;  /* 0x0043502101007387 */ /* 0x0005e80000100800 */
[----:B------:R2:W-:Y:S04]  /*34620*/  STL [R1+0x434c], R32 ;  /* 0x00434c2001007387 */ /* 0x0005e80000100800 */
[----:B------:R-:W2:Y:S04]  /*34630*/  LDL.LU R248, [R1+0x1a0] ;  /* 0x0001a00001f87983 */ /* 0x000ea80000300800 */
[----:B------:R-:W2:Y:S04]  /*34640*/  LDL.LU R249, [R1+0x1a4] ;  /* 0x0001a40001f97983 */ /* 0x000ea80000300800 */
[----:B------:R-:W2:Y:S02]  /*34650*/  LDL.LU R250, [R1+0x1a8] ;  /* 0x0001a80001fa7983 */ /* 0x000ea40000300800 */
[----:B---3--:R-:W-:Y:S01]  /*34660*/  IMAD.MOV.U32 R45, RZ, RZ, R40 ;  /* 0x000000ffff2d7224 */ /* 0x008fe200078e0028 */
[----:B----4-:R-:W-:Y:S01]  /*34670*/  MOV R73, R42 ;  /* 0x0000002a00497202 */ /* 0x010fe20000000f00 */
[----:B------:R-:W-:Y:S01]  /*34680*/  IMAD.MOV.U32 R72, RZ, RZ, R41 ;  /* 0x000000ffff487224 */ /* 0x000fe200078e0029 */
[C---:B------:R-:W-:Y:S01]  /*34690*/  HMMA.1688.F32.TF32 R88, R244.reuse, R58, R112 ;  /* 0x0000003af458723c */ /* 0x040fe20000081070 */
[----:B-1----:R-:W-:Y:S01]  /*346a0*/  IMAD.MOV.U32 R44, RZ, RZ, R43 ;  /* 0x000000ffff2c7224 */ /* 0x002fe200078e002b */
[----:B------:R-:W-:Y:S04]  /*346b0*/  LDS R26, [R0+UR12+0x3180] ;  /* 0x0031800c001a7984 */ /* 0x000fe80008000800 */
[C---:B------:R-:W-:Y:S01]  /*346c0*/  HMMA.1688.F32.TF32 R40, R244.reuse, R62, R108 ;  /* 0x0000003ef428723c */ /* 0x040fe2000008106c */
[----:B------:R-:W-:Y:S04]  /*346d0*/  STL [R1+0x4370], R44 ;  /* 0x0043702c01007387 */ /* 0x000fe80000100800 */
[----:B------:R-:W-:Y:S04]  /*346e0*/  STL [R1+0x436c], R73 ;  /* 0x00436c4901007387 */ /* 0x000fe80000100800 */
[----:B------:R-:W-:Y:S04]  /*346f0*/  STL [R1+0x4368], R72 ;  /* 0x0043684801007387 */ /* 0x000fe80000100800 */
[----:B------:R-:W-:Y:S01]  /*34700*/  STL [R1+0x4364], R45 ;  /* 0x0043642d01007387 */ /* 0x000fe20000100800 */
[----:B------:R-:W-:Y:S03]  /*34710*/  HMMA.1688.F32.TF32 R92, R244, R50, R120 ;  /* 0x00000032f45c723c */ /* 0x000fe60000081078 */
[----:B------:R-:W-:Y:S04]  /*34720*/  LDS R25, [R3+UR12+0x2180] ;  /* 0x0021800c03197984 */ /* 0x000fe80008000800 */
[----:B------:R-:W1:Y:S03]  /*34730*/  LDS R27, [R3+UR12+0x3180] ;  /* 0x0031800c031b7984 */ /* 0x000e660008000800 */
[----:B--2---:R-:W-:Y:S01]  /*34740*/  MOV R33, R42 ;  /* 0x0000002a00217202 */ /* 0x004fe20000000f00 */
[----:B------:R2:W-:Y:S01]  /*34750*/  STL.64 [R1+0x7d0], R40 ;  /* 0x0007d02801007387 */ /* 0x0005e20000100a00 */
[----:B------:R-:W-:-:S03]  /*34760*/  IMAD.MOV.U32 R32, RZ, RZ, R43 ;  /* 0x000000ffff207224 */ /* 0x000fc600078e002b */
[----:B------:R-:W-:Y:S04]  /*34770*/  STL.64 [R1+0x7c0], R88 ;  /* 0x0007c05801007387 */ /* 0x000fe80000100a00 */
[----:B------:R3:W-:Y:S01]  /*34780*/  STL.64 [R1+0x7c8], R90 ;  /* 0x0007c85a01007387 */ /* 0x0007e20000100a00 */
[C---:B--2---:R-:W-:Y:S06]  /*34790*/  HMMA.1688.F32.TF32 R40, R244.reuse, R54, R116 ;  /* 0x00000036f428723c */ /* 0x044fec0000081074 */
[----:B---3--:R-:W-:-:S15]  /*347a0*/  HMMA.1688.F32.TF32 R88, R244, R46, R124 ;  /* 0x0000002ef458723c */ /* 0x008fde000008107c */
[----:B------:R-:W-:-:S02]  /*347b0*/  NOP ;  /* 0x0000000000007918 */ /* 0x000fc40000000000 */
[----:B------:R-:W-:Y:S04]  /*347c0*/  STL.64 [R1+0x7b0], R40 ;  /* 0x0007b02801007387 */ /* 0x000fe80000100a00 */
[----:B------:R-:W-:Y:S04]  /*347d0*/  STL.64 [R1+0x7b8], R42 ;  /* 0x0007b82a01007387 */ /* 0x000fe80000100a00 */
[----:B------:R-:W-:Y:S04]  /*347e0*/  STL.64 [R1+0x7a0], R92 ;  /* 0x0007a05c01007387 */ /* 0x000fe80000100a00 */
[----:B------:R-:W-:Y:S04]  /*347f0*/  STL.64 [R1+0x7a8], R94 ;  /* 0x0007a85e01007387 */ /* 0x000fe80000100a00 */
[----:B------:R2:W-:Y:S04]  /*34800*/  STL.64 [R1+0x790], R88 ;  /* 0x0007905801007387 */ /* 0x0005e80000100a00 */
[----:B------:R3:W-:Y:S04]  /*34810*/  STL.64 [R1+0x798], R90 ;  /* 0x0007985a01007387 */ /* 0x0007e80000100a00 */
[----:B------:R-:W-:Y:S01]  /*34820*/  LDS R40, [R0+UR12+0x2200] ;  /* 0x0022000c00287984 */ /* 0x000fe20008000800 */
[----:B--2---:R-:W-:Y:S01]  /*34830*/  MOV R88, R128 ;  /* 0x0000008000587202 */ /* 0x004fe20000000f00 */
[----:B------:R-:W-:-:S02]  /*34840*/  IMAD.MOV.U32 R89, RZ, RZ, R129 ;  /* 0x000000ffff597224 */ /* 0x000fc400078e0081 */
[----:B------:R-:W-:Y:S01]  /*34850*/  LDS R42, [R0+UR12+0x3200] ;  /* 0x0032000c002a7984 */ /* 0x000fe20008000800 */
[----:B---3--:R-:W-:Y:S01]  /*34860*/  IMAD.MOV.U32 R90, RZ, RZ, R130 ;  /* 0x000000ffff5a7224 */ /* 0x008fe200078e0082 */
[----:B------:R-:W-:Y:S02]  /*34870*/  MOV R91, R131 ;  /* 0x00000083005b7202 */ /* 0x000fe40000000f00 */
[----:B------:R-:W-:Y:S04]  /*34880*/  LDS R41, [R3+UR12+0x2200] ;  /* 0x0022000c03297984 */ /* 0x000fe80008000800 */
[----:B------:R-:W2:Y:S01]  /*34890*/  LDS R43, [R3+UR12+0x3200] ;  /* 0x0032000c032b7984 */ /* 0x000ea20008000800 */
[C---:B------:R-:W-:Y:S06]  /*348a0*/  HMMA.1688.F32.TF32 R80, R36.reuse, R14, R80 ;  /* 0x0000000e2450723c */ /* 0x040fec0000081050 */
[----:B------:R-:W-:-:S15]  /*348b0*/  HMMA.1688.F32.TF32 R84, R36, R22, R84 ;  /* 0x000000162454723c */ /* 0x000fde0000081054 */
[----:B------:R-:W-:-:S03]  /*348c0*/  NOP ;  /* 0x0000000000007918 */ /* 0x000fc60000000000 */
[----:B------:R-:W-:Y:S01]  /*348d0*/  IMAD.MOV.U32 R28, RZ, RZ, R80 ;  /* 0x000000ffff1c7224 */ /* 0x000fe200078e0050 */
[----:B------:R-:W-:Y:S01]  /*348e0*/  MOV R12, R82 ;  /* 0x00000052000c7202 */ /* 0x000fe20000000f00 */
[----:B------:R-:W-:Y:S02]  /*348f0*/  IMAD.MOV.U32 R13, RZ, RZ, R81 ;  /* 0x000000ffff0d7224 */ /* 0x000fe400078e0051 */
[----:B------:R-:W-:Y:S02]  /*34900*/  IMAD.MOV.U32 R8, RZ, RZ, R83 ;  /* 0x000000ffff087224 */ /* 0x000fe400078e0053 */
[----:B------:R-:W-:Y:S01]  /*34910*/  HMMA.1688.F32.TF32 R80, R36, R6, R248 ;  /* 0x000000062450723c */ /* 0x000fe200000810f8 */
[----:B------:R-:W-:Y:S01]  /*34920*/  IMAD.MOV.U32 R5, RZ, RZ, R84 ;  /* 0x000000ffff057224 */ /* 0x000fe200078e0054 */
[----:B------:R-:W-:Y:S01]  /*34930*/  MOV R9, R85 ;  /* 0x0000005500097202 */ /* 0x000fe20000000f00 */
[----:B------:R-:W-:Y:S02]  /*34940*/  IMAD.MOV.U32 R48, RZ, RZ, R86 ;  /* 0x000000ffff307224 */ /* 0x000fe400078e0056 */
[----:B------:R-:W-:-:S02]  /*34950*/  IMAD.MOV.U32 R49, RZ, RZ, R87 ;  /* 0x000000ffff317224 */ /* 0x000fc400078e0057 */
[----:B------:R-:W-:Y:S01]  /*34960*/  HMMA.1688.F32.TF32 R84, R36, R18, R240 ;  /* 0x000000122454723c */ /* 0x000fe200000810f0 */
[----:B------:R-:W-:Y:S01]  /*34970*/  MOV R248, R140 ;  /* 0x0000008c00f87202 */ /* 0x000fe20000000f00 */
[----:B------:R-:W-:Y:S01]  /*34980*/  IMAD.MOV.U32 R249, RZ, RZ, R141 ;  /* 0x000000fffff97224 */ /* 0x000fe200078e008d */
[----:B------:R-:W3:Y:S01]  /*34990*/  LDL.LU R140, [R1+0x44f8] ;  /* 0x0044f800018c7983 */ /* 0x000ee20000300800 */
[----:B------:R-:W-:Y:S01]  /*349a0*/  IMAD.MOV.U32 R250, RZ, RZ, R142 ;  /* 0x000000fffffa7224 */ /* 0x000fe200078e008e */
[----:B------:R-:W-:Y:S02]  /*349b0*/  MOV R251, R143 ;  /* 0x0000008f00fb7202 */ /* 0x000fe40000000f00 */
[----:B------:R-:W3:Y:S04]  /*349c0*/  LDL.LU R141, [R1+0x44f4] ;  /* 0x0044f400018d7983 */ /* 0x000ee80000300800 */
[----:B------:R-:W3:Y:S04]  /*349d0*/  LDL.LU R142, [R1+0x44f0] ;  /* 0x0044f000018e7983 */ /* 0x000ee80000300800 */
[----:B------:R-:W3:Y:S04]  /*349e0*/  LDL.LU R143, [R1+0x44ec] ;  /* 0x0044ec00018f7983 */ /* 0x000ee80000300800 */
[----:B------:R-:W4:Y:S04]  /*349f0*/  LDL.LU R108, [R1+0x110] ;  /* 0x00011000016c7983 */ /* 0x000f280000300800 */
[----:B------:R-:W4:Y:S04]  /*34a00*/  LDL.LU R109, [R1+0x114] ;  /* 0x00011400016d7983 */ /* 0x000f280000300800 */
[----:B------:R-:W4:Y:S04]  /*34a10*/  LDL.LU R110, [R1+0x118] ;  /* 0x00011800016e7983 */ /* 0x000f280000300800 */
[----:B------:R-:W4:Y:S01]  /*34a20*/  LDL.LU R111, [R1+0x11c] ;  /* 0x00011c00016f7983 */ /* 0x000f220000300800 */
[----:B------:R-:W-:Y:S01]  /*34a30*/  IMAD.MOV.U32 R61, RZ, RZ, R80 ;  /* 0x000000ffff3d7224 */ /* 0x000fe200078e0050 */
[----:B------:R-:W-:Y:S01]  /*34a40*/  MOV R60, R81 ;  /* 0x00000051003c7202 */ /* 0x000fe20000000f00 */
[----:B------:R-:W-:-:S02]  /*34a50*/  IMAD.MOV.U32 R80, RZ, RZ, R136 ;  /* 0x000000ffff507224 */ /* 0x000fc400078e0088 */
[----:B------:R-:W-:Y:S01]  /*34a60*/  IMAD.MOV.U32 R57, RZ, RZ, R82 ;  /* 0x000000ffff397224 */ /* 0x000fe200078e0052 */
[----:B------:R-:W2:Y:S01]  /*34a70*/  LDL.LU R136, [R1+0x44e8] ;  /* 0x0044e80001887983 */ /* 0x000ea20000300800 */
[----:B------:R-:W-:Y:S01]  /*34a80*/  IMAD.MOV.U32 R81, RZ, RZ, R137 ;  /* 0x000000ffff517224 */ /* 0x000fe200078e0089 */
[----:B------:R-:W-:Y:S01]  /*34a90*/  MOV R82, R138 ;  /* 0x0000008a00527202 */ /* 0x000fe20000000f00 */
[----:B------:R-:W-:Y:S01]  /*34aa0*/  IMAD.MOV.U32 R56, RZ, RZ, R83 ;  /* 0x000000ffff387224 */ /* 0x000fe200078e0053 */
[----:B------:R-:W2:Y:S01]  /*34ab0*/  LDL.LU R137, [R1+0x44e4] ;  /* 0x0044e40001897983 */ /* 0x000ea20000300800 */
[----:B------:R-:W-:Y:S01]  /*34ac0*/  MOV R29, R84 ;  /* 0x00000054001d7202 */ /* 0x000fe20000000f00 */
[----:B------:R-:W-:Y:S02]  /*34ad0*/  IMAD.MOV.U32 R83, RZ, RZ, R139 ;  /* 0x000000ffff537224 */ /* 0x000fe400078e008b */
[----:B------:R-:W2:Y:S01]  /*34ae0*/  LDL.LU R138, [R1+0x44e0] ;  /* 0x0044e000018a7983 */ /* 0x000ea20000300800 */
[----:B------:R-:W-:Y:S01]  /*34af0*/  IMAD.MOV.U32 R52, RZ, RZ, R85 ;  /* 0x000000ffff347224 */ /* 0x000fe200078e0055 */
[----:B------:R-:W-:Y:S01]  /*34b00*/  MOV R85, R133 ;  /* 0x0000008500557202 */ /* 0x000fe20000000f00 */
[----:B------:R-:W-:Y:S01]  /*34b10*/  IMAD.MOV.U32 R84, RZ, RZ, R132 ;  /* 0x000000ffff547224 */ /* 0x000fe200078e0084 */
[----:B------:R-:W2:Y:S01]  /*34b20*/  LDL.LU R139, [R1+0x44dc] ;  /* 0x0044dc00018b7983 */ /* 0x000ea20000300800 */
[----:B------:R-:W-:Y:S01]  /*34b30*/  IMAD.MOV.U32 R53, RZ, RZ, R86 ;  /* 0x000000ffff357224 */ /* 0x000fe200078e0056 */
[----:B------:R-:W-:Y:S01]  /*34b40*/  MOV R252, R87 ;  /* 0x0000005700fc7202 */ /* 0x000fe20000000f00 */
[----:B------:R-:W-:Y:S01]  /*34b50*/  IMAD.MOV.U32 R86, RZ, RZ, R134 ;  /* 0x000000ffff567224 */ /* 0x000fe200078e0086 */
[----:B------:R-:W3:Y:S01]  /*34b60*/  LDL.LU R132, [R1+0x44d8] ;  /* 0x0044d80001847983 */ /* 0x000ee20000300800 */
[----:B------:R-:W-:-:S03]  /*34b70*/  IMAD.MOV.U32 R87, RZ, RZ, R135 ;  /* 0x000000ffff577224 */ /* 0x000fc600078e0087 */
[----:B------:R-:W3:Y:S04]  /*34b80*/  LDL.LU R133, [R1+0x44d4] ;  /* 0x0044d40001857983 */ /* 0x000ee80000300800 */
[----:B------:R-:W3:Y:S04]  /*34b90*/  LDL.LU R134, [R1+0x44d0] ;  /* 0x0044d00001867983 */ /* 0x000ee80000300800 */
[----:B------:R-:W3:Y:S04]  /*34ba0*/  LDL.LU R135, [R1+0x44cc] ;  /* 0x0044cc0001877983 */ /* 0x000ee80000300800 */
[----:B------:R-:W2:Y:S04]  /*34bb0*/  LDL.LU R128, [R1+0x44c8] ;  /* 0x0044c80001807983 */ /* 0x000ea80000300800 */
[----:B------:R-:W2:Y:S04]  /*34bc0*/  LDL.LU R129, [R1+0x44c4] ;  /* 0x0044c40001817983 */ /* 0x000ea80000300800 */
[----:B------:R-:W2:Y:S04]  /*34bd0*/  LDL.LU R130, [R1+0x44c0] ;  /* 0x0044c00001827983 */ /* 0x000ea80000300800 */
[----:B------:R-:W2:Y:S04]  /*34be0*/  LDL.LU R131, [R1+0x44bc] ;  /* 0x0044bc0001837983 */ /* 0x000ea80000300800 */
[----:B------:R-:W3:Y:S04]  /*34bf0*/  LDL.LU R92, [R1+0x200] ;  /* 0x00020000015c7983 */ /* 0x000ee80000300800 */
[----:B------:R-:W3:Y:S04]  /*34c00*/  LDL.LU R93, [R1+0x204] ;  /* 0x00020400015d7983 */ /* 0x000ee80000300800 */
[----:B------:R-:W3:Y:S04]  /*34c10*/  LDL.LU R94, [R1+0x208] ;  /* 0x00020800015e7983 */ /* 0x000ee80000300800 */
[----:B------:R-:W3:Y:S04]  /*34c20*/  LDL.LU R95, [R1+0x20c] ;  /* 0x00020c00015f7983 */ /* 0x000ee80000300800 */
[----:B------:R-:W1:Y:S04]  /*34c30*/  LDL.LU R100, [R1+0x3e0] ;  /* 0x0003e00001647983 */ /* 0x000e680000300800 */
[----:B------:R-:W1:Y:S04]  /*34c40*/  LDL.LU R101, [R1+0x3e4] ;  /* 0x0003e40001657983 */ /* 0x000e680000300800 */
[----:B------:R-:W1:Y:S04]  /*34c50*/  LDL.LU R102, [R1+0x3e8] ;  /* 0x0003e80001667983 */ /* 0x000e680000300800 */
[----:B------:R-:W1:Y:S04]  /*34c60*/  LDL.LU R103, [R1+0x3ec] ;  /* 0x0003ec0001677983 */ /* 0x000e680000300800 */
[----:B------:R-:W3:Y:S04]  /*34c70*/  LDL.LU R104, [R1+0x2f0] ;  /* 0x0002f00001687983 */ /* 0x000ee80000300800 */
        /* <DEDUP_REMOVED lines=10> */
[----:B------:R-:W3:Y:S01]  /*34d20*/  LDL.LU R243, [R1+0x12c] ;  /* 0x00012c0001f37983 */ /* 0x000ee20000300800 */
[----:B----4-:R-:W-:-:S15]  /*34d30*/  HMMA.1688.F32.TF32 R108, R36, R10, R108 ;  /* 0x0000000a246c723c */ /* 0x010fde000008106c */
[----:B------:R-:W-:-:S09]  /*34d40*/  NOP ;  /* 0x0000000000007918 */ /* 0x000fd20000000000 */
[----:B------:R-:W-:Y:S01]  /*34d50*/  IMAD.MOV.U32 R44, RZ, RZ, R108 ;  /* 0x000000ffff2c7224 */ /* 0x000fe200078e006c */
[----:B------:R-:W-:Y:S01]  /*34d60*/  MOV R72, R110 ;  /* 0x0000006e00487202 */ /* 0x000fe20000000f00 */
[----:B------:R-:W-:Y:S02]  /*34d70*/  IMAD.MOV.U32 R73, RZ, RZ, R109 ;  /* 0x000000ffff497224 */ /* 0x000fe400078e006d */
[----:B------:R-:W-:Y:S02]  /*34d80*/  IMAD.MOV.U32 R45, RZ, RZ, R111 ;  /* 0x000000ffff2d7224 */ /* 0x000fe400078e006f */
[C---:B--2---:R-:W-:Y:S06]  /*34d90*/  HMMA.1688.F32.TF32 R108, R36.reuse, R78, R128 ;  /* 0x0000004e246c723c */ /* 0x044fec0000081080 */
[C---:B---3--:R-:W-:Y:S06]  /*34da0*/  HMMA.1688.F32.TF32 R116, R36.reuse, R74, R132 ;  /* 0x0000004a2474723c */ /* 0x048fec0000081084 */
[----:B------:R-:W-:-:S12]  /*34db0*/  HMMA.1688.F32.TF32 R112, R36, R70, R136 ;  /* 0x000000462470723c */ /* 0x000fd80000081088 */
[----:B------:R-:W-:Y:S01]  /*34dc0*/  IMAD.MOV.U32 R64, RZ, RZ, R108 ;  /* 0x000000ffff407224 */ /* 0x000fe200078e006c */
[----:B------:R-:W-:Y:S01]  /*34dd0*/  MOV R68, R109 ;  /* 0x0000006d00447202 */ /* 0x000fe20000000f00 */
[----:B------:R-:W-:Y:S02]  /*34de0*/  IMAD.MOV.U32 R69, RZ, RZ, R110 ;  /* 0x000000ffff457224 */ /* 0x000fe400078e006e */
[----:B------:R-:W-:Y:S02]  /*34df0*/  IMAD.MOV.U32 R65, RZ, RZ, R111 ;  /* 0x000000ffff417224 */ /* 0x000fe400078e006f */
[C---:B------:R-:W-:Y:S01]  /*34e00*/  HMMA.1688.F32.TF32 R108, R36.reuse, R34, R140 ;  /* 0x00000022246c723c */ /* 0x040fe2000008108c */
[----:B------:R-:W-:Y:S04]  /*34e10*/  STL.64 [R1+0x760], R116 ;  /* 0x0007607401007387 */ /* 0x000fe80000100a00 */
[----:B------:R2:W-:Y:S04]  /*34e20*/  STL.64 [R1+0x768], R118 ;  /* 0x0007687601007387 */ /* 0x0005e80000100a00 */
[----:B------:R-:W-:Y:S04]  /*34e30*/  STL.64 [R1+0x750], R112 ;  /* 0x0007507001007387 */ /* 0x000fe80000100a00 */
[----:B------:R3:W-:Y:S01]  /*34e40*/  STL.64 [R1+0x758], R114 ;  /* 0x0007587201007387 */ /* 0x0007e20000100a00 */
[C---:B--2---:R-:W-:Y:S09]  /*34e50*/  HMMA.1688.F32.TF32 R116, R36.reuse, R30, R144 ;  /* 0x0000001e2474723c */ /* 0x044ff20000081090 */
[----:B------:R-:W-:Y:S01]  /*34e60*/  STL.64 [R1+0x740], R108 ;  /* 0x0007406c01007387 */ /* 0x000fe20000100a00 */
[C---:B---3--:R-:W-:Y:S03]  /*34e70*/  HMMA.1688.F32.TF32 R112, R36.reuse, R66, R148 ;  /* 0x000000422470723c */ /* 0x048fe60000081094 */
[----:B------:R2:W-:Y:S03]  /*34e80*/  STL.64 [R1+0x748], R110 ;  /* 0x0007486e01007387 */ /* 0x0005e60000100a00 */
[C---:B--2---:R-:W-:Y:S07]  /*34e90*/  HMMA.1688.F32.TF32 R108, R36.reuse, R62, R152 ;  /* 0x0000003e246c723c */ /* 0x044fee0000081098 */
[----:B------:R-:W-:Y:S04]  /*34ea0*/  STL.64 [R1+0x730], R116 ;  /* 0x0007307401007387 */ /* 0x000fe80000100a00 */
[----:B------:R2:W-:Y:S06]  /*34eb0*/  STL.64 [R1+0x738], R118 ;  /* 0x0007387601007387 */ /* 0x0005ec0000100a00 */
[----:B------:R-:W-:Y:S04]  /*34ec0*/  STL.64 [R1+0x720], R112 ;  /* 0x0007207001007387 */ /* 0x000fe80000100a00 */
[----:B------:R3:W-:Y:S01]  /*34ed0*/  STL.64 [R1+0x728], R114 ;  /* 0x0007287201007387 */ /* 0x0007e20000100a00 */
[C---:B--2---:R-:W-:Y:S03]  /*34ee0*/  HMMA.1688.F32.TF32 R116, R36.reuse, R58, R156 ;  /* 0x0000003a2474723c */ /* 0x044fe6000008109c */
[----:B------:R-:W-:Y:S03]  /*34ef0*/  STL.64 [R1+0x710], R108 ;  /* 0x0007106c01007387 */ /* 0x000fe60000100a00 */
[----:B---3--:R-:W-:Y:S01]  /*34f00*/  HMMA.1688.F32.TF32 R112, R36, R54, R160 ;  /* 0x000000362470723c */ /* 0x008fe200000810a0 */
[----:B------:R2:W-:Y:S05]  /*34f10*/  STL.64 [R1+0x718], R110 ;  /* 0x0007186e01007387 */ /* 0x0005ea0000100a00 */
[----:B-1----:R-:W-:Y:S06]  /*34f20*/  HMMA.1688.F32.TF32 R100, R24, R22, R100 ;  /* 0x000000161864723c */ /* 0x002fec0000081064 */
[C---:B--2---:R-:W-:Y:S06]  /*34f30*/  HMMA.1688.F32.TF32 R108, R36.reuse, R50, R164 ;  /* 0x00000032246c723c */ /* 0x044fec00000810a4 */
[----:B------:R-:W-:Y:S01]  /*34f40*/  HMMA.1688.F32.TF32 R36, R36, R46, R168 ;  /* 0x0000002e2424723c */ /* 0x000fe200000810a8 */
[----:B------:R-:W-:Y:S04]  /*34f50*/  STL.64 [R1+0x700], R116 ;  /* 0x0007007401007387 */ /* 0x000fe80000100a00 */
[----:B------:R-:W-:Y:S04]  /*34f60*/  STL.64 [R1+0x708], R118 ;  /* 0x0007087601007387 */ /* 0x000fe80000100a00 */
[----:B------:R-:W-:Y:S04]  /*34f70*/  STL.64 [R1+0x6f0], R112 ;  /* 0x0006f07001007387 */ /* 0x000fe80000100a00 */
[----:B------:R1:W-:Y:S04]  /*34f80*/  STL.64 [R1+0x6f8], R114 ;  /* 0x0006f87201007387 */ /* 0x0003e80000100a00 */
[----:B------:R-:W-:Y:S04]  /*34f90*/  STL.64 [R1+0x6e0], R108 ;  /* 0x0006e06c01007387 */ /* 0x000fe80000100a00 */
[----:B------:R-:W-:Y:S01]  /*34fa0*/  STL.64 [R1+0x6e8], R110 ;  /* 0x0006e86e01007387 */ /* 0x000fe20000100a00 */
[C---:B-1----:R-:W-:Y:S03]  /*34fb0*/  HMMA.1688.F32.TF32 R112, R24.reuse, R18, R104 ;  /* 0x000000121870723c */ /* 0x042fe60000081068 */
[----:B------:R-:W-:Y:S04]  /*34fc0*/  STL.64 [R1+0x43a0], R102 ;  /* 0x0043a06601007387 */ /* 0x000fe80000100a00 */
[----:B------:R-:W-:Y:S01]  /*34fd0*/  STL.64 [R1+0x6c0], R36 ;  /* 0x0006c02401007387 */ /* 0x000fe20000100a00 */
[C---:B------:R-:W-:Y:S03]  /*34fe0*/  HMMA.1688.F32.TF32 R104, R24.reuse, R14, R96 ;  /* 0x0000000e1868723c */ /* 0x040fe60000081060 */
[----:B------:R1:W-:Y:S03]  /*34ff0*/  STL.64 [R1+0x6c8], R38 ;  /* 0x0006c82601007387 */ /* 0x0003e60000100a00 */
[C---:B-1----:R-:W-:Y:S01]  /*35000*/  HMMA.1688.F32.TF32 R36, R24.reuse, R74, R84 ;  /* 0x0000004a1824723c */ /* 0x042fe20000081054 */
[----:B------:R-:W-:Y:S08]  /*35010*/  STL.64 [R1+0x4398], R100 ;  /* 0x0043986401007387 */ /* 0x000ff00000100a00 */
[----:B------:R-:W-:Y:S01]  /*35020*/  STL.64 [R1+0x43b0], R114 ;  /* 0x0043b07201007387 */ /* 0x000fe20000100a00 */
[C---:B------:R-:W-:Y:S03]  /*35030*/  HMMA.1688.F32.TF32 R84, R24.reuse, R70, R80 ;  /* 0x000000461854723c */ /* 0x040fe60000081050 */
[----:B------:R-:W-:Y:S03]  /*35040*/  STL.64 [R1+0x43a8], R112 ;  /* 0x0043a87001007387 */ /* 0x000fe60000100a00 */
[C---:B------:R-:W-:Y:S01]  /*35050*/  HMMA.1688.F32.TF32 R80, R24.reuse, R34, R248 ;  /* 0x000000221850723c */ /* 0x040fe200000810f8 */
[----:B------:R-:W-:Y:S04]  /*35060*/  STL.64 [R1+0x43c0], R106 ;  /* 0x0043c06a01007387 */ /* 0x000fe80000100a00 */
[----:B------:R-:W-:Y:S04]  /*35070*/  STL.64 [R1+0x43b8], R104 ;  /* 0x0043b86801007387 */ /* 0x000fe80000100a00 */
[----:B------:R-:W-:Y:S04]  /*35080*/  STL.64 [R1+0x660], R36 ;  /* 0x0006602401007387 */ /* 0x000fe80000100a00 */
[----:B------:R1:W-:Y:S02]  /*35090*/  STL.64 [R1+0x668], R38 ;  /* 0x0006682601007387 */ /* 0x0003e40000100a00 */
[C---:B-1----:R-:W-:Y:S02]  /*350a0*/  HMMA.1688.F32.TF32 R36, R24.reuse, R30, R172 ;  /* 0x0000001e1824723c */ /* 0x042fe400000810ac */
[----:B------:R-:W-:Y:S04]  /*350b0*/  STL.64 [R1+0x650], R84 ;  /* 0x0006505401007387 */ /* 0x000fe80000100a00 */
[----:B------:R1:W-:Y:S01]  /*350c0*/  STL.64 [R1+0x658], R86 ;  /* 0x0006585601007387 */ /* 0x0003e20000100a00 */
[----:B------:R-:W-:Y:S03]  /*350d0*/  HMMA.1688.F32.TF32 R108, R24, R6, R92 ;  /* 0x00000006186c723c */ /* 0x000fe6000008105c */
[----:B------:R-:W-:Y:S04]  /*350e0*/  STL.64 [R1+0x640], R80 ;  /* 0x0006405001007387 */ /* 0x000fe80000100a00 */
[----:B------:R-:W-:Y:S01]  /*350f0*/  MOV R92, R180 ;  /* 0x000000b4005c7202 */ /* 0x000fe20000000f00 */
[----:B------:R-:W-:Y:S01]  /*35100*/  STL.64 [R1+0x648], R82 ;  /* 0x0006485201007387 */ /* 0x000fe20000100a00 */
[----:B------:R-:W-:-:S03]  /*35110*/  IMAD.MOV.U32 R93, RZ, RZ, R181 ;  /* 0x000000ffff5d7224 */ /* 0x000fc600078e00b5 */
[----:B------:R-:W2:Y:S01]  /*35120*/  LDL.LU R180, [R1+0x44b8] ;  /* 0x0044b80001b47983 */ /* 0x000ea20000300800 */
[----:B------:R-:W-:Y:S01]  /*35130*/  IMAD.MOV.U32 R94, RZ, RZ, R182 ;  /* 0x000000ffff5e7224 */ /* 0x000fe200078e00b6 */
[----:B------:R-:W-:Y:S02]  /*35140*/  MOV R95, R183 ;  /* 0x000000b7005f7202 */ /* 0x000fe40000000f00 */
[----:B------:R-:W-:Y:S04]  /*35150*/  STL.64 [R1+0x630], R36 ;  /* 0x0006302401007387 */ /* 0x000fe80000100a00 */
[----:B------:R2:W-:Y:S04]  /*35160*/  STL.64 [R1+0x638], R38 ;  /* 0x0006382601007387 */ /* 0x0005e80000100a00 */
[----:B------:R-:W2:Y:S04]  /*35170*/  LDL.LU R181, [R1+0x44b4] ;  /* 0x0044b40001b57983 */ /* 0x000ea80000300800 */
[----:B------:R-:W2:Y:S04]  /*35180*/  LDL.LU R182, [R1+0x44b0] ;  /* 0x0044b00001b67983 */ /* 0x000ea80000300800 */
[----:B------:R-:W2:Y:S04]  /*35190*/  LDL.LU R183, [R1+0x44ac] ;  /* 0x0044ac0001b77983 */ /* 0x000ea80000300800 */
[----:B------:R-:W3:Y:S04]  /*351a0*/  LDL.LU R116, [R1+0x230] ;  /* 0x0002300001747983 */ /* 0x000ee80000300800 */
[----:B------:R-:W3:Y:S04]  /*351b0*/  LDL.LU R117, [R1+0x234] ;  /* 0x0002340001757983 */ /* 0x000ee80000300800 */
[----:B------:R-:W3:Y:S04]  /*351c0*/  LDL.LU R118, [R1+0x238] ;  /* 0x0002380001767983 */ /* 0x000ee80000300800 */
[----:B------:R-:W3:Y:S04]  /*351d0*/  LDL.LU R119, [R1+0x23c] ;  /* 0x00023c0001777983 */ /* 0x000ee80000300800 */
[----:B------:R-:W4:Y:S04]  /*351e0*/  LDL.LU R124, [R1+0x2c0] ;  /* 0x0002c000017c7983 */ /* 0x000f280000300800 */
[----:B------:R-:W4:Y:S04]  /*351f0*/  LDL.LU R125, [R1+0x2c4] ;  /* 0x0002c400017d7983 */ /* 0x000f280000300800 */
[----:B------:R-:W4:Y:S04]  /*35200*/  LDL.LU R126, [R1+0x2c8] ;  /* 0x0002c800017e7983 */ /* 0x000f280000300800 */
[----:B------:R-:W4:Y:S04]  /*35210*/  LDL.LU R127, [R1+0x2cc] ;  /* 0x0002cc00017f7983 */ /* 0x000f280000300800 */
[----:B------:R-:W3:Y:S04]  /*35220*/  LDL.LU R128, [R1+0x3c0] ;  /* 0x0003c00001807983 */ /* 0x000ee80000300800 */
[----:B------:R-:W3:Y:S04]  /*35230*/  LDL.LU R129, [R1+0x3c4] ;  /* 0x0003c40001817983 */ /* 0x000ee80000300800 */
[----:B------:R-:W3:Y:S04]  /*35240*/  LDL.LU R130, [R1+0x3c8] ;  /* 0x0003c80001827983 */ /* 0x000ee80000300800 */
[----:B------:R-:W3:Y:S01]  /*35250*/  LDL.LU R131, [R1+0x3cc] ;  /* 0x0003cc0001837983 */ /* 0x000ee20000300800 */
[----:B------:R-:W-:-:S03]  /*35260*/  IMAD.MOV.U32 R96, RZ, RZ, R176 ;  /* 0x000000ffff607224 */ /* 0x000fc600078e00b0 */
[----:B------:R-:W4:Y:S01]  /*35270*/  LDL.LU R132, [R1+0x460] ;  /* 0x0004600001847983 */ /* 0x000f220000300800 */
[----:B------:R-:W-:-:S03]  /*35280*/  IMAD.MOV.U32 R97, RZ, RZ, R177 ;  /* 0x000000ffff617224 */ /* 0x000fc600078e00b1 */
[----:B------:R-:W4:Y:S01]  /*35290*/  LDL.LU R133, [R1+0x464] ;  /* 0x0004640001857983 */ /* 0x000f220000300800 */
[----:B------:R-:W-:-:S03]  /*352a0*/  MOV R98, R178 ;  /* 0x000000b200627202 */ /* 0x000fc60000000f00 */
[----:B------:R-:W4:Y:S01]  /*352b0*/  LDL.LU R134, [R1+0x468] ;  /* 0x0004680001867983 */ /* 0x000f220000300800 */
[----:B------:R-:W-:-:S03]  /*352c0*/  IMAD.MOV.U32 R99, RZ, RZ, R179 ;  /* 0x000000ffff637224 */ /* 0x000fc600078e00b3 */
[----:B------:R-:W4:Y:S04]  /*352d0*/  LDL.LU R135, [R1+0x46c] ;  /* 0x00046c0001877983 */ /* 0x000f280000300800 */
[----:B------:R-:W3:Y:S04]  /*352e0*/  LDL.LU R176, [R1+0x44a8] ;  /* 0x0044a80001b07983 */ /* 0x000ee80000300800 */
[----:B------:R-:W3:Y:S04]  /*352f0*/  LDL.LU R177, [R1+0x44a4] ;  /* 0x0044a40001b17983 */ /* 0x000ee80000300800 */
[----:B------:R-:W3:Y:S04]  /*35300*/  LDL.LU R178, [R1+0x44a0] ;  /* 0x0044a00001b27983 */ /* 0x000ee80000300800 */
[----:B------:R-:W3:Y:S01]  /*35310*/  LDL.LU R179, [R1+0x449c] ;  /* 0x00449c0001b37983 */ /* 0x000ee20000300800 */
[----:B------:R-:W-:Y:S03]  /*35320*/  HMMA.1688.F32.TF32 R244, R24, R78, R88 ;  /* 0x0000004e18f4723c */ /* 0x000fe60000081058 */
[----:B------:R-:W4:Y:S04]  /*35330*/  LDL.LU R120, [R1+0x190] ;  /* 0x0001900001787983 */ /* 0x000f280000300800 */
[----:B------:R-:W4:Y:S01]  /*35340*/  LDL.LU R121, [R1+0x194] ;  /* 0x0001940001797983 */ /* 0x000f220000300800 */
[----:B------:R-:W-:-:S03]  /*35350*/  IMAD.MOV.U32 R88, RZ, RZ, R191 ;  /* 0x000000ffff587224 */ /* 0x000fc600078e00bf */
[----:B------:R-:W4:Y:S01]  /*35360*/  LDL.LU R122, [R1+0x198] ;  /* 0x00019800017a7983 */ /* 0x000f220000300800 */
[----:B------:R-:W-:-:S03]  /*35370*/  MOV R89, R194 ;  /* 0x000000c200597202 */ /* 0x000fc60000000f00 */
[----:B------:R-:W4:Y:S01]  /*35380*/  LDL.LU R123, [R1+0x19c] ;  /* 0x00019c00017b7983 */ /* 0x000f220000300800 */
[----:B------:R-:W-:-:S03]  /*35390*/  IMAD.MOV.U32 R90, RZ, RZ, R195 ;  /* 0x000000ffff5a7224 */ /* 0x000fc600078e00c3 */
[----:B------:R-:W4:Y:S01]  /*353a0*/  LDL.LU R191, [R1+0x4498] ;  /* 0x0044980001bf7983 */ /* 0x000f220000300800 */
[----:B------:R-:W-:-:S03]  /*353b0*/  IMAD.MOV.U32 R91, RZ, RZ, R199 ;  /* 0x000000ffff5b7224 */ /* 0x000fc600078e00c7 */
[----:B------:R-:W4:Y:S04]  /*353c0*/  LDL.LU R194, [R1+0x4494] ;  /* 0x0044940001c27983 */ /* 0x000f280000300800 */
[----:B------:R-:W4:Y:S04]  /*353d0*/  LDL.LU R195, [R1+0x4490] ;  /* 0x0044900001c37983 */ /* 0x000f280000300800 */
[----:B------:R-:W4:Y:S01]  /*353e0*/  LDL.LU R199, [R1+0x448c] ;  /* 0x00448c0001c77983 */ /* 0x000f220000300800 */
[C---:B-1----:R-:W-:Y:S03]  /*353f0*/  HMMA.1688.F32.TF32 R84, R24.reuse, R58, R184 ;  /* 0x0000003a1854723c */ /* 0x042fe600000810b8 */
[----:B------:R-:W-:Y:S03]  /*35400*/  LDS R184, [R0+UR12+0x2380] ;  /* 0x0023800c00b87984 */ /* 0x000fe60008000800 */
[C---:B------:R-:W-:Y:S01]  /*35410*/  HMMA.1688.F32.TF32 R240, R24.reuse, R10, R240 ;  /* 0x0000000a18f0723c */ /* 0x040fe200000810f0 */
[----:B------:R-:W-:Y:S04]  /*35420*/  LDS R186, [R0+UR12+0x3380] ;  /* 0x0033800c00ba7984 */ /* 0x000fe80008000800 */
[----:B------:R-:W-:Y:S01]  /*35430*/  LDS R185, [R3+UR12+0x2380] ;  /* 0x0023800c03b97984 */ /* 0x000fe20008000800 */
[C---:B--2---:R-:W-:Y:S03]  /*35440*/  HMMA.1688.F32.TF32 R36, R24.reuse, R62, R180 ;  /* 0x0000003e1824723c */ /* 0x044fe600000810b4 */
[----:B------:R-:W-:Y:S03]  /*35450*/  LDS R187, [R3+UR12+0x3380] ;  /* 0x0033800c03bb7984 */ /* 0x000fe60008000800 */
[----:B---3--:R-:W-:-:S15]  /*35460*/  HMMA.1688.F32.TF32 R80, R24, R66, R176 ;  /* 0x000000421850723c */ /* 0x008fde00000810b0 */
[----:B------:R-:W-:-:S08]  /*35470*/  NOP ;  /* 0x0000000000007918 */ /* 0x000fd00000000000 */
[----:B------:R-:W-:Y:S04]  /*35480*/  STL.64 [R1+0x620], R80 ;  /* 0x0006205001007387 */ /* 0x000fe80000100a00 */
[----:B------:R4:W-:Y:S04]  /*35490*/  STL.64 [R1+0x628], R82 ;  /* 0x0006285201007387 */ /* 0x0009e80000100a00 */
[----:B------:R-:W-:Y:S04]  /*354a0*/  STL.64 [R1+0x610], R36 ;  /* 0x0006102401007387 */ /* 0x000fe80000100a00 */
[----:B------:R1:W-:Y:S01]  /*354b0*/  STL.64 [R1+0x618], R38 ;  /* 0x0006182601007387 */ /* 0x0003e20000100a00 */
[C---:B----4-:R-:W-:Y:S06]  /*354c0*/  HMMA.1688.F32.TF32 R80, R24.reuse, R54, R188 ;  /* 0x000000361850723c */ /* 0x050fec00000810bc */
[C---:B-1----:R-:W-:Y:S06]  /*354d0*/  HMMA.1688.F32.TF32 R36, R24.reuse, R50, R192 ;  /* 0x000000321824723c */ /* 0x042fec00000810c0 */
[----:B------:R-:W-:Y:S01]  /*354e0*/  HMMA.1688.F32.TF32 R24, R24, R46, R196 ;  /* 0x0000002e1818723c */ /* 0x000fe200000810c4 */
[----:B------:R-:W-:Y:S04]  /*354f0*/  STL.64 [R1+0x600], R84 ;  /* 0x0006005401007387 */ /* 0x000fe80000100a00 */
[----:B------:R-:W-:Y:S06]  /*35500*/  STL.64 [R1+0x608], R86 ;  /* 0x0006085601007387 */ /* 0x000fec0000100a00 */
[----:B------:R1:W-:Y:S04]  /*35510*/  STL.64 [R1+0x3e0], R80 ;  /* 0x0003e05001007387 */ /* 0x0003e80000100a00 */
[----:B------:R2:W-:Y:S04]  /*35520*/  STL.64 [R1+0x3e8], R82 ;  /* 0x0003e85201007387 */ /* 0x0005e80000100a00 */
[----:B-1----:R-:W3:Y:S04]  /*35530*/  LDL.LU R80, [R1+0x470] ;  /* 0x0004700001507983 */ /* 0x002ee80000300800 */
[----:B------:R-:W-:Y:S04]  /*35540*/  STL.64 [R1+0x5f0], R36 ;  /* 0x0005f02401007387 */ /* 0x000fe80000100a00 */
[----:B------:R1:W-:Y:S04]  /*35550*/  STL.64 [R1+0x5f8], R38 ;  /* 0x0005f82601007387 */ /* 0x0003e80000100a00 */
[----:B------:R-:W-:Y:S04]  /*35560*/  STL.64 [R1+0x360], R24 ;  /* 0x0003601801007387 */ /* 0x000fe80000100a00 */
[----:B------:R-:W-:Y:S04]  /*35570*/  STL.64 [R1+0x368], R26 ;  /* 0x0003681a01007387 */ /* 0x000fe80000100a00 */
[----:B------:R-:W3:Y:S04]  /*35580*/  LDL.LU R81, [R1+0x474] ;  /* 0x0004740001517983 */ /* 0x000ee80000300800 */
[----:B--2---:R-:W3:Y:S04]  /*35590*/  LDL.LU R82, [R1+0x478] ;  /* 0x0004780001527983 */ /* 0x004ee80000300800 */
[----:B------:R-:W3:Y:S04]  /*355a0*/  LDL.LU R83, [R1+0x47c] ;  /* 0x00047c0001537983 */ /* 0x000ee80000300800 */
[----:B------:R-:W2:Y:S04]  /*355b0*/  LDL.LU R84, [R1+0x490] ;  /* 0x0004900001547983 */ /* 0x000ea80000300800 */
[----:B------:R-:W2:Y:S04]  /*355c0*/  LDL.LU R85, [R1+0x494] ;  /* 0x0004940001557983 */ /* 0x000ea80000300800 */
[----:B------:R-:W2:Y:S04]  /*355d0*/  LDL.LU R86, [R1+0x498] ;  /* 0x0004980001567983 */ /* 0x000ea80000300800 */
[----:B------:R-:W2:Y:S01]  /*355e0*/  LDL.LU R87, [R1+0x49c] ;  /* 0x00049c0001577983 */ /* 0x000ea20000300800 */
[C---:B------:R-:W-:Y:S03]  /*355f0*/  HMMA.1688.F32.TF32 R96, R40.reuse, R74, R96 ;  /* 0x0000004a2860723c */ /* 0x040fe60000081060 */
[----:B------:R-:W4:Y:S03]  /*35600*/  LDL.LU R248, [R1+0x400] ;  /* 0x0004000001f87983 */ /* 0x000f260000300800 */
[C---:B-1----:R-:W-:Y:S01]  /*35610*/  HMMA.1688.F32.TF32 R36, R40.reuse, R70, R92 ;  /* 0x000000462824723c */ /* 0x042fe2000008105c */
[----:B------:R-:W4:Y:S04]  /*35620*/  LDL.LU R249, [R1+0x404] ;  /* 0x0004040001f97983 */ /* 0x000f280000300800 */
[----:B------:R-:W4:Y:S01]  /*35630*/  LDL.LU R250, [R1+0x408] ;  /* 0x0004080001fa7983 */ /* 0x000f220000300800 */
[C---:B------:R-:W-:Y:S03]  /*35640*/  HMMA.1688.F32.TF32 R92, R40.reuse, R34, R88 ;  /* 0x00000022285c723c */ /* 0x040fe60000081058 */
[----:B------:R-:W4:Y:S03]  /*35650*/  LDL.LU R251, [R1+0x40c] ;  /* 0x00040c0001fb7983 */ /* 0x000f260000300800 */
[C---:B------:R-:W-:Y:S01]  /*35660*/  HMMA.1688.F32.TF32 R88, R40.reuse, R30, R204 ;  /* 0x0000001e2858723c */ /* 0x040fe200000810cc */
[----:B------:R-:W-:Y:S04]  /*35670*/  LDS R24, [R0+UR12+0x2280] ;  /* 0x0022800c00187984 */ /* 0x000fe80008000800 */
[----:B------:R-:W-:Y:S04]  /*35680*/  STL.64 [R1+0x350], R96 ;  /* 0x0003506001007387 */ /* 0x000fe80000100a00 */
[----:B------:R-:W-:Y:S04]  /*35690*/  STL.64 [R1+0x358], R98 ;  /* 0x0003586201007387 */ /* 0x000fe80000100a00 */
[----:B------:R-:W-:Y:S04]  /*356a0*/  STL.64 [R1+0x330], R36 ;  /* 0x0003302401007387 */ /* 0x000fe80000100a00 */
[----:B------:R-:W-:Y:S04]  /*356b0*/  STL.64 [R1+0x338], R38 ;  /* 0x0003382601007387 */ /* 0x000fe80000100a00 */
[----:B------:R-:W-:Y:S04]  /*356c0*/  STL.64 [R1+0x320], R92 ;  /* 0x0003205c01007387 */ /* 0x000fe80000100a00 */
[----:B------:R1:W-:Y:S04]  /*356d0*/  STL.64 [R1+0x328], R94 ;  /* 0x0003285e01007387 */ /* 0x0003e80000100a00 */
[----:B------:R-:W-:Y:S04]  /*356e0*/  STL.64 [R1+0x300], R88 ;  /* 0x0003005801007387 */ /* 0x000fe80000100a00 */
[----:B------:R1:W-:Y:S02]  /*356f0*/  STL.64 [R1+0x308], R90 ;  /* 0x0003085a01007387 */ /* 0x0003e40000100a00 */
[C---:B-1----:R-:W-:Y:S02]  /*35700*/  HMMA.1688.F32.TF32 R92, R40.reuse, R66, R208 ;  /* 0x00000042285c723c */ /* 0x042fe400000810d0 */
[----:B------:R-:W-:Y:S04]  /*35710*/  LDS R26, [R0+UR12+0x3280] ;  /* 0x0032800c001a7984 */ /* 0x000fe80008000800 */
[----:B------:R-:W-:Y:S01]  /*35720*/  LDS R25, [R3+UR12+0x2280] ;  /* 0x0022800c03197984 */ /* 0x000fe20008000800 */
[C---:B------:R-:W-:Y:S03]  /*35730*/  HMMA.1688.F32.TF32 R88, R40.reuse, R62, R212 ;  /* 0x0000003e2858723c */ /* 0x040fe600000810d4 */
[----:B------:R-:W3:Y:S04]  /*35740*/  LDS R27, [R3+UR12+0x3280] ;  /* 0x0032800c031b7984 */ /* 0x000ee80008000800 */
[----:B------:R-:W-:Y:S01]  /*35750*/  LDS R36, [R0+UR12+0x2300] ;  /* 0x0023000c00247984 */ /* 0x000fe20008000800 */
[C---:B------:R-:W-:Y:S03]  /*35760*/  HMMA.1688.F32.TF32 R96, R40.reuse, R58, R216 ;  /* 0x0000003a2860723c */ /* 0x040fe600000810d8 */
[----:B------:R-:W-:Y:S03]  /*35770*/  LDS R38, [R0+UR12+0x3300] ;  /* 0x0033000c00267984 */ /* 0x000fe60008000800 */
[C---:B------:R-:W-:Y:S01]  /*35780*/  HMMA.1688.F32.TF32 R136, R40.reuse, R22, R132 ;  /* 0x000000162888723c */ /* 0x040fe20000081084 */
[----:B------:R-:W-:Y:S04]  /*35790*/  LDS R37, [R3+UR12+0x2300] ;  /* 0x0023000c03257984 */ /* 0x000fe80008000800 */
[----:B------:R-:W-:Y:S04]  /*357a0*/  STL.64 [R1+0x2f0], R92 ;  /* 0x0002f05c01007387 */ /* 0x000fe80000100a00 */
[----:B------:R1:W-:Y:S01]  /*357b0*/  STL.64 [R1+0x2f8], R94 ;  /* 0x0002f85e01007387 */ /* 0x0003e20000100a00 */
[C---:B------:R-:W-:Y:S03]  /*357c0*/  HMMA.1688.F32.TF32 R132, R40.reuse, R18, R128 ;  /* 0x000000122884723c */ /* 0x040fe60000081080 */
[----:B------:R-:W-:Y:S04]  /*357d0*/  STL.64 [R1+0x2d0], R88 ;  /* 0x0002d05801007387 */ /* 0x000fe80000100a00 */
[----:B------:R1:W-:Y:S01]  /*357e0*/  STL.64 [R1+0x2d8], R90 ;  /* 0x0002d85a01007387 */ /* 0x0003e20000100a00 */
[C---:B------:R-:W-:Y:S03]  /*357f0*/  HMMA.1688.F32.TF32 R124, R40.reuse, R14, R124 ;  /* 0x0000000e287c723c */ /* 0x040fe6000008107c */
[----:B------:R-:W4:Y:S03]  /*35800*/  LDS R39, [R3+UR12+0x3300] ;  /* 0x0033000c03277984 */ /* 0x000f260008000800 */
[C---:B-1----:R-:W-:Y:S06]  /*35810*/  HMMA.1688.F32.TF32 R92, R40.reuse, R54, R220 ;  /* 0x00000036285c723c */ /* 0x042fec00000810dc */
[C---:B------:R-:W-:Y:S06]  /*35820*/  HMMA.1688.F32.TF32 R88, R40.reuse, R50, R224 ;  /* 0x000000322858723c */ /* 0x040fec00000810e0 */
        /* <DEDUP_REMOVED lines=10> */
[----:B------:R4:W-:Y:S04]  /*358d0*/  STL.64 [R1+0x230], R40 ;  /* 0x0002302801007387 */ /* 0x0009e80000100a00 */
[----:B------:R4:W-:Y:S01]  /*358e0*/  STL.64 [R1+0x238], R42 ;  /* 0x0002382a01007387 */ /* 0x0009e20000100a00 */
[C---:B---3--:R-:W-:Y:S03]  /*358f0*/  HMMA.1688.F32.TF32 R172, R24.reuse, R18, R80 ;  /* 0x0000001218ac723c */ /* 0x048fe60000081050 */
[----:B------:R-:W3:Y:S04]  /*35900*/  LDL.LU R80, [R1+0x680] ;  /* 0x0006800001507983 */ /* 0x000ee80000300800 */
[----:B------:R-:W3:Y:S04]  /*35910*/  LDL.LU R81, [R1+0x684] ;  /* 0x0006840001517983 */ /* 0x000ee80000300800 */
[----:B------:R-:W3:Y:S04]  /*35920*/  LDL.LU R82, [R1+0x688] ;  /* 0x0006880001527983 */ /* 0x000ee80000300800 */
[----:B------:R-:W3:Y:S01]  /*35930*/  LDL.LU R83, [R1+0x68c] ;  /* 0x00068c0001537983 */ /* 0x000ee20000300800 */
[----:B--2---:R-:W-:Y:S07]  /*35940*/  HMMA.1688.F32.TF32 R180, R24, R22, R84 ;  /* 0x0000001618b4723c */ /* 0x004fee0000081054 */
[----:B------:R-:W-:-:S02]  /*35950*/  MOV R84, R16 ;  /* 0x0000001000547202 */ /* 0x000fc40000000f00 */
[----:B------:R-:W2:Y:S01]  /*35960*/  LDL.LU R16, [R1+0x4488] ;  /* 0x0044880001107983 */ /* 0x000ea20000300800 */
[----:B------:R-:W-:Y:S01]  /*35970*/  IMAD.MOV.U32 R85, RZ, RZ, R20 ;  /* 0x000000ffff557224 */ /* 0x000fe200078e0014 */
[----:B------:R-:W-:Y:S01]  /*35980*/  MOV R87, R77 ;  /* 0x0000004d00577202 */ /* 0x000fe20000000f00 */
[----:B------:R-:W-:Y:S01]  /*35990*/  IMAD.MOV.U32 R86, RZ, RZ, R21 ;  /* 0x000000ffff567224 */ /* 0x000fe200078e0015 */
[----:B------:R-:W4:Y:S01]  /*359a0*/  LDL.LU R20, [R1+0x4484] ;  /* 0x0044840001147983 */ /* 0x000f220000300800 */
[----:B-1----:R-:W-:-:S03]  /*359b0*/  IMAD.MOV.U32 R88, RZ, RZ, R236 ;  /* 0x000000ffff587224 */ /* 0x002fc600078e00ec */
[----:B------:R-:W3:Y:S01]  /*359c0*/  LDL.LU R21, [R1+0x4480] ;  /* 0x0044800001157983 */ /* 0x000ee20000300800 */
[----:B------:R-:W-:Y:S01]  /*359d0*/  IMAD.MOV.U32 R89, RZ, RZ, R76 ;  /* 0x000000ffff597224 */ /* 0x000fe200078e004c */
[----:B------:R-:W-:Y:S02]  /*359e0*/  MOV R90, R2 ;  /* 0x00000002005a7202 */ /* 0x000fe40000000f00 */
[----:B------:R-:W4:Y:S01]  /*359f0*/  LDL.LU R77, [R1+0x447c] ;  /* 0x00447c00014d7983 */ /* 0x000f220000300800 */
[----:B------:R-:W-:-:S03]  /*35a00*/  IMAD.MOV.U32 R91, RZ, RZ, R17 ;  /* 0x000000ffff5b7224 */ /* 0x000fc600078e0011 */
[----:B------:R-:W4:Y:S04]  /*35a10*/  LDL.LU R236, [R1+0x4478] ;  /* 0x0044780001ec7983 */ /* 0x000f280000300800 */
[----:B------:R-:W4:Y:S04]  /*35a20*/  LDL.LU R76, [R1+0x4474] ;  /* 0x00447400014c7983 */ /* 0x000f280000300800 */
[----:B------:R-:W4:Y:S04]  /*35a30*/  LDL.LU R2, [R1+0x4470] ;  /* 0x0044700001027983 */ /* 0x000f280000300800 */
[----:B------:R-:W4:Y:S01]  /*35a40*/  LDL.LU R17, [R1+0x446c] ;  /* 0x00446c0001117983 */ /* 0x000f220000300800 */
[----:B--2---:R-:W-:-:S03]  /*35a50*/  IMAD.MOV.U32 R96, RZ, RZ, R16 ;  /* 0x000000ffff607224 */ /* 0x004fc600078e0010 */
[----:B------:R-:W2:Y:S01]  /*35a60*/  LDL.LU R16, [R1+0x4468] ;  /* 0x0044680001107983 */ /* 0x000ea20000300800 */
[----:B------:R-:W-:Y:S01]  /*35a70*/  MOV R97, R239 ;  /* 0x000000ef00617202 */ /* 0x000fe20000000f00 */
[----:B------:R-:W-:Y:S02]  /*35a80*/  IMAD.MOV.U32 R98, RZ, RZ, R238 ;  /* 0x000000ffff627224 */ /* 0x000fe400078e00ee */
[----:B------:R-:W2:Y:S01]  /*35a90*/  LDL.LU R239, [R1+0x4464] ;  /* 0x0044640001ef7983 */ /* 0x000ea20000300800 */
[----:B------:R-:W-:-:S03]  /*35aa0*/  IMAD.MOV.U32 R99, RZ, RZ, R237 ;  /* 0x000000ffff637224 */ /* 0x000fc600078e00ed */
[----:B------:R-:W2:Y:S01]  /*35ab0*/  LDL.LU R238, [R1+0x4460] ;  /* 0x0044600001ee7983 */ /* 0x000ea20000300800 */
[----:B---3--:R-:W-:Y:S02]  /*35ac0*/  IMAD.MOV.U32 R162, RZ, RZ, R21 ;  /* 0x000000ffffa27224 */ /* 0x008fe400078e0015 */
[----:B----4-:R-:W-:Y:S01]  /*35ad0*/  IMAD.MOV.U32 R161, RZ, RZ, R77 ;  /* 0x000000ffffa17224 */ /* 0x010fe200078e004d */
[----:B------:R-:W3:Y:S01]  /*35ae0*/  LDL.LU R237, [R1+0x445c] ;  /* 0x00445c0001ed7983 */ /* 0x000ee20000300800 */
[----:B------:R-:W-:-:S03]  /*35af0*/  MOV R160, R236 ;  /* 0x000000ec00a07202 */ /* 0x000fc60000000f00 */
[----:B------:R-:W4:Y:S01]  /*35b00*/  LDL.LU R236, [R1+0x4458] ;  /* 0x0044580001ec7983 */ /* 0x000f220000300800 */
[----:B------:R-:W-:-:S03]  /*35b10*/  MOV R163, R20 ;  /* 0x0000001400a37202 */ /* 0x000fc60000000f00 */
[----:B------:R-:W3:Y:S04]  /*35b20*/  LDL.LU R77, [R1+0x4454] ;  /* 0x00445400014d7983 */ /* 0x000ee80000300800 */
[----:B------:R-:W4:Y:S01]  /*35b30*/  LDL.LU R21, [R1+0x4450] ;  /* 0x0044500001157983 */ /* 0x000f220000300800 */
[----:B------:R-:W-:Y:S01]  /*35b40*/  MOV R170, R2 ;  /* 0x0000000200aa7202 */ /* 0x000fe20000000f00 */
[----:B------:R-:W-:Y:S02]  /*35b50*/  IMAD.MOV.U32 R169, RZ, RZ, R17 ;  /* 0x000000ffffa97224 */ /* 0x000fe400078e0011 */
[----:B------:R-:W4:Y:S01]  /*35b60*/  LDL.LU R20, [R1+0x444c] ;  /* 0x00444c0001147983 */ /* 0x000f220000300800 */
[----:B------:R-:W-:Y:S02]  /*35b70*/  IMAD.MOV.U32 R171, RZ, RZ, R76 ;  /* 0x000000ffffab7224 */ /* 0x000fe400078e004c */
[----:B--2---:R-:W-:-:S02]  /*35b80*/  IMAD.MOV.U32 R168, RZ, RZ, R16 ;  /* 0x000000ffffa87224 */ /* 0x004fc400078e0010 */
[----:B------:R-:W2:Y:S04]  /*35b90*/  LDL.LU R16, [R1+0x4448] ;  /* 0x0044480001107983 */ /* 0x000ea80000300800 */
[----:B------:R-:W2:Y:S04]  /*35ba0*/  LDL.LU R17, [R1+0x4444] ;  /* 0x0044440001117983 */ /* 0x000ea80000300800 */
[----:B------:R-:W2:Y:S04]  /*35bb0*/  LDL.LU R2, [R1+0x4440] ;  /* 0x0044400001027983 */ /* 0x000ea80000300800 */
[----:B------:R-:W2:Y:S01]  /*35bc0*/  LDL.LU R76, [R1+0x443c] ;  /* 0x00443c00014c7983 */ /* 0x000ea20000300800 */
[----:B---3--:R-:W-:-:S02]  /*35bd0*/  IMAD.MOV.U32 R115, RZ, RZ, R77 ;  /* 0x000000ffff737224 */ /* 0x008fc400078e004d */
[----:B----4-:R-:W-:Y:S02]  /*35be0*/  IMAD.MOV.U32 R112, RZ, RZ, R21 ;  /* 0x000000ffff707224 */ /* 0x010fe400078e0015 */
[----:B------:R-:W3:Y:S01]  /*35bf0*/  LDL.LU R21, [R1+0x4438] ;  /* 0x0044380001157983 */ /* 0x000ee20000300800 */
[----:B------:R-:W-:-:S03]  /*35c00*/  MOV R113, R20 ;  /* 0x0000001400717202 */ /* 0x000fc60000000f00 */
[----:B------:R-:W4:Y:S01]  /*35c10*/  LDL.LU R20, [R1+0x4434] ;  /* 0x0044340001147983 */ /* 0x000f220000300800 */
[----:B------:R-:W-:Y:S01]  /*35c20*/  MOV R100, R236 ;  /* 0x000000ec00647202 */ /* 0x000fe20000000f00 */
[----:B------:R-:W-:Y:S01]  /*35c30*/  IMAD.MOV.U32 R101, RZ, RZ, R237 ;  /* 0x000000ffff657224 */ /* 0x000fe200078e00ed */
[----:B------:R-:W-:Y:S01]  /*35c40*/  MOV R103, R239 ;  /* 0x000000ef00677202 */ /* 0x000fe20000000f00 */
[----:B------:R-:W-:Y:S02]  /*35c50*/  IMAD.MOV.U32 R102, RZ, RZ, R238 ;  /* 0x000000ffff667224 */ /* 0x000fe400078e00ee */
[----:B------:R-:W-:Y:S01]  /*35c60*/  IMAD.MOV.U32 R92, RZ, RZ, R232 ;  /* 0x000000ffff5c7224 */ /* 0x000fe200078e00e8 */
[----:B------:R-:W-:Y:S01]  /*35c70*/  MOV R94, R234 ;  /* 0x000000ea005e7202 */ /* 0x000fe20000000f00 */
[----:B------:R-:W-:Y:S02]  /*35c80*/  IMAD.MOV.U32 R93, RZ, RZ, R233 ;  /* 0x000000ffff5d7224 */ /* 0x000fe400078e00e9 */
[----:B------:R-:W-:Y:S01]  /*35c90*/  IMAD.MOV.U32 R95, RZ, RZ, R235 ;  /* 0x000000ffff5f7224 */ /* 0x000fe200078e00eb */
[----:B------:R-:W-:Y:S01]  /*35ca0*/  HMMA.1688.F32.TF32 R156, R24, R14, R248 ;  /* 0x0000000e189c723c */ /* 0x000fe200000810f8 */
[----:B--2---:R-:W-:-:S02]  /*35cb0*/  IMAD.MOV.U32 R114, RZ, RZ, R16 ;  /* 0x000000ffff727224 */ /* 0x004fc400078e0010 */
[----:B------:R-:W2:Y:S04]  /*35cc0*/  LDL.LU R16, [R1+0x4430] ;  /* 0x0044300001107983 */ /* 0x000ea80000300800 */
[----:B------:R-:W3:Y:S01]  /*35cd0*/  LDL.LU R77, [R1+0x442c] ;  /* 0x00442c00014d7983 */ /* 0x000ee20000300800 */
[----:B------:R-:W-:Y:S02]  /*35ce0*/  IMAD.MOV.U32 R107, RZ, RZ, R17 ;  /* 0x000000ffff6b7224 */ /* 0x000fe400078e0011 */
[----:B------:R-:W-:Y:S01]  /*35cf0*/  IMAD.MOV.U32 R106, RZ, RZ, R2 ;  /* 0x000000ffff6a7224 */ /* 0x000fe200078e0002 */
[----:B------:R-:W4:Y:S01]  /*35d00*/  LDL.LU R104, [R1+0x390] ;  /* 0x0003900001687983 */ /* 0x000f220000300800 */
[----:B------:R-:W-:-:S03]  /*35d10*/  MOV R105, R76 ;  /* 0x0000004c00697202 */ /* 0x000fc60000000f00 */
[----:B------:R-:W2:Y:S04]  /*35d20*/  LDL.LU R76, [R1+0x4428] ;  /* 0x00442800014c7983 */ /* 0x000ea80000300800 */
[----:B------:R-:W2:Y:S04]  /*35d30*/  LDL.LU R2, [R1+0x4424] ;  /* 0x0044240001027983 */ /* 0x000ea80000300800 */
[----:B------:R-:W2:Y:S04]  /*35d40*/  LDL.LU R17, [R1+0x4420] ;  /* 0x0044200001117983 */ /* 0x000ea80000300800 */
[----:B------:R-:W3:Y:S04]  /*35d50*/  LDL.LU R176, [R1+0x3a0] ;  /* 0x0003a00001b07983 */ /* 0x000ee80000300800 */
[----:B------:R-:W3:Y:S04]  /*35d60*/  LDL.LU R177, [R1+0x3a4] ;  /* 0x0003a40001b17983 */ /* 0x000ee80000300800 */
[----:B------:R-:W3:Y:S04]  /*35d70*/  LDL.LU R178, [R1+0x3a8] ;  /* 0x0003a80001b27983 */ /* 0x000ee80000300800 */
[----:B------:R-:W3:Y:S04]  /*35d80*/  LDL.LU R179, [R1+0x3ac] ;  /* 0x0003ac0001b37983 */ /* 0x000ee80000300800 */
[----:B------:R-:W2:Y:S04]  /*35d90*/  LDL.LU R148, [R1+0x450] ;  /* 0x0004500001947983 */ /* 0x000ea80000300800 */
        /* <DEDUP_REMOVED lines=79> */
[----:B----4-:R-:W-:Y:S06]  /*36290*/  HMMA.1688.F32.TF32 R104, R36, R70, R104 ;  /* 0x000000462468723c */ /* 0x010fec0000081068 */
[C---:B--2---:R-:W-:Y:S06]  /*362a0*/  HMMA.1688.F32.TF32 R208, R24.reuse, R58, R208 ;  /* 0x0000003a18d0723c */ /* 0x044fec00000810d0 */
[C---:B---3--:R-:W-:Y:S06]  /*362b0*/  HMMA.1688.F32.TF32 R216, R24.reuse, R66, R216 ;  /* 0x0000004218d8723c */ /* 0x048fec00000810d8 */
[C---:B------:R-:W-:Y:S06]  /*362c0*/  HMMA.1688.F32.TF32 R228, R24.reuse, R70, R228 ;  /* 0x0000004618e4723c */ /* 0x040fec00000810e4 */
[----:B------:R-:W-:-:S15]  /*362d0*/  HMMA.1688.F32.TF32 R40, R24, R74, R40 ;  /* 0x0000004a1828723c */ /* 0x000fde0000081028 */
[----:B------:R-:W-:-:S08]  /*362e0*/  NOP ;  /* 0x0000000000007918 */ /* 0x000fd00000000000 */
[----:B------:R-:W-:Y:S04]  /*362f0*/  STL.64 [R1+0x220], R40 ;  /* 0x0002202801007387 */ /* 0x000fe80000100a00 */
[----:B------:R1:W-:Y:S02]  /*36300*/  STL.64 [R1+0x228], R42 ;  /* 0x0002282a01007387 */ /* 0x0003e40000100a00 */
[C---:B-1----:R-:W-:Y:S02]  /*36310*/  HMMA.1688.F32.TF32 R40, R24.reuse, R34, R224 ;  /* 0x000000221828723c */ /* 0x042fe400000810e0 */
[----:B------:R-:W-:Y:S04]  /*36320*/  STL.64 [R1+0x210], R228 ;  /* 0x000210e401007387 */ /* 0x000fe80000100a00 */
[----:B------:R-:W-:Y:S01]  /*36330*/  STL.64 [R1+0x218], R230 ;  /* 0x000218e601007387 */ /* 0x000fe20000100a00 */
[----:B------:R-:W-:-:S15]  /*36340*/  HMMA.1688.F32.TF32 R220, R24, R30, R220 ;  /* 0x0000001e18dc723c */ /* 0x000fde00000810dc */
[----:B------:R-:W-:-:S01]  /*36350*/  NOP ;  /* 0x0000000000007918 */ /* 0x000fc20000000000 */
[----:B------:R-:W-:Y:S04]  /*36360*/  STL.64 [R1+0x200], R40 ;  /* 0x0002002801007387 */ /* 0x000fe80000100a00 */
[----:B------:R1:W-:Y:S02]  /*36370*/  STL.64 [R1+0x208], R42 ;  /* 0x0002082a01007387 */ /* 0x0003e40000100a00 */
[C---:B-1----:R-:W-:Y:S02]  /*36380*/  HMMA.1688.F32.TF32 R40, R24.reuse, R62, R212 ;  /* 0x0000003e1828723c */ /* 0x042fe400000810d4 */
[----:B------:R-:W-:Y:S04]  /*36390*/  STL.64 [R1+0x1f0], R220 ;  /* 0x0001f0dc01007387 */ /* 0x000fe80000100a00 */
[----:B------:R-:W-:Y:S01]  /*363a0*/  STL.64 [R1+0x1f8], R222 ;  /* 0x0001f8de01007387 */ /* 0x000fe20000100a00 */
[C---:B------:R-:W-:Y:S03]  /*363b0*/  HMMA.1688.F32.TF32 R204, R24.reuse, R54, R204 ;  /* 0x0000003618cc723c */ /* 0x040fe600000810cc */
[----:B------:R-:W-:Y:S04]  /*363c0*/  STL.64 [R1+0x1e0], R216 ;  /* 0x0001e0d801007387 */ /* 0x000fe80000100a00 */
[----:B------:R-:W-:Y:S01]  /*363d0*/  STL.64 [R1+0x1e8], R218 ;  /* 0x0001e8da01007387 */ /* 0x000fe20000100a00 */
[C---:B------:R-:W-:Y:S06]  /*363e0*/  HMMA.1688.F32.TF32 R140, R24.reuse, R6, R140 ;  /* 0x00000006188c723c */ /* 0x040fec000008108c */
[C---:B------:R-:W-:Y:S02]  /*363f0*/  HMMA.1688.F32.TF32 R144, R24.reuse, R10, R144 ;  /* 0x0000000a1890723c */ /* 0x040fe40000081090 */
[----:B------:R-:W-:Y:S04]  /*36400*/  STL.64 [R1+0x1d0], R40 ;  /* 0x0001d02801007387 */ /* 0x000fe80000100a00 */
[----:B------:R1:W-:Y:S01]  /*36410*/  STL.64 [R1+0x1d8], R42 ;  /* 0x0001d82a01007387 */ /* 0x0003e20000100a00 */
[C---:B------:R-:W-:Y:S06]  /*36420*/  HMMA.1688.F32.TF32 R232, R24.reuse, R78, R232 ;  /* 0x0000004e18e8723c */ /* 0x040fec00000810e8 */
[C---:B-1----:R-:W-:Y:S06]  /*36430*/  HMMA.1688.F32.TF32 R40, R24.reuse, R50, R196 ;  /* 0x000000321828723c */ /* 0x042fec00000810c4 */
[----:B------:R-:W-:Y:S01]  /*36440*/  HMMA.1688.F32.TF32 R24, R24, R46, R236 ;  /* 0x0000002e1818723c */ /* 0x000fe200000810ec */
[----:B------:R-:W-:Y:S04]  /*36450*/  STL.64 [R1+0x1c0], R208 ;  /* 0x0001c0d001007387 */ /* 0x000fe80000100a00 */
[----:B------:R-:W-:Y:S04]  /*36460*/  STL.64 [R1+0x1c8], R210 ;  /* 0x0001c8d201007387 */ /* 0x000fe80000100a00 */
[----:B------:R-:W-:Y:S04]  /*36470*/  STL.64 [R1+0x1b0], R204 ;  /* 0x0001b0cc01007387 */ /* 0x000fe80000100a00 */
[----:B------:R-:W-:Y:S04]  /*36480*/  STL.64 [R1+0x1b8], R206 ;  /* 0x0001b8ce01007387 */ /* 0x000fe80000100a00 */
[----:B------:R-:W-:Y:S04]  /*36490*/  STL.64 [R1+0x1a0], R40 ;  /* 0x0001a02801007387 */ /* 0x000fe80000100a00 */
[----:B------:R-:W-:Y:S04]  /*364a0*/  STL.64 [R1+0x1a8], R42 ;  /* 0x0001a82a01007387 */ /* 0x000fe80000100a00 */
[----:B------:R-:W-:Y:S04]  /*364b0*/  STL.64 [R1+0x120], R24 ;  /* 0x0001201801007387 */ /* 0x000fe80000100a00 */
[----:B------:R1:W-:Y:S02]  /*364c0*/  STL.64 [R1+0x128], R26 ;  /* 0x0001281a01007387 */ /* 0x0003e40000100a00 */
[C---:B-1----:R-:W-:Y:S06]  /*364d0*/  HMMA.1688.F32.TF32 R24, R36.reuse, R74, R176 ;  /* 0x0000004a2418723c */ /* 0x042fec00000810b0 */
[----:B------:R-:W-:-:S15]  /*364e0*/  HMMA.1688.F32.TF32 R40, R36, R34, R112 ;  /* 0x000000222428723c */ /* 0x000fde0000081070 */
[----:B------:R-:W-:-:S02]  /*364f0*/  NOP ;  /* 0x0000000000007918 */ /* 0x000fc40000000000 */
[----:B------:R-:W-:Y:S04]  /*36500*/  STL.64 [R1+0x110], R24 ;  /* 0x0001101801007387 */ /* 0x000fe80000100a00 */
[----:B------:R1:W-:Y:S02]  /*36510*/  STL.64 [R1+0x118], R26 ;  /* 0x0001181a01007387 */ /* 0x0003e40000100a00 */
[C---:B-1----:R-:W-:Y:S02]  /*36520*/  HMMA.1688.F32.TF32 R24, R36.reuse, R30, R100 ;  /* 0x0000001e2418723c */ /* 0x042fe40000081064 */
[----:B------:R-:W-:Y:S04]  /*36530*/  STL.64 [R1+0x100], R104 ;  /* 0x0001006801007387 */ /* 0x000fe80000100a00 */
[----:B------:R-:W-:Y:S01]  /*36540*/  STL.64 [R1+0x108], R106 ;  /* 0x0001086a01007387 */ /* 0x000fe20000100a00 */
[C---:B------:R-:W-:Y:S03]  /*36550*/  HMMA.1688.F32.TF32 R100, R36.reuse, R66, R168 ;  /* 0x000000422464723c */ /* 0x040fe600000810a8 */
[----:B------:R-:W-:Y:S04]  /*36560*/  STL.64 [R1+0xf0], R40 ;  /* 0x0000f02801007387 */ /* 0x000fe80000100a00 */
[----:B------:R1:W-:Y:S09]  /*36570*/  STL.64 [R1+0xf8], R42 ;  /* 0x0000f82a01007387 */ /* 0x0003f20000100a00 */
[----:B------:R-:W-:Y:S01]  /*36580*/  STL.64 [R1+0x140], R24 ;  /* 0x0001401801007387 */ /* 0x000fe20000100a00 */
[C---:B-1----:R-:W-:Y:S03]  /*36590*/  HMMA.1688.F32.TF32 R40, R36.reuse, R62, R160 ;  /* 0x0000003e2428723c */ /* 0x042fe600000810a0 */
[----:B------:R1:W-:Y:S03]  /*365a0*/  STL.64 [R1+0x148], R26 ;  /* 0x0001481a01007387 */ /* 0x0003e60000100a00 */
[C---:B-1----:R-:W-:Y:S01]  /*365b0*/  HMMA.1688.F32.TF32 R24, R36.reuse, R58, R96 ;  /* 0x0000003a2418723c */ /* 0x042fe20000081060 */
[----:B------:R-:W-:Y:S04]  /*365c0*/  STL.64 [R1+0x190], R100 ;  /* 0x0001906401007387 */ /* 0x000fe80000100a00 */
[----:B------:R-:W-:Y:S01]  /*365d0*/  STL.64 [R1+0x198], R102 ;  /* 0x0001986601007387 */ /* 0x000fe20000100a00 */
[----:B------:R-:W-:Y:S11]  /*365e0*/  HMMA.1688.F32.TF32 R92, R36, R54, R92 ;  /* 0x00000036245c723c */ /* 0x000ff6000008105c */
[----:B------:R-:W-:Y:S04]  /*365f0*/  STL.64 [R1+0x180], R40 ;  /* 0x0001802801007387 */ /* 0x000fe80000100a00 */
[----:B------:R1:W-:Y:S01]  /*36600*/  STL.64 [R1+0x188], R42 ;  /* 0x0001882a01007387 */ /* 0x0003e20000100a00 */
[----:B------:R-:W-:Y:S03]  /*36610*/  HMMA.1688.F32.TF32 R196, R184, R18, R248 ;  /* 0x00000012b8c4723c */ /* 0x000fe600000810f8 */
[----:B------:R-:W-:Y:S03]  /*36620*/  LDS R97, [R3+UR12+0x4000] ;  /* 0x0040000c03617984 */ /* 0x000fe60008000800 */
[C---:B------:R-:W-:Y:S01]  /*36630*/  HMMA.1688.F32.TF32 R192, R36.reuse, R22, R192 ;  /* 0x0000001624c0723c */ /* 0x040fe200000810c0 */
[----:B------:R-:W-:Y:S04]  /*36640*/  LDS R99, [R3+UR12+0x5000] ;  /* 0x0050000c03637984 */ /* 0x000fe80008000800 */
[----:B------:R-:W-:Y:S01]  /*36650*/  STL.64 [R1+0x170], R24 ;  /* 0x0001701801007387 */ /* 0x000fe20000100a00 */
[----:B-1----:R-:W-:Y:S03]  /*36660*/  HMMA.1688.F32.TF32 R40, R36, R50, R88 ;  /* 0x000000322428723c */ /* 0x002fe60000081058 */
[----:B------:R1:W-:Y:S01]  /*36670*/  STL.64 [R1+0x178], R26 ;  /* 0x0001781a01007387 */ /* 0x0003e20000100a00 */
[----:B------:R-:W-:Y:S01]  /*36680*/  IMAD.MOV.U32 R248, RZ, RZ, R77 ;  /* 0x000000fffff87224 */ /* 0x000fe200078e004d */
[----:B------:R-:W-:Y:S01]  /*36690*/  MOV R249, R16 ;  /* 0x0000001000f97202 */ /* 0x000fe20000000f00 */
[----:B------:R-:W-:Y:S01]  /*366a0*/  IMAD.MOV.U32 R250, RZ, RZ, R20 ;  /* 0x000000fffffa7224 */ /* 0x000fe200078e0014 */
[----:B------:R-:W-:Y:S01]  /*366b0*/  MOV R100, R17 ;  /* 0x0000001100647202 */ /* 0x000fe20000000f00 */
[----:B------:R-:W-:Y:S01]  /*366c0*/  IMAD.MOV.U32 R251, RZ, RZ, R21 ;  /* 0x000000fffffb7224 */ /* 0x000fe200078e0015 */
[----:B------:R-:W-:Y:S01]  /*366d0*/  HMMA.1688.F32.TF32 R204, R184, R22, R80 ;  /* 0x00000016b8cc723c */ /* 0x000fe20000081050 */
[----:B------:R-:W-:-:S05]  /*366e0*/  IMAD.MOV.U32 R101, RZ, RZ, R2 ;  /* 0x000000ffff657224 */ /* 0x000fca00078e0002 */
[C---:B------:R-:W-:Y:S01]  /*366f0*/  HMMA.1688.F32.TF32 R188, R36.reuse, R18, R188 ;  /* 0x0000001224bc723c */ /* 0x040fe200000810bc */
[----:B------:R-:W-:Y:S01]  /*36700*/  MOV R103, R76 ;  /* 0x0000004c00677202 */ /* 0x000fe20000000f00 */
[----:B------:R-:W-:Y:S04]  /*36710*/  LDS R89, [R3+UR12+0x4100] ;  /* 0x0041000c03597984 */ /* 0x000fe80008000800 */
[C---:B-1----:R-:W-:Y:S01]  /*36720*/  HMMA.1688.F32.TF32 R24, R36.reuse, R46, R84 ;  /* 0x0000002e2418723c */ /* 0x042fe20000081054 */
[----:B------:R-:W-:Y:S04]  /*36730*/  STL.64 [R1+0x160], R92 ;  /* 0x0001605c01007387 */ /* 0x000fe80000100a00 */
[----:B------:R-:W-:Y:S04]  /*36740*/  STL.64 [R1+0x168], R94 ;  /* 0x0001685e01007387 */ /* 0x000fe80000100a00 */
[----:B------:R-:W-:Y:S04]  /*36750*/  STL.64 [R1+0x150], R40 ;  /* 0x0001502801007387 */ /* 0x000fe80000100a00 */
[----:B------:R-:W-:Y:S01]  /*36760*/  STL.64 [R1+0x158], R42 ;  /* 0x0001582a01007387 */ /* 0x000fe20000100a00 */
[C---:B------:R-:W-:Y:S03]  /*36770*/  HMMA.1688.F32.TF32 R128, R36.reuse, R78, R128 ;  /* 0x0000004e2480723c */ /* 0x040fe60000081080 */
[----:B------:R-:W-:Y:S03]  /*36780*/  LDS R93, [R3+UR12+0x4080] ;  /* 0x0040800c035d7984 */ /* 0x000fe60008000800 */
[C---:B------:R-:W-:Y:S01]  /*36790*/  HMMA.1688.F32.TF32 R164, R36.reuse, R14, R164 ;  /* 0x0000000e24a4723c */ /* 0x040fe200000810a4 */
[----:B------:R-:W-:Y:S04]  /*367a0*/  LDS R95, [R3+UR12+0x5080] ;  /* 0x0050800c035f7984 */ /* 0x000fe80008000800 */
[----:B------:R-:W-:Y:S04]  /*367b0*/  STL.64 [R1+0x130], R24 ;  /* 0x0001301801007387 */ /* 0x000fe80000100a00 */
[----:B------:R-:W-:Y:S04]  /*367c0*/  STL.64 [R1+0x138], R26 ;  /* 0x0001381a01007387 */ /* 0x000fe80000100a00 */
[----:B------:R-:W2:Y:S04]  /*367d0*/  LDL.LU R77, [R1+0x43fc] ;  /* 0x0043fc00014d7983 */ /* 0x000ea80000300800 */
[----:B------:R-:W3:Y:S04]  /*367e0*/  LDL.LU R16, [R1+0x43f8] ;  /* 0x0043f80001107983 */ /* 0x000ee80000300800 */
[----:B------:R-:W4:Y:S04]  /*367f0*/  LDL.LU R20, [R1+0x43f4] ;  /* 0x0043f40001147983 */ /* 0x000f280000300800 */
[----:B------:R-:W2:Y:S04]  /*36800*/  LDL.LU R21, [R1+0x43f0] ;  /* 0x0043f00001157983 */ /* 0x000ea80000300800 */
[----:B------:R-:W2:Y:S04]  /*36810*/  LDL.LU R17, [R1+0x43ec] ;  /* 0x0043ec0001117983 */ /* 0x000ea80000300800 */
[----:B------:R-:W2:Y:S01]  /*36820*/  LDL.LU R2, [R1+0x43e8] ;  /* 0x0043e80001027983 */ /* 0x000ea20000300800 */
[C---:B------:R-:W-:Y:S03]  /*36830*/  HMMA.1688.F32.TF32 R152, R36.reuse, R6, R152 ;  /* 0x000000062498723c */ /* 0x040fe60000081098 */
[----:B------:R-:W-:Y:S03]  /*36840*/  LDS R91, [R3+UR12+0x5100] ;  /* 0x0051000c035b7984 */ /* 0x000fe60008000800 */
[----:B------:R-:W-:Y:S01]  /*36850*/  HMMA.1688.F32.TF32 R148, R36, R10, R148 ;  /* 0x0000000a2494723c */ /* 0x000fe20000081094 */
[----:B------:R-:W-:Y:S04]  /*36860*/  LDS R85, [R3+UR12+0x4180] ;  /* 0x0041800c03557984 */ /* 0x000fe80008000800 */
        /* <DEDUP_REMOVED lines=24> */
[----:B------:R-:W-:Y:S01]  /*369f0*/  LDS R38, [R0+UR12+0x5380] ;  /* 0x0053800c00267984 */ /* 0x000fe20008000800 */
[----:B---3--:R-:W-:-:S03]  /*36a00*/  IMAD.MOV.U32 R160, RZ, RZ, R16 ;  /* 0x000000ffffa07224 */ /* 0x008fc600078e0010 */
[----:B------:R-:W3:Y:S01]  /*36a10*/  LDL.LU R16, [R1+0x43e4] ;  /* 0x0043e40001107983 */ /* 0x000ee20000300800 */
[----:B----4-:R-:W-:-:S03]  /*36a20*/  IMAD.MOV.U32 R161, RZ, RZ, R20 ;  /* 0x000000ffffa17224 */ /* 0x010fc600078e0014 */
[----:B------:R-:W4:Y:S01]  /*36a30*/  LDL.LU R20, [R1+0x43e0] ;  /* 0x0043e00001147983 */ /* 0x000f220000300800 */
[----:B--2---:R-:W-:-:S03]  /*36a40*/  MOV R162, R21 ;  /* 0x0000001500a27202 */ /* 0x004fc60000000f00 */
[----:B------:R-:W2:Y:S01]  /*36a50*/  LDL.LU R21, [R1+0x43dc] ;  /* 0x0043dc0001157983 */ /* 0x000ea20000300800 */
[----:B------:R-:W-:-:S03]  /*36a60*/  IMAD.MOV.U32 R163, RZ, RZ, R17 ;  /* 0x000000ffffa37224 */ /* 0x000fc600078e0011 */
[----:B------:R-:W2:Y:S04]  /*36a70*/  LDL.LU R17, [R1+0x43d8] ;  /* 0x0043d80001117983 */ /* 0x000ea80000300800 */
[----:B------:R-:W2:Y:S04]  /*36a80*/  LDL.LU R168, [R1+0x5c0] ;  /* 0x0005c00001a87983 */ /* 0x000ea80000300800 */
[----:B------:R-:W2:Y:S04]  /*36a90*/  LDL.LU R169, [R1+0x5c4] ;  /* 0x0005c40001a97983 */ /* 0x000ea80000300800 */
[----:B------:R-:W2:Y:S04]  /*36aa0*/  LDL.LU R170, [R1+0x5c8] ;  /* 0x0005c80001aa7983 */ /* 0x000ea80000300800 */
[----:B------:R-:W2:Y:S04]  /*36ab0*/  LDL.LU R171, [R1+0x5cc] ;  /* 0x0005cc0001ab7983 */ /* 0x000ea80000300800 */
[----:B------:R-:W-:Y:S01]  /*36ac0*/  STL [R1+0x3fe0], R2 ;  /* 0x003fe00201007387 */ /* 0x000fe20000100800 */
[----:B------:R-:W-:-:S07]  /*36ad0*/  IMAD.MOV.U32 R102, RZ, RZ, R77 ;  /* 0x000000ffff667224 */ /* 0x000fce00078e004d */
[C---:B------:R-:W-:Y:S06]  /*36ae0*/  HMMA.1688.F32.TF32 R76, R184.reuse, R78, R100 ;  /* 0x0000004eb84c723c */ /* 0x040fec0000081064 */
[----:B------:R-:W-:Y:S01]  /*36af0*/  HMMA.1688.F32.TF32 R100, R184, R74, R248 ;  /* 0x0000004ab864723c */ /* 0x000fe200000810f8 */
[----:B---3--:R-:W-:Y:S01]  /*36b00*/  IMAD.MOV.U32 R115, RZ, RZ, R16 ;  /* 0x000000ffff737224 */ /* 0x008fe200078e0010 */
[----:B------:R-:W-:Y:S02]  /*36b10*/  LOP3.LUT R16, R2, 0x40, RZ, 0x3c, !PT ;  /* 0x0000004002107812 */ /* 0x000fe400078e3cff */
[----:B----4-:R-:W-:-:S03]  /*36b20*/  MOV R113, R20 ;  /* 0x0000001400717202 */ /* 0x010fc60000000f00 */
[----:B------:R-:W-:Y:S01]  /*36b30*/  STL [R1+0x12c0], R16 ;  /* 0x0012c01001007387 */ /* 0x000fe20000100800 */
[----:B--2---:R-:W-:-:S03]  /*36b40*/  IMAD.MOV.U32 R112, RZ, RZ, R21 ;  /* 0x000000ffff707224 */ /* 0x004fc600078e0015 */
[----:B------:R-:W-:Y:S01]  /*36b50*/  LDSM.16.M88.4 R20, [R16+UR13+0x40000] ;  /* 0x0400000d1014783b */ /* 0x000fe20008000200 */
[----:B------:R-:W-:-:S03]  /*36b60*/  IMAD.MOV.U32 R114, RZ, RZ, R17 ;  /* 0x000000ffff727224 */ /* 0x000fc600078e0011 */
[----:B------:R-:W1:Y:S04]  /*36b70*/  LDSM.16.M88.4 R16, [R16+UR13+0x41000] ;  /* 0x0410000d1010783b */ /* 0x000e680008000200 */
[----:B------:R-:W-:Y:S04]  /*36b80*/  STL [R1+0x41e0], R0 ;  /* 0x0041e00001007387 */ /* 0x000fe80000100800 */
[----:B------:R-:W-:Y:S04]  /*36b90*/  STL [R1+0x41e4], R3 ;  /* 0x0041e40301007387 */ /* 0x000fe80000100800 */
[----:B-1----:R-:W-:Y:S04]  /*36ba0*/  STL [R1+0x419c], R18 ;  /* 0x00419c1201007387 */ /* 0x002fe80000100800 */
[----:B------:R-:W-:Y:S04]  /*36bb0*/  STL [R1+0x4198], R19 ;  /* 0x0041981301007387 */ /* 0x000fe80000100800 */
[----:B------:R-:W2:Y:S04]  /*36bc0*/  LDL.LU R216, [R1+0x4f0] ;  /* 0x0004f00001d87983 */ /* 0x000ea80000300800 */
[----:B------:R1:W-:Y:S04]  /*36bd0*/  STL.64 [R1+0xe0], R100 ;  /* 0x0000e06401007387 */ /* 0x0003e80000100a00 */
[----:B------:R3:W-:Y:S04]  /*36be0*/  STL.64 [R1+0xe8], R102 ;  /* 0x0000e86601007387 */ /* 0x0007e80000100a00 */
[----:B------:R-:W2:Y:S04]  /*36bf0*/  LDL.LU R217, [R1+0x4f4] ;  /* 0x0004f40001d97983 */ /* 0x000ea80000300800 */
[----:B------:R-:W2:Y:S04]  /*36c00*/  LDL.LU R218, [R1+0x4f8] ;  /* 0x0004f80001da7983 */ /* 0x000ea80000300800 */
[----:B------:R-:W2:Y:S04]  /*36c10*/  LDL.LU R219, [R1+0x4fc] ;  /* 0x0004fc0001db7983 */ /* 0x000ea80000300800 */
[----:B------:R-:W4:Y:S04]  /*36c20*/  LDL.LU R228, [R1+0x500] ;  /* 0x0005000001e47983 */ /* 0x000f280000300800 */
[----:B------:R-:W4:Y:S04]  /*36c30*/  LDL.LU R229, [R1+0x504] ;  /* 0x0005040001e57983 */ /* 0x000f280000300800 */
[----:B------:R-:W4:Y:S04]  /*36c40*/  LDL.LU R230, [R1+0x508] ;  /* 0x0005080001e67983 */ /* 0x000f280000300800 */
[----:B------:R-:W4:Y:S04]  /*36c50*/  LDL.LU R231, [R1+0x50c] ;  /* 0x00050c0001e77983 */ /* 0x000f280000300800 */
[----:B------:R-:W2:Y:S04]  /*36c60*/  LDL.LU R220, [R1+0x560] ;  /* 0x0005600001dc7983 */ /* 0x000ea80000300800 */
[----:B------:R-:W2:Y:S04]  /*36c70*/  LDL.LU R221, [R1+0x564] ;  /* 0x0005640001dd7983 */ /* 0x000ea80000300800 */
[----:B------:R-:W2:Y:S04]  /*36c80*/  LDL.LU R222, [R1+0x568] ;  /* 0x0005680001de7983 */ /* 0x000ea80000300800 */
[----:B------:R-:W2:Y:S04]  /*36c90*/  LDL.LU R223, [R1+0x56c] ;  /* 0x00056c0001df7983 */ /* 0x000ea80000300800 */
[----:B-1----:R-:W4:Y:S04]  /*36ca0*/  LDL.LU R100, [R1+0x530] ;  /* 0x0005300001647983 */ /* 0x002f280000300800 */
[----:B------:R-:W4:Y:S04]  /*36cb0*/  LDL.LU R101, [R1+0x534] ;  /* 0x0005340001657983 */ /* 0x000f280000300800 */
[----:B---3--:R-:W4:Y:S04]  /*36cc0*/  LDL.LU R102, [R1+0x538] ;  /* 0x0005380001667983 */ /* 0x008f280000300800 */
[----:B------:R-:W4:Y:S01]  /*36cd0*/  LDL.LU R103, [R1+0x53c] ;  /* 0x00053c0001677983 */ /* 0x000f220000300800 */
[C---:B------:R-:W-:Y:S03]  /*36ce0*/  HMMA.1688.F32.TF32 R176, R184.reuse, R14, R112 ;  /* 0x0000000eb8b0723c */ /* 0x040fe60000081070 */
        /* <DEDUP_REMOVED lines=28> */
[----:B--2---:R-:W-:-:S15]  /*36eb0*/  HMMA.1688.F32.TF32 R220, R184, R70, R220 ;  /* 0x00000046b8dc723c */ /* 0x004fde00000810dc */
[----:B------:R-:W-:-:S08]  /*36ec0*/  NOP ;  /* 0x0000000000007918 */ /* 0x000fd00000000000 */
[----:B------:R1:W-:Y:S01]  /*36ed0*/  STL.64 [R1+0xd0], R220 ;  /* 0x0000d0dc01007387 */ /* 0x0003e20000100a00 */
[----:B------:R-:W-:Y:S01]  /*36ee0*/  MOV R3, R222 ;  /* 0x000000de00037202 */ /* 0x000fe20000000f00 */
[----:B------:R-:W-:Y:S02]  /*36ef0*/  IMAD.MOV.U32 R0, RZ, RZ, R223 ;  /* 0x000000ffff007224 */ /* 0x000fe400078e00df */
[----:B------:R-:W-:Y:S02]  /*36f00*/  IMAD.MOV.U32 R222, RZ, RZ, R48 ;  /* 0x000000ffffde7224 */ /* 0x000fe400078e0030 */
[----:B------:R-:W-:Y:S02]  /*36f10*/  IMAD.MOV.U32 R223, RZ, RZ, R49 ;  /* 0x000000ffffdf7224 */ /* 0x000fe400078e0031 */
[----:B-1----:R-:W-:Y:S01]  /*36f20*/  IMAD.MOV.U32 R220, RZ, RZ, R5 ;  /* 0x000000ffffdc7224 */ /* 0x002fe200078e0005 */
[----:B------:R-:W-:Y:S01]  /*36f30*/  MOV R221, R9 ;  /* 0x0000000900dd7202 */ /* 0x000fe20000000f00 */
[----:B------:R-:W2:Y:S04]  /*36f40*/  LDL.LU R5, [R1+0x43d4] ;  /* 0x0043d40001057983 */ /* 0x000ea80000300800 */
[----:B------:R-:W2:Y:S04]  /*36f50*/  LDL.LU R9, [R1+0x43d0] ;  /* 0x0043d00001097983 */ /* 0x000ea80000300800 */
[----:B------:R-:W2:Y:S04]  /*36f60*/  LDL.LU R48, [R1+0x43cc] ;  /* 0x0043cc0001307983 */ /* 0x000ea80000300800 */
[----:B------:R-:W2:Y:S01]  /*36f70*/  LDL.LU R49, [R1+0x43c8] ;  /* 0x0043c80001317983 */ /* 0x000ea20000300800 */
[C---:B---3--:R-:W-:Y:S06]  /*36f80*/  HMMA.1688.F32.TF32 R104, R184.reuse, R34, R104 ;  /* 0x00000022b868723c */ /* 0x048fec0000081068 */
[C---:B----4-:R-:W-:Y:S06]  /*36f90*/  HMMA.1688.F32.TF32 R112, R184.reuse, R30, R112 ;  /* 0x0000001eb870723c */ /* 0x050fec0000081070 */
[C---:B------:R-:W-:Y:S01]  /*36fa0*/  HMMA.1688.F32.TF32 R100, R184.reuse, R66, R100 ;  /* 0x00000042b864723c */ /* 0x040fe20000081064 */
[----:B------:R1:W-:Y:S04]  /*36fb0*/  STL [R1+0x41fc], R0 ;  /* 0x0041fc0001007387 */ /* 0x0003e80000100800 */
[----:B------:R3:W-:Y:S06]  /*36fc0*/  STL [R1+0x41f8], R3 ;  /* 0x0041f80301007387 */ /* 0x0007ec0000100800 */
[----:B------:R-:W-:Y:S04]  /*36fd0*/  STL.64 [R1+0xc0], R104 ;  /* 0x0000c06801007387 */ /* 0x000fe80000100a00 */
[----:B------:R4:W-:Y:S03]  /*36fe0*/  STL.64 [R1+0xc8], R106 ;  /* 0x0000c86a01007387 */ /* 0x0009e60000100a00 */
[----:B-1----:R-:W-:Y:S01]  /*36ff0*/  MOV R0, R114 ;  /* 0x0000007200007202 */ /* 0x002fe20000000f00 */
[----:B---3--:R-:W-:Y:S01]  /*37000*/  IMAD.MOV.U32 R3, RZ, RZ, R115 ;  /* 0x000000ffff037224 */ /* 0x008fe200078e0073 */
[----:B----4-:R-:W3:Y:S04]  /*37010*/  LDL.LU.64 R106, [R1+0x43c0] ;  /* 0x0043c000016a7983 */ /* 0x010ee80000300a00 */
[----:B------:R-:W3:Y:S04]  /*37020*/  LDL.LU.64 R104, [R1+0x43b8] ;  /* 0x0043b80001687983 */ /* 0x000ee80000300a00 */
[----:B------:R1:W-:Y:S04]  /*37030*/  STL.64 [R1+0xb0], R112 ;  /* 0x0000b07001007387 */ /* 0x0003e80000100a00 */
[----:B------:R-:W4:Y:S04]  /*37040*/  LDL.LU.64 R114, [R1+0x43b0] ;  /* 0x0043b00001727983 */ /* 0x000f280000300a00 */
[----:B-1----:R-:W4:Y:S04]  /*37050*/  LDL.LU.64 R112, [R1+0x43a8] ;  /* 0x0043a80001707983 */ /* 0x002f280000300a00 */
        /* <DEDUP_REMOVED lines=9> */
[----:B-1----:R-:W4:Y:S04]  /*370f0*/  LDL.LU R208, [R1+0x4e0] ;  /* 0x0004e00001d07983 */ /* 0x002f280000300800 */
[----:B------:R-:W4:Y:S04]  /*37100*/  LDL.LU R209, [R1+0x4e4] ;  /* 0x0004e40001d17983 */ /* 0x000f280000300800 */
[----:B------:R-:W4:Y:S04]  /*37110*/  LDL.LU R210, [R1+0x4e8] ;  /* 0x0004e80001d27983 */ /* 0x000f280000300800 */
[----:B------:R-:W4:Y:S04]  /*37120*/  LDL.LU R211, [R1+0x4ec] ;  /* 0x0004ec0001d37983 */ /* 0x000f280000300800 */
[----:B------:R-:W-:Y:S04]  /*37130*/  STL.64 [R1+0x30], R236 ;  /* 0x000030ec01007387 */ /* 0x000fe80000100a00 */
[----:B------:R1:W-:Y:S01]  /*37140*/  STL.64 [R1+0x38], R238 ;  /* 0x000038ee01007387 */ /* 0x0003e20000100a00 */
[----:B------:R-:W-:Y:S06]  /*37150*/  HMMA.1688.F32.TF32 R248, R96, R20, R248 ;  /* 0x0000001460f8723c */ /* 0x000fec00000810f8 */
[C---:B-1----:R-:W-:Y:S06]  /*37160*/  HMMA.1688.F32.TF32 R236, R184.reuse, R54, R228 ;  /* 0x00000036b8ec723c */ /* 0x042fec00000810e4 */
[----:B------:R-:W-:Y:S01]  /*37170*/  HMMA.1688.F32.TF32 R228, R184, R50, R216 ;  /* 0x00000032b8e4723c */ /* 0x000fe200000810d8 */
[----:B------:R-:W4:-:S15]  /*37180*/  LDL.LU R216, [R1+0x280] ;  /* 0x0002800001d87983 */ /* 0x000f1e0000300800 */
[----:B------:R-:W-:-:S01]  /*37190*/  NOP ;  /* 0x0000000000007918 */ /* 0x000fc20000000000 */
[----:B------:R-:W-:Y:S04]  /*371a0*/  STL.64 [R1+0x20], R236 ;  /* 0x000020ec01007387 */ /* 0x000fe80000100a00 */
[----:B------:R-:W-:Y:S04]  /*371b0*/  STL.64 [R1+0x28], R238 ;  /* 0x000028ee01007387 */ /* 0x000fe80000100a00 */
[----:B------:R-:W-:Y:S04]  /*371c0*/  STL.64 [R1+0x10], R228 ;  /* 0x000010e401007387 */ /* 0x000fe80000100a00 */
[----:B------:R-:W-:Y:S04]  /*371d0*/  STL.64 [R1+0x18], R230 ;  /* 0x000018e601007387 */ /* 0x000fe80000100a00 */
[----:B------:R-:W4:Y:S01]  /*371e0*/  LDL.LU R217, [R1+0x284] ;  /* 0x0002840001d97983 */ /* 0x000f220000300800 */
[----:B--2---:R-:W-:Y:S01]  /*371f0*/  MOV R219, R48 ;  /* 0x0000003000db7202 */ /* 0x004fe20000000f00 */
[----:B------:R-:W-:-:S02]  /*37200*/  IMAD.MOV.U32 R218, RZ, RZ, R49 ;  /* 0x000000ffffda7224 */ /* 0x000fc400078e0031 */
[----:B------:R-:W-:-:S15]  /*37210*/  HMMA.1688.F32.TF32 R48, R184, R46, R224 ;  /* 0x0000002eb830723c */ /* 0x000fde00000810e0 */
[----:B------:R-:W-:-:S08]  /*37220*/  NOP ;  /* 0x0000000000007918 */ /* 0x000fd00000000000 */
[----:B------:R1:W-:Y:S01]  /*37230*/  STL.64 [R1], R48 ;  /* 0x0000003001007387 */ /* 0x0003e20000100a00 */
[----:B------:R-:W-:Y:S02]  /*37240*/  IMAD.MOV.U32 R18, RZ, RZ, R50 ;  /* 0x000000ffff127224 */ /* 0x000fe400078e0032 */
[----:B------:R-:W-:Y:S01]  /*37250*/  IMAD.MOV.U32 R19, RZ, RZ, R51 ;  /* 0x000000ffff137224 */ /* 0x000fe200078e0033 */
[----:B------:R-:W-:Y:S04]  /*37260*/  STL.64 [R1+0x4168], R250 ;  /* 0x004168fa01007387 */ /* 0x000fe80000100a00 */
[----:B------:R-:W-:Y:S01]  /*37270*/  STL.64 [R1+0x4160], R248 ;  /* 0x004160f801007387 */ /* 0x000fe20000100a00 */
[----:B-1----:R-:W-:Y:S07]  /*37280*/  HMMA.1688.F32.TF32 R48, R92, R20, R212 ;  /* 0x000000145c30723c */ /* 0x002fee00000810d4 */
[----:B------:R-:W-:-:S02]  /*37290*/  MOV R212, R29 ;  /* 0x0000001d00d47202 */ /* 0x000fc40000000f00 */
[----:B------:R-:W2:Y:S01]  /*372a0*/  LDL.LU R29, [R1+0x4390] ;  /* 0x00439000011d7983 */ /* 0x000ea20000300800 */
[----:B------:R-:W-:Y:S01]  /*372b0*/  IMAD.MOV.U32 R213, RZ, RZ, R52 ;  /* 0x000000ffffd57224 */ /* 0x000fe200078e0034 */
[C---:B------:R-:W-:Y:S01]  /*372c0*/  HMMA.1688.F32.TF32 R168, R184.reuse, R6, R168 ;  /* 0x00000006b8a8723c */ /* 0x040fe200000810a8 */
[----:B------:R-:W-:Y:S01]  /*372d0*/  IMAD.MOV.U32 R214, RZ, RZ, R53 ;  /* 0x000000ffffd67224 */ /* 0x000fe200078e0035 */
[----:B------:R-:W2:Y:S04]  /*372e0*/  LDL.LU R52, [R1+0x438c] ;  /* 0x00438c0001347983 */ /* 0x000ea80000300800 */
[----:B------:R-:W-:Y:S01]  /*372f0*/  HMMA.1688.F32.TF32 R160, R184, R10, R160 ;  /* 0x0000000ab8a0723c */ /* 0x000fe200000810a0 */
[----:B------:R-:W2:Y:S05]  /*37300*/  LDL.LU R53, [R1+0x4388] ;  /* 0x0043880001357983 */ /* 0x000eaa0000300800 */
[----:B------:R-:W-:Y:S01]  /*37310*/  STL.64 [R1+0x4178], R50 ;  /* 0x0041783201007387 */ /* 0x000fe20000100a00 */
[-C--:B------:R-:W-:Y:S03]  /*37320*/  HMMA.1688.F32.TF32 R184, R88, R20.reuse, R220 ;  /* 0x0000001458b8723c */ /* 0x080fe600000810dc */
[----:B------:R3:W-:Y:S03]  /*37330*/  STL.64 [R1+0x4170], R48 ;  /* 0x0041703001007387 */ /* 0x0007e60000100a00 */
[----:B---3--:R-:W-:-:S15]  /*37340*/  HMMA.1688.F32.TF32 R48, R84, R20, R100 ;  /* 0x000000145430723c */ /* 0x008fde0000081064 */
[----:B------:R-:W-:-:S02]  /*37350*/  NOP ;  /* 0x0000000000007918 */ /* 0x000fc40000000000 */
[----:B------:R-:W-:Y:S04]  /*37360*/  STL.64 [R1+0x5c0], R184 ;  /* 0x0005c0b801007387 */ /* 0x000fe80000100a00 */
[----:B------:R-:W-:Y:S01]  /*37370*/  STL.64 [R1+0x5c8], R186 ;  /* 0x0005c8ba01007387 */ /* 0x000fe20000100a00 */
[-C--:B------:R-:W-:Y:S06]  /*37380*/  HMMA.1688.F32.TF32 R136, R80, R20.reuse, R136 ;  /* 0x000000145088723c */ /* 0x080fec0000081088 */
[-C--:B------:R-:W-:Y:S01]  /*37390*/  HMMA.1688.F32.TF32 R100, R40, R20.reuse, R180 ;  /* 0x000000142864723c */ /* 0x080fe200000810b4 */
[----:B------:R-:W-:Y:S04]  /*373a0*/  STL.64 [R1+0x6a0], R48 ;  /* 0x0006a03001007387 */ /* 0x000fe80000100a00 */
[----:B------:R1:W-:Y:S02]  /*373b0*/  STL.64 [R1+0x6a8], R50 ;  /* 0x0006a83201007387 */ /* 0x0003e40000100a00 */
[----:B-1----:R-:W-:Y:S10]  /*373c0*/  HMMA.1688.F32.TF32 R48, R24, R20, R192 ;  /* 0x000000141830723c */ /* 0x002ff400000810c0 */
[----:B------:R-:W-:Y:S01]  /*373d0*/  STL.64 [R1+0x840], R136 ;  /* 0x0008408801007387 */ /* 0x000fe20000100a00 */
[----:B------:R-:W-:-:S03]  /*373e0*/  MOV R215, R252 ;  /* 0x000000fc00d77202 */ /* 0x000fc60000000f00 */
[----:B------:R-:W-:Y:S09]  /*373f0*/  STL.64 [R1+0x848], R138 ;  /* 0x0008488a01007387 */ /* 0x000ff20000100a00 */
[----:B------:R-:W-:Y:S01]  /*37400*/  STL.64 [R1+0x990], R48 ;  /* 0x0009903001007387 */ /* 0x000fe20000100a00 */
[----:B------:R-:W-:-:S03]  /*37410*/  IMAD.MOV.U32 R252, RZ, RZ, R51 ;  /* 0x000000fffffc7224 */ /* 0x000fc600078e0033 */
[----:B------:R-:W-:Y:S04]  /*37420*/  STL.64 [R1+0x940], R100 ;  /* 0x0009406401007387 */ /* 0x000fe80000100a00 */
[----:B------:R-:W-:Y:S04]  /*37430*/  STL.64 [R1+0x948], R102 ;  /* 0x0009486601007387 */ /* 0x000fe80000100a00 */
[----:B------:R1:W-:Y:S02]  /*37440*/  STL [R1+0x998], R50 ;  /* 0x0009983201007387 */ /* 0x0003e40000100800 */
[----:B-1----:R-:W-:Y:S06]  /*37450*/  HMMA.1688.F32.TF32 R48, R36, R20, R204 ;  /* 0x000000142430723c */ /* 0x002fec00000810cc */
[----:B----4-:R-:W-:Y:S01]  /*37460*/  HMMA.1688.F32.TF32 R100, R96, R16, R208 ;  /* 0x000000106064723c */ /* 0x010fe200000810d0 */
[----:B------:R1:W-:Y:S04]  /*37470*/  STL [R1+0x4114], R252 ;  /* 0x004114fc01007387 */ /* 0x0003e80000100800 */
[----:B-1----:R-:W3:Y:S04]  /*37480*/  LDL R252, [R1+0x12c0] ;  /* 0x0012c00001fc7983 */ /* 0x002ee80000100800 */
[----:B------:R1:W-:Y:S08]  /*37490*/  STL.64 [R1+0x4180], R22 ;  /* 0x0041801601007387 */ /* 0x0003f00000100a00 */
[----:B------:R-:W-:Y:S04]  /*374a0*/  STL.64 [R1+0x9c0], R48 ;  /* 0x0009c03001007387 */ /* 0x000fe80000100a00 */
[----:B------:R-:W-:Y:S04]  /*374b0*/  STL.64 [R1+0x9c8], R50 ;  /* 0x0009c83201007387 */ /* 0x000fe80000100a00 */
[----:B------:R-:W4:Y:S04]  /*374c0*/  LDL.LU R208, [R1+0x5a0] ;  /* 0x0005a00001d07983 */ /* 0x000f280000300800 */
[----:B------:R-:W4:Y:S04]  /*374d0*/  LDL.LU R209, [R1+0x5a4] ;  /* 0x0005a40001d17983 */ /* 0x000f280000300800 */
[----:B------:R-:W-:Y:S04]  /*374e0*/  STL.64 [R1+0x4190], R102 ;  /* 0x0041906601007387 */ /* 0x000fe80000100a00 */
[----:B------:R-:W-:Y:S01]  /*374f0*/  STL.64 [R1+0x4188], R100 ;  /* 0x0041886401007387 */ /* 0x000fe20000100a00 */
[----:B------:R-:W-:-:S03]  /*37500*/  IMAD.MOV.U32 R220, RZ, RZ, R28 ;  /* 0x000000ffffdc7224 */ /* 0x000fc600078e001c */
[----:B------:R-:W4:Y:S04]  /*37510*/  LDL.LU R224, [R1+0x290] ;  /* 0x0002900001e07983 */ /* 0x000f280000300800 */
[----:B------:R-:W4:Y:S04]  /*37520*/  LDL.LU R225, [R1+0x294] ;  /* 0x0002940001e17983 */ /* 0x000f280000300800 */
[----:B------:R-:W4:Y:S01]  /*37530*/  LDL.LU R226, [R1+0x298] ;  /* 0x0002980001e27983 */ /* 0x000f220000300800 */
[----:B------:R-:W-:Y:S01]  /*37540*/  MOV R221, R13 ;  /* 0x0000000d00dd7202 */ /* 0x000fe20000000f00 */
[----:B------:R-:W-:-:S02]  /*37550*/  IMAD.MOV.U32 R222, RZ, RZ, R12 ;  /* 0x000000ffffde7224 */ /* 0x000fc400078e000c */
[----:B------:R-:W-:Y:S02]  /*37560*/  IMAD.MOV.U32 R223, RZ, RZ, R8 ;  /* 0x000000ffffdf7224 */ /* 0x000fe400078e0008 */
[----:B--2---:R-:W-:Y:S02]  /*37570*/  IMAD.MOV.U32 R227, RZ, RZ, R29 ;  /* 0x000000ffffe37224 */ /* 0x004fe400078e001d */
[----:B------:R-:W2:Y:S04]  /*37580*/  LDL.LU R29, [R1+0x4384] ;  /* 0x00438400011d7983 */ /* 0x000ea80000300800 */
[----:B------:R-:W4:Y:S04]  /*37590*/  LDL.LU R28, [R1+0x4380] ;  /* 0x00438000011c7983 */ /* 0x000f280000300800 */
[----:B------:R-:W4:Y:S04]  /*375a0*/  LDL.LU R13, [R1+0x437c] ;  /* 0x00437c00010d7983 */ /* 0x000f280000300800 */
[----:B------:R-:W4:Y:S04]  /*375b0*/  LDL.LU R12, [R1+0x4378] ;  /* 0x00437800010c7983 */ /* 0x000f280000300800 */
[----:B------:R-:W4:Y:S01]  /*375c0*/  LDL.LU R8, [R1+0x4374] ;  /* 0x0043740001087983 */ /* 0x000f220000300800 */
[----:B------:R-:W-:Y:S01]  /*375d0*/  IMAD.MOV.U32 R210, RZ, RZ, R53 ;  /* 0x000000ffffd27224 */ /* 0x000fe200078e0035 */
[----:B------:R-:W-:-:S02]  /*375e0*/  MOV R211, R52 ;  /* 0x0000003400d37202 */ /* 0x000fc40000000f00 */
[-C--:B------:R-:W-:Y:S06]  /*375f0*/  HMMA.1688.F32.TF32 R52, R92, R16.reuse, R216 ;  /* 0x000000105c34723c */ /* 0x080fec00000810d8 */
[----:B-1----:R-:W-:Y:S07]  /*37600*/  HMMA.1688.F32.TF32 R20, R88, R16, R212 ;  /* 0x000000105814723c */ /* 0x002fee00000810d4 */
[----:B------:R-:W-:Y:S01]  /*37610*/  IMAD.MOV.U32 R212, RZ, RZ, R9 ;  /* 0x000000ffffd47224 */ /* 0x000fe200078e0009 */
[----:B------:R-:W-:Y:S01]  /*37620*/  MOV R214, R5 ;  /* 0x0000000500d67202 */ /* 0x000fe20000000f00 */
[----:B------:R-:W-:-:S02]  /*37630*/  IMAD.MOV.U32 R215, RZ, RZ, R4 ;  /* 0x000000ffffd77224 */ /* 0x000fc400078e0004 */
[----:B------:R-:W-:Y:S06]  /*37640*/  HMMA.1688.F32.TF32 R4, R80, R16, R132 ;  /* 0x000000105004723c */ /* 0x000fec0000081084 */
[----:B------:R-:W-:Y:S04]  /*37650*/  STL.64 [R1+0x41a8], R54 ;  /* 0x0041a83601007387 */ /* 0x000fe80000100a00 */
[----:B------:R-:W-:Y:S04]  /*37660*/  STL.64 [R1+0x41a0], R52 ;  /* 0x0041a03401007387 */ /* 0x000fe80000100a00 */
[----:B------:R-:W-:Y:S04]  /*37670*/  STL.64 [R1+0x530], R20 ;  /* 0x0005301401007387 */ /* 0x000fe80000100a00 */
[----:B------:R-:W-:Y:S04]  /*37680*/  STL.64 [R1+0x538], R22 ;  /* 0x0005381601007387 */ /* 0x000fe80000100a00 */
[----:B---3--:R-:W-:Y:S04]  /*37690*/  LDSM.16.M88.4 R184, [R252+UR13+0x47000] ;  /* 0x0470000dfcb8783b */ /* 0x008fe80008000200 */
[----:B------:R-:W-:Y:S01]  /*376a0*/  LDSM.16.M88.4 R180, [R252+UR13+0x48000] ;  /* 0x0480000dfcb4783b */ /* 0x000fe20008000200 */
[----:B--2---:R-:W-:Y:S01]  /*376b0*/  MOV R216, R29 ;  /* 0x0000001d00d87202 */ /* 0x004fe20000000f00 */
[----:B----4-:R-:W-:-:S02]  /*376c0*/  IMAD.MOV.U32 R217, RZ, RZ, R28 ;  /* 0x000000ffffd97224 */ /* 0x010fc400078e001c */
[----:B------:R-:W1:Y:S01]  /*376d0*/  LDSM.16.M88.4 R28, [R252+UR13+0x42000] ;  /* 0x0420000dfc1c783b */ /* 0x000e620008000200 */
[----:B------:R-:W-:Y:S01]  /*376e0*/  IMAD.MOV.U32 R218, RZ, RZ, R13 ;  /* 0x000000ffffda7224 */ /* 0x000fe200078e000d */
[----:B------:R-:W-:Y:S01]  /*376f0*/  MOV R219, R12 ;  /* 0x0000000c00db7202 */ /* 0x000fe20000000f00 */
[----:B------:R-:W-:Y:S02]  /*37700*/  IMAD.MOV.U32 R213, RZ, RZ, R8 ;  /* 0x000000ffffd57224 */ /* 0x000fe400078e0008 */
[-C--:B------:R-:W-:Y:S06]  /*37710*/  HMMA.1688.F32.TF32 R8, R84, R16.reuse, R112 ;  /* 0x000000105408723c */ /* 0x080fec0000081070 */
[----:B------:R-:W-:Y:S01]  /*37720*/  HMMA.1688.F32.TF32 R12, R40, R16, R172 ;  /* 0x00000010280c723c */ /* 0x000fe200000810ac */
[----:B------:R-:W-:-:S15]  /*37730*/  LDSM.16.M88.4 R172, [R252+UR13+0x4c000] ;  /* 0x04c0000dfcac783b */ /* 0x000fde0008000200 */
[----:B------:R-:W-:-:S01]  /*37740*/  NOP ;  /* 0x0000000000007918 */ /* 0x000fc20000000000 */
[----:B------:R-:W-:Y:S04]  /*37750*/  STL.64 [R1+0x670], R8 ;  /* 0x0006700801007387 */ /* 0x000fe80000100a00 */
[----:B------:R2:W-:Y:S04]  /*37760*/  STL.64 [R1+0x678], R10 ;  /* 0x0006780a01007387 */ /* 0x0005e80000100a00 */
[----:B------:R-:W-:Y:S04]  /*37770*/  STL.64 [R1+0x780], R4 ;  /* 0x0007800401007387 */ /* 0x000fe80000100a00 */
[----:B------:R3:W-:Y:S04]  /*37780*/  STL.64 [R1+0x788], R6 ;  /* 0x0007880601007387 */ /* 0x0007e80000100a00 */
[----:B------:R-:W-:Y:S01]  /*37790*/  STL.64 [R1+0x910], R12 ;  /* 0x0009100c01007387 */ /* 0x000fe20000100a00 */
[-C--:B--2---:R-:W-:Y:S03]  /*377a0*/  HMMA.1688.F32.TF32 R8, R24, R16.reuse, R188 ;  /* 0x000000101808723c */ /* 0x084fe600000810bc */
[----:B------:R-:W-:Y:S04]  /*377b0*/  STL.64 [R1+0x918], R14 ;  /* 0x0009180e01007387 */ /* 0x000fe80000100a00 */
[----:B------:R-:W2:Y:S01]  /*377c0*/  LDSM.16.M88.4 R12, [R252+UR13+0x43000] ;  /* 0x0430000dfc0c783b */ /* 0x000ea20008000200 */
[----:B---3--:R-:W-:Y:S06]  /*377d0*/  HMMA.1688.F32.TF32 R4, R36, R16, R196 ;  /* 0x000000102404723c */ /* 0x008fec00000810c4 */
[----:B-1----:R-:W-:Y:S01]  /*377e0*/  HMMA.1688.F32.TF32 R136, R96, R28, R208 ;  /* 0x0000001c6088723c */ /* 0x002fe200000810d0 */
[----:B------:R-:W-:Y:S06]  /*377f0*/  LDSM.16.M88.4 R188, [R252+UR13+0x46000] ;  /* 0x0460000dfcbc783b */ /* 0x000fec0008000200 */
[----:B------:R-:W-:-:S02]  /*37800*/  IMAD.MOV.U32 R210, RZ, RZ, R57 ;  /* 0x000000ffffd27224 */ /* 0x000fc400078e0039 */
[----:B------:R-:W-:Y:S02]  /*37810*/  IMAD.MOV.U32 R211, RZ, RZ, R56 ;  /* 0x000000ffffd37224 */ /* 0x000fe400078e0038 */
[-C--:B------:R-:W-:Y:S01]  /*37820*/  HMMA.1688.F32.TF32 R56, R92, R28.reuse, R224 ;  /* 0x0000001c5c38723c */ /* 0x080fe200000810e0 */
[----:B------:R1:W-:Y:S05]  /*37830*/  STL.64 [R1+0x41b0], R18 ;  /* 0x0041b01201007387 */ /* 0x0003ea0000100a00 */
[-C--:B------:R-:W-:Y:S06]  /*37840*/  HMMA.1688.F32.TF32 R48, R88, R28.reuse, R220 ;  /* 0x0000001c5830723c */ /* 0x080fec00000810dc */
[-C--:B------:R-:W-:Y:S06]  /*37850*/  HMMA.1688.F32.TF32 R20, R84, R28.reuse, R104 ;  /* 0x0000001c5414723c */ /* 0x080fec0000081068 */
[-C--:B-1----:R-:W-:Y:S01]  /*37860*/  HMMA.1688.F32.TF32 R16, R80, R28.reuse, R124 ;  /* 0x0000001c5010723c */ /* 0x082fe2000008107c */
[----:B------:R-:W-:Y:S04]  /*37870*/  STL.64 [R1+0x970], R8 ;  /* 0x0009700801007387 */ /* 0x000fe80000100a00 */
        /* <DEDUP_REMOVED lines=9> */
[----:B------:R-:W-:Y:S04]  /*37910*/  STL.64 [R1+0x5d0], R20 ;  /* 0x0005d01401007387 */ /* 0x000fe80000100a00 */
[----:B------:R3:W-:Y:S01]  /*37920*/  STL.64 [R1+0x5d8], R22 ;  /* 0x0005d81601007387 */ /* 0x0007e20000100a00 */
[-C--:B-1----:R-:W-:Y:S03]  /*37930*/  HMMA.1688.F32.TF32 R48, R40, R28.reuse, R156 ;  /* 0x0000001c2830723c */ /* 0x082fe6000008109c */
[----:B------:R-:W-:Y:S04]  /*37940*/  STL.64 [R1+0x6b0], R16 ;  /* 0x0006b01001007387 */ /* 0x000fe80000100a00 */
[----:B------:R1:W-:Y:S01]  /*37950*/  STL.64 [R1+0x6b8], R18 ;  /* 0x0006b81201007387 */ /* 0x0003e20000100a00 */
[----:B---3--:R-:W-:Y:S01]  /*37960*/  HMMA.1688.F32.TF32 R20, R24, R28, R164 ;  /* 0x0000001c1814723c */ /* 0x008fe200000810a4 */
[----:B------:R-:W-:Y:S01]  /*37970*/  IMAD.MOV.U32 R208, RZ, RZ, R61 ;  /* 0x000000ffffd07224 */ /* 0x000fe200078e003d */
[----:B------:R-:W-:Y:S01]  /*37980*/  MOV R209, R60 ;  /* 0x0000003c00d17202 */ /* 0x000fe20000000f00 */
[----:B------:R-:W-:Y:S01]  /*37990*/  IMAD.MOV.U32 R221, RZ, RZ, R73 ;  /* 0x000000ffffdd7224 */ /* 0x000fe200078e0049 */
[----:B------:R-:W-:Y:S01]  /*379a0*/  MOV R220, R44 ;  /* 0x0000002c00dc7202 */ /* 0x000fe20000000f00 */
[----:B------:R-:W-:Y:S01]  /*379b0*/  IMAD.MOV.U32 R222, RZ, RZ, R72 ;  /* 0x000000ffffde7224 */ /* 0x000fe200078e0048 */
[----:B--2---:R-:W-:Y:S01]  /*379c0*/  HMMA.1688.F32.TF32 R104, R96, R12, R216 ;  /* 0x0000000c6068723c */ /* 0x004fe200000810d8 */
[----:B------:R-:W-:Y:S01]  /*379d0*/  MOV R223, R45 ;  /* 0x0000002d00df7202 */ /* 0x000fe20000000f00 */
[----:B------:R-:W2:Y:S04]  /*379e0*/  LDSM.16.M88.4 R8, [R252+UR13+0x44000] ;  /* 0x0440000dfc08783b */ /* 0x000ea80008000200 */
[----:B-1----:R-:W-:Y:S01]  /*379f0*/  HMMA.1688.F32.TF32 R16, R36, R28, R176 ;  /* 0x0000001c2410723c */ /* 0x002fe200000810b0 */
[----:B------:R-:W1:Y:S04]  /*37a00*/  LDSM.16.M88.4 R4, [R252+UR13+0x45000] ;  /* 0x0450000dfc04783b */ /* 0x000e680008000200 */
[----:B------:R-:W-:Y:S01]  /*37a10*/  STL.64 [R1+0x8f0], R48 ;  /* 0x0008f03001007387 */ /* 0x000fe20000100a00 */
[-C--:B------:R-:W-:Y:S03]  /*37a20*/  HMMA.1688.F32.TF32 R60, R92, R12.reuse, R212 ;  /* 0x0000000c5c3c723c */ /* 0x080fe600000810d4 */
[----:B------:R-:W-:Y:S04]  /*37a30*/  STL.64 [R1+0x8f8], R50 ;  /* 0x0008f83201007387 */ /* 0x000fe80000100a00 */
[----:B------:R-:W-:Y:S04]  /*37a40*/  STL.64 [R1+0x41d8], R30 ;  /* 0x0041d81e01007387 */ /* 0x000fe80000100a00 */
[----:B------:R-:W-:Y:S04]  /*37a50*/  STL.64 [R1+0x950], R20 ;  /* 0x0009501401007387 */ /* 0x000fe80000100a00 */
[----:B------:R3:W-:Y:S04]  /*37a60*/  STL.64 [R1+0x958], R22 ;  /* 0x0009581601007387 */ /* 0x0007e80000100a00 */
[----:B------:R-:W-:Y:S04]  /*37a70*/  STL.64 [R1+0x9a0], R16 ;  /* 0x0009a01001007387 */ /* 0x000fe80000100a00 */
[----:B------:R4:W-:Y:S04]  /*37a80*/  STL.64 [R1+0x9a8], R18 ;  /* 0x0009a81201007387 */ /* 0x0009e80000100a00 */
[----:B------:R-:W-:Y:S04]  /*37a90*/  STL.64 [R1+0x41f0], R106 ;  /* 0x0041f06a01007387 */ /* 0x000fe80000100a00 */
[----:B------:R-:W-:Y:S04]  /*37aa0*/  STL.64 [R1+0x41e8], R104 ;  /* 0x0041e86801007387 */ /* 0x000fe80000100a00 */
        /* <DEDUP_REMOVED lines=8> */
[----:B------:R-:W2:Y:S01]  /*37b30*/  LDL.LU R44, [R1+0x4370] ;  /* 0x00437000012c7983 */ /* 0x000ea20000300800 */
[----:B------:R-:W-:Y:S03]  /*37b40*/  HMMA.1688.F32.TF32 R112, R88, R12, R208 ;  /* 0x0000000c5870723c */ /* 0x000fe600000810d0 */
[----:B------:R-:W2:Y:S04]  /*37b50*/  LDL.LU R73, [R1+0x436c] ;  /* 0x00436c0001497983 */ /* 0x000ea80000300800 */
[----:B------:R-:W2:Y:S01]  /*37b60*/  LDL.LU R72, [R1+0x4368] ;  /* 0x0043680001487983 */ /* 0x000ea20000300800 */
[----:B------:R-:W-:-:S03]  /*37b70*/  IMAD.MOV.U32 R208, RZ, RZ, R64 ;  /* 0x000000ffffd07224 */ /* 0x000fc600078e0040 */
[----:B------:R-:W2:Y:S01]  /*37b80*/  LDL.LU R45, [R1+0x4364] ;  /* 0x00436400012d7983 */ /* 0x000ea20000300800 */
[----:B------:R-:W-:-:S03]  /*37b90*/  IMAD.MOV.U32 R209, RZ, RZ, R68 ;  /* 0x000000ffffd17224 */ /* 0x000fc600078e0044 */
[----:B------:R-:W-:Y:S01]  /*37ba0*/  STL.64 [R1+0x4208], R62 ;  /* 0x0042083e01007387 */ /* 0x000fe20000100a00 */
[----:B------:R-:W-:-:S03]  /*37bb0*/  MOV R210, R69 ;  /* 0x0000004500d27202 */ /* 0x000fc60000000f00 */
[----:B------:R-:W-:Y:S01]  /*37bc0*/  STL.64 [R1+0x4200], R60 ;  /* 0x0042003c01007387 */ /* 0x000fe20000100a00 */
[----:B------:R-:W-:-:S03]  /*37bd0*/  IMAD.MOV.U32 R211, RZ, RZ, R65 ;  /* 0x000000ffffd37224 */ /* 0x000fc600078e0041 */
        /* <DEDUP_REMOVED lines=8> */
[-C--:B---3--:R-:W-:Y:S03]  /*37c60*/  HMMA.1688.F32.TF32 R20, R84, R12.reuse, R108 ;  /* 0x0000000c5414723c */ /* 0x088fe6000008106c */
[----:B------:R-:W-:Y:S03]  /*37c70*/  LDSM.16.M88.4 R124, [R252+UR13+0x49000] ;  /* 0x0490000dfc7c783b */ /* 0x000fe60008000200 */
[-C--:B----4-:R-:W-:Y:S01]  /*37c80*/  HMMA.1688.F32.TF32 R16, R80, R12.reuse, R116 ;  /* 0x0000000c5010723c */ /* 0x090fe20000081074 */
[----:B------:R-:W-:Y:S04]  /*37c90*/  STL [R1+0x4148], R112 ;  /* 0x0041487001007387 */ /* 0x000fe80000100800 */
[----:B------:R-:W-:Y:S01]  /*37ca0*/  STL [R1+0x4144], R113 ;  /* 0x0041447101007387 */ /* 0x000fe20000100800 */
[-C--:B------:R-:W-:Y:S03]  /*37cb0*/  HMMA.1688.F32.TF32 R28, R40, R12.reuse, R140 ;  /* 0x0000000c281c723c */ /* 0x080fe6000008108c */
[----:B------:R-:W-:Y:S04]  /*37cc0*/  STL [R1+0x4140], R114 ;  /* 0x0041407201007387 */ /* 0x000fe80000100800 */
[----:B------:R-:W-:Y:S04]  /*37cd0*/  STL [R1+0x413c], R115 ;  /* 0x00413c7301007387 */ /* 0x000fe80000100800 */
[----:B------:R-:W-:Y:S04]  /*37ce0*/  STL.64 [R1+0x590], R20 ;  /* 0x0005901401007387 */ /* 0x000fe80000100a00 */
[----:B------:R3:W-:Y:S04]  /*37cf0*/  STL.64 [R1+0x598], R22 ;  /* 0x0005981601007387 */ /* 0x0007e80000100a00 */
[----:B------:R-:W-:Y:S04]  /*37d00*/  STL.64 [R1+0x680], R16 ;  /* 0x0006801001007387 */ /* 0x000fe80000100a00 */
[----:B------:R4:W-:Y:S01]  /*37d10*/  STL.64 [R1+0x688], R18 ;  /* 0x0006881201007387 */ /* 0x0009e20000100a00 */
[-C--:B---3--:R-:W-:Y:S03]  /*37d20*/  HMMA.1688.F32.TF32 R20, R24, R12.reuse, R152 ;  /* 0x0000000c1814723c */ /* 0x088fe60000081098 */
[----:B------:R-:W-:Y:S04]  /*37d30*/  LDSM.16.M88.4 R176, [R252+UR13+0x4b000] ;  /* 0x04b0000dfcb0783b */ /* 0x000fe80008000200 */
[----:B------:R-:W3:Y:S01]  /*37d40*/  LDSM.16.M88.4 R164, [R252+UR13+0x4e000] ;  /* 0x04e0000dfca4783b */ /* 0x000ee20008000200 */
[----:B----4-:R-:W-:Y:S03]  /*37d50*/  HMMA.1688.F32.TF32 R16, R36, R12, R168 ;  /* 0x0000000c2410723c */ /* 0x010fe600000810a8 */
[----:B------:R-:W-:Y:S04]  /*37d60*/  STL.64 [R1+0x830], R28 ;  /* 0x0008301c01007387 */ /* 0x000fe80000100a00 */
[----:B------:R-:W-:Y:S01]  /*37d70*/  STL.64 [R1+0x838], R30 ;  /* 0x0008381e01007387 */ /* 0x000fe20000100a00 */
[-C--:B--2---:R-:W-:Y:S03]  /*37d80*/  HMMA.1688.F32.TF32 R116, R88, R8.reuse, R220 ;  /* 0x000000085874723c */ /* 0x084fe600000810dc */
[----:B------:R2:W-:Y:S04]  /*37d90*/  STL.64 [R1+0x4210], R14 ;  /* 0x0042100e01007387 */ /* 0x0005e80000100a00 */
[----:B------:R-:W-:Y:S04]  /*37da0*/  LDSM.16.M88.4 R168, [R252+UR13+0x4d000] ;  /* 0x04d0000dfca8783b */ /* 0x000fe80008000200 */
[----:B------:R-:W-:Y:S04]  /*37db0*/  STL.64 [R1+0x920], R20 ;  /* 0x0009201401007387 */ /* 0x000fe80000100a00 */
[----:B------:R-:W-:Y:S04]  /*37dc0*/  STL.64 [R1+0x928], R22 ;  /* 0x0009281601007387 */ /* 0x000fe80000100a00 */
[----:B------:R-:W-:Y:S01]  /*37dd0*/  STL.64 [R1+0x980], R16 ;  /* 0x0009801001007387 */ /* 0x000fe20000100a00 */
[-C--:B--2---:R-:W-:Y:S03]  /*37de0*/  HMMA.1688.F32.TF32 R12, R80, R8.reuse, R120 ;  /* 0x00000008500c723c */ /* 0x084fe60000081078 */
[----:B------:R2:W-:Y:S03]  /*37df0*/  STL.64 [R1+0x988], R18 ;  /* 0x0009881201007387 */ /* 0x0005e60000100a00 */
[-C--:B--2---:R-:W-:Y:S06]  /*37e00*/  HMMA.1688.F32.TF32 R16, R84, R8.reuse, R240 ;  /* 0x000000085410723c */ /* 0x084fec00000810f0 */
[----:B------:R-:W-:Y:S06]  /*37e10*/  HMMA.1688.F32.TF32 R20, R40, R8, R144 ;  /* 0x000000082814723c */ /* 0x000fec0000081090 */
[----:B-1----:R-:W-:Y:S06]  /*37e20*/  HMMA.1688.F32.TF32 R120, R88, R4, R208 ;  /* 0x000000045878723c */ /* 0x002fec00000810d0 */
[----:B------:R-:W-:Y:S01]  /*37e30*/  HMMA.1688.F32.TF32 R140, R96, R8, R228 ;  /* 0x00000008608c723c */ /* 0x000fe200000810e4 */
[----:B------:R-:W-:-:S02]  /*37e40*/  IMAD.MOV.U32 R215, RZ, RZ, R64 ;  /* 0x000000ffffd77224 */ /* 0x000fc400078e0040 */
[----:B------:R-:W-:-:S03]  /*37e50*/  IMAD.MOV.U32 R214, RZ, RZ, R65 ;  /* 0x000000ffffd67224 */ /* 0x000fc600078e0041 */
[----:B------:R-:W-:-:S15]  /*37e60*/  HMMA.1688.F32.TF32 R64, R92, R8, R224 ;  /* 0x000000085c40723c */ /* 0x000fde00000810e0 */
[----:B------:R-:W-:-:S02]  /*37e70*/  NOP ;  /* 0x0000000000007918 */ /* 0x000fc40000000000 */
[----:B------:R-:W-:Y:S04]  /*37e80*/  STL.64 [R1+0x4220], R142 ;  /* 0x0042208e01007387 */ /* 0x000fe80000100a00 */
[----:B------:R-:W-:Y:S04]  /*37e90*/  STL.64 [R1+0x4218], R140 ;  /* 0x0042188c01007387 */ /* 0x000fe80000100a00 */
[----:B------:R-:W-:Y:S04]  /*37ea0*/  STL.64 [R1+0x4230], R66 ;  /* 0x0042304201007387 */ /* 0x000fe80000100a00 */
[----:B------:R-:W-:Y:S04]  /*37eb0*/  STL.64 [R1+0x4228], R64 ;  /* 0x0042284001007387 */ /* 0x000fe80000100a00 */
[----:B------:R-:W-:Y:S04]  /*37ec0*/  STL [R1+0x4154], R116 ;  /* 0x0041547401007387 */ /* 0x000fe80000100800 */
[----:B------:R-:W-:Y:S04]  /*37ed0*/  STL [R1+0x4150], R117 ;  /* 0x0041507501007387 */ /* 0x000fe80000100800 */
[----:B------:R-:W-:Y:S04]  /*37ee0*/  STL [R1+0x414c], R118 ;  /* 0x00414c7601007387 */ /* 0x000fe80000100800 */
[----:B------:R-:W-:Y:S04]  /*37ef0*/  STL [R1+0x4138], R119 ;  /* 0x0041387701007387 */ /* 0x000fe80000100800 */
[----:B------:R-:W-:Y:S04]  /*37f00*/  STL.64 [R1+0x450], R16 ;  /* 0x0004501001007387 */ /* 0x000fe80000100a00 */
[----:B------:R1:W-:Y:S04]  /*37f10*/  STL.64 [R1+0x458], R18 ;  /* 0x0004581201007387 */ /* 0x0003e80000100a00 */
[----:B------:R-:W-:Y:S04]  /*37f20*/  STL.64 [R1+0x5e0], R12 ;  /* 0x0005e00c01007387 */ /* 0x000fe80000100a00 */
[----:B------:R2:W-:Y:S01]  /*37f30*/  STL.64 [R1+0x5e8], R14 ;  /* 0x0005e80e01007387 */ /* 0x0005e20000100a00 */
[-C--:B-1----:R-:W-:Y:S06]  /*37f40*/  HMMA.1688.F32.TF32 R16, R24, R8.reuse, R148 ;  /* 0x000000081810723c */ /* 0x082fec0000081094 */
[----:B--2---:R-:W-:Y:S01]  /*37f50*/  HMMA.1688.F32.TF32 R12, R36, R8, R160 ;  /* 0x00000008240c723c */ /* 0x004fe200000810a0 */
[----:B------:R-:W-:Y:S01]  /*37f60*/  IMAD.MOV.U32 R212, RZ, RZ, R69 ;  /* 0x000000ffffd47224 */ /* 0x000fe200078e0045 */
[----:B------:R-:W-:Y:S01]  /*37f70*/  MOV R213, R68 ;  /* 0x0000004400d57202 */ /* 0x000fe20000000f00 */
[----:B------:R-:W-:Y:S03]  /*37f80*/  STL.64 [R1+0x770], R20 ;  /* 0x0007701401007387 */ /* 0x000fe60000100a00 */
[-C--:B------:R-:W-:Y:S01]  /*37f90*/  HMMA.1688.F32.TF32 R108, R96, R4.reuse, R216 ;  /* 0x00000004606c723c */ /* 0x080fe200000810d8 */
[----:B------:R-:W-:Y:S04]  /*37fa0*/  STL.64 [R1+0x778], R22 ;  /* 0x0007781601007387 */ /* 0x000fe80000100a00 */
[----:B------:R1:W-:Y:S01]  /*37fb0*/  STL.64 [R1+0x4238], R10 ;  /* 0x0042380a01007387 */ /* 0x0003e20000100a00 */
[-C--:B------:R-:W-:Y:S05]  /*37fc0*/  HMMA.1688.F32.TF32 R68, R92, R4.reuse, R212 ;  /* 0x000000045c44723c */ /* 0x080fea00000810d4 */
[----:B------:R-:W-:Y:S04]  /*37fd0*/  STL.64 [R1+0x900], R16 ;  /* 0x0009001001007387 */ /* 0x000fe80000100a00 */
[----:B------:R-:W-:Y:S04]  /*37fe0*/  STL.64 [R1+0x908], R18 ;  /* 0x0009081201007387 */ /* 0x000fe80000100a00 */
[----:B------:R-:W-:Y:S04]  /*37ff0*/  STL.64 [R1+0x960], R12 ;  /* 0x0009600c01007387 */ /* 0x000fe80000100a00 */
[----:B------:R2:W-:Y:S01]  /*38000*/  STL.64 [R1+0x968], R14 ;  /* 0x0009680e01007387 */ /* 0x0005e20000100a00 */
[----:B-1----:R-:W-:Y:S01]  /*38010*/  HMMA.1688.F32.TF32 R8, R80, R4, R200 ;  /* 0x000000045008723c */ /* 0x002fe200000810c8 */
[----:B------:R-:W-:Y:S01]  /*38020*/  IMAD.MOV.U32 R210, RZ, RZ, R33 ;  /* 0x000000ffffd27224 */ /* 0x000fe200078e0021 */
[----:B------:R-:W-:Y:S01]  /*38030*/  MOV R228, R45 ;  /* 0x0000002d00e47202 */ /* 0x000fe20000000f00 */
[----:B------:R-:W-:-:S02]  /*38040*/  IMAD.MOV.U32 R211, RZ, RZ, R32 ;  /* 0x000000ffffd37224 */ /* 0x000fc400078e0020 */
[----:B------:R-:W-:Y:S01]  /*38050*/  IMAD.MOV.U32 R229, RZ, RZ, R72 ;  /* 0x000000ffffe57224 */ /* 0x000fe200078e0048 */
[----:B------:R-:W-:Y:S01]  /*38060*/  MOV R231, R44 ;  /* 0x0000002c00e77202 */ /* 0x000fe20000000f00 */
[----:B------:R-:W-:Y:S01]  /*38070*/  IMAD.MOV.U32 R230, RZ, RZ, R73 ;  /* 0x000000ffffe67224 */ /* 0x000fe200078e0049 */
[----:B------:R-:W-:Y:S01]  /*38080*/  LDSM.16.M88.4 R160, [R252+UR13+0x4f000] ;  /* 0x04f0000dfca0783b */ /* 0x000fe20008000200 */
[-C--:B--2---:R-:W-:Y:S03]  /*38090*/  HMMA.1688.F32.TF32 R12, R84, R4.reuse, R244 ;  /* 0x00000004540c723c */ /* 0x084fe600000810f4 */
[----:B------:R-:W-:Y:S04]  /*380a0*/  STL.64 [R1+0x4248], R110 ;  /* 0x0042486e01007387 */ /* 0x000fe80000100a00 */
[----:B------:R-:W-:Y:S04]  /*380b0*/  STL.64 [R1+0x4240], R108 ;  /* 0x0042406c01007387 */ /* 0x000fe80000100a00 */
[----:B------:R-:W-:Y:S04]  /*380c0*/  STL.64 [R1+0x4258], R70 ;  /* 0x0042584601007387 */ /* 0x000fe80000100a00 */
[----:B------:R-:W-:Y:S04]  /*380d0*/  STL.64 [R1+0x4250], R68 ;  /* 0x0042504401007387 */ /* 0x000fe80000100a00 */
[----:B------:R-:W-:Y:S04]  /*380e0*/  STL [R1+0x4158], R121 ;  /* 0x0041587901007387 */ /* 0x000fe80000100800 */
[----:B------:R-:W-:Y:S04]  /*380f0*/  STL [R1+0x4134], R122 ;  /* 0x0041347a01007387 */ /* 0x000fe80000100800 */
[----:B------:R-:W-:Y:S04]  /*38100*/  STL [R1+0x4130], R123 ;  /* 0x0041307b01007387 */ /* 0x000fe80000100800 */
[----:B------:R-:W-:Y:S04]  /*38110*/  STL.64 [R1+0x4278], R82 ;  /* 0x0042785201007387 */ /* 0x000fe80000100a00 */
[----:B------:R-:W-:Y:S04]  /*38120*/  STL.64 [R1+0x3b0], R12 ;  /* 0x0003b00c01007387 */ /* 0x000fe80000100a00 */
[----:B------:R-:W-:Y:S04]  /*38130*/  STL.64 [R1+0x3b8], R14 ;  /* 0x0003b80e01007387 */ /* 0x000fe80000100a00 */
[----:B------:R-:W-:Y:S04]  /*38140*/  STL.64 [R1+0x4270], R80 ;  /* 0x0042705001007387 */ /* 0x000fe80000100a00 */
[----:B------:R-:W-:Y:S04]  /*38150*/  STL.64 [R1+0x5b0], R8 ;  /* 0x0005b00801007387 */ /* 0x000fe80000100a00 */
[----:B------:R1:W-:Y:S02]  /*38160*/  STL.64 [R1+0x5b8], R10 ;  /* 0x0005b80a01007387 */ /* 0x0003e40000100a00 */
[----:B-1----:R-:W-:Y:S06]  /*38170*/  HMMA.1688.F32.TF32 R8, R40, R4, R232 ;  /* 0x000000042808723c */ /* 0x002fec00000810e8 */
[----:B------:R-:W-:Y:S04]  /*38180*/  STL.64 [R1+0x4268], R42 ;  /* 0x0042682a01007387 */ /* 0x000fe80000100a00 */
[----:B------:R-:W-:-:S13]  /*38190*/  STL.64 [R1+0x4260], R40 ;  /* 0x0042602801007387 */ /* 0x000fda0000100a00 */
[----:B------:R-:W-:Y:S04]  /*381a0*/  STL.64 [R1+0x690], R8 ;  /* 0x0006900801007387 */ /* 0x000fe80000100a00 */
[----:B------:R1:W-:Y:S02]  /*381b0*/  STL.64 [R1+0x698], R10 ;  /* 0x0006980a01007387 */ /* 0x0003e40000100a00 */
[-C--:B-1----:R-:W-:Y:S06]  /*381c0*/  HMMA.1688.F32.TF32 R8, R24, R4.reuse, R128 ;  /* 0x000000041808723c */ /* 0x082fec0000081080 */
[----:B------:R-:W-:Y:S04]  /*381d0*/  STL.64 [R1+0x4288], R26 ;  /* 0x0042881a01007387 */ /* 0x000fe80000100a00 */
[----:B------:R-:W-:Y:S04]  /*381e0*/  STL.64 [R1+0x4280], R24 ;  /* 0x0042801801007387 */ /* 0x000fe80000100a00 */
[----:B------:R-:W1:Y:S09]  /*381f0*/  LDSM.16.M88.4 R128, [R252+UR13+0x4a000] ;  /* 0x04a0000dfc80783b */ /* 0x000e720008000200 */
[----:B------:R-:W-:Y:S04]  /*38200*/  STL.64 [R1+0x6d0], R8 ;  /* 0x0006d00801007387 */ /* 0x000fe80000100a00 */
[----:B------:R2:W-:Y:S02]  /*38210*/  STL.64 [R1+0x6d8], R10 ;  /* 0x0006d80a01007387 */ /* 0x0005e40000100a00 */
[----:B--2---:R-:W-:-:S15]  /*38220*/  HMMA.1688.F32.TF32 R8, R36, R4, R76 ;  /* 0x000000042408723c */ /* 0x004fde000008104c */
[----:B------:R-:W-:-:S08]  /*38230*/  NOP ;  /* 0x0000000000007918 */ /* 0x000fd00000000000 */
[----:B------:R-:W-:Y:S04]  /*38240*/  STL.64 [R1+0x930], R8 ;  /* 0x0009300801007387 */ /* 0x000fe80000100a00 */
[----:B------:R-:W-:Y:S04]  /*38250*/  STL [R1+0x938], R10 ;  /* 0x0009380a01007387 */ /* 0x000fe80000100800 */
[----:B------:R-:W2:Y:S04]  /*38260*/  LDL.LU R208, [R1+0x7d0] ;  /* 0x0007d00001d07983 */ /* 0x000ea80000300800 */
[----:B------:R-:W2:Y:S04]  /*38270*/  LDL.LU R209, [R1+0x7d4] ;  /* 0x0007d40001d17983 */ /* 0x000ea80000300800 */
[----:B------:R-:W4:Y:S04]  /*38280*/  LDL.LU R33, [R1+0x4350] ;  /* 0x0043500001217983 */ /* 0x000f280000300800 */
[----:B------:R-:W3:Y:S04]  /*38290*/  LDL.LU R32, [R1+0x434c] ;  /* 0x00434c0001207983 */ /* 0x000ee80000300800 */
[----:B------:R-:W2:Y:S04]  /*382a0*/  LDL.LU R45, [R1+0x4348] ;  /* 0x00434800012d7983 */ /* 0x000ea80000300800 */
[----:B------:R-:W2:Y:S04]  /*382b0*/  LDL.LU R72, [R1+0x4344] ;  /* 0x0043440001487983 */ /* 0x000ea80000300800 */
[----:B------:R-:W2:Y:S04]  /*382c0*/  LDL.LU R73, [R1+0x4340] ;  /* 0x0043400001497983 */ /* 0x000ea80000300800 */
[----:B------:R-:W2:Y:S04]  /*382d0*/  LDL.LU R44, [R1+0x433c] ;  /* 0x00433c00012c7983 */ /* 0x000ea80000300800 */
[----:B------:R-:W2:Y:S04]  /*382e0*/  LDL.LU R224, [R1+0x7f0] ;  /* 0x0007f00001e07983 */ /* 0x000ea80000300800 */
[----:B------:R-:W2:Y:S01]  /*382f0*/  LDL.LU R225, [R1+0x7f4] ;  /* 0x0007f40001e17983 */ /* 0x000ea20000300800 */
[----:B----4-:R-:W-:-:S02]  /*38300*/  IMAD.MOV.U32 R227, RZ, RZ, R33 ;  /* 0x000000ffffe37224 */ /* 0x010fc400078e0021 */
[----:B---3--:R-:W-:Y:S02]  /*38310*/  IMAD.MOV.U32 R226, RZ, RZ, R32 ;  /* 0x000000ffffe27224 */ /* 0x008fe400078e0020 */
[----:B------:R-:W3:Y:S04]  /*38320*/  LDL.LU R32, [R1+0x4338] ;  /* 0x0043380001207983 */ /* 0x000ee80000300800 */
[----:B------:R-:W4:Y:S01]  /*38330*/  LDL.LU R33, [R1+0x4334] ;  /* 0x0043340001217983 */ /* 0x000f220000300800 */
[----:B--2---:R-:W-:Y:S01]  /*38340*/  IMAD.MOV.U32 R222, RZ, RZ, R72 ;  /* 0x000000ffffde7224 */ /* 0x004fe200078e0048 */
[----:B------:R-:W-:Y:S02]  /*38350*/  MOV R220, R73 ;  /* 0x0000004900dc7202 */ /* 0x000fe40000000f00 */
[----:B------:R-:W2:Y:S01]  /*38360*/  LDL.LU R73, [R1+0x4330] ;  /* 0x0043300001497983 */ /* 0x000ea20000300800 */
[----:B------:R-:W-:-:S03]  /*38370*/  IMAD.MOV.U32 R221, RZ, RZ, R44 ;  /* 0x000000ffffdd7224 */ /* 0x000fc600078e002c */
[----:B------:R-:W2:Y:S04]  /*38380*/  LDL.LU R44, [R1+0x432c] ;  /* 0x00432c00012c7983 */ /* 0x000ea80000300800 */
[----:B------:R-:W2:Y:S01]  /*38390*/  LDL.LU R72, [R1+0x4328] ;  /* 0x0043280001487983 */ /* 0x000ea20000300800 */
[----:B------:R-:W-:-:S03]  /*383a0*/  MOV R223, R45 ;  /* 0x0000002d00df7202 */ /* 0x000fc60000000f00 */
[----:B------:R-:W2:Y:S04]  /*383b0*/  LDL.LU R45, [R1+0x4324] ;  /* 0x00432400012d7983 */ /* 0x000ea80000300800 */
[----:B------:R-:W2:Y:S04]  /*383c0*/  LDL.LU R216, [R1+0x810] ;  /* 0x0008100001d87983 */ /* 0x000ea80000300800 */
[----:B------:R-:W2:Y:S01]  /*383d0*/  LDL.LU R217, [R1+0x814] ;  /* 0x0008140001d97983 */ /* 0x000ea20000300800 */
[----:B---3--:R-:W-:Y:S02]  /*383e0*/  IMAD.MOV.U32 R219, RZ, RZ, R32 ;  /* 0x000000ffffdb7224 */ /* 0x008fe400078e0020 */
[----:B----4-:R-:W-:-:S02]  /*383f0*/  IMAD.MOV.U32 R218, RZ, RZ, R33 ;  /* 0x000000ffffda7224 */ /* 0x010fc400078e0021 */
[----:B------:R-:W3:Y:S04]  /*38400*/  LDL.LU R33, [R1+0x4320] ;  /* 0x0043200001217983 */ /* 0x000ee80000300800 */
[----:B------:R-:W4:Y:S01]  /*38410*/  LDL.LU R32, [R1+0x431c] ;  /* 0x00431c0001207983 */ /* 0x000f220000300800 */
[----:B--2---:R-:W-:-:S03]  /*38420*/  MOV R212, R72 ;  /* 0x0000004800d47202 */ /* 0x004fc60000000f00 */
[----:B------:R-:W2:Y:S01]  /*38430*/  LDL.LU R72, [R1+0x4318] ;  /* 0x0043180001487983 */ /* 0x000ea20000300800 */
[----:B------:R-:W-:Y:S02]  /*38440*/  IMAD.MOV.U32 R214, RZ, RZ, R44 ;  /* 0x000000ffffd67224 */ /* 0x000fe400078e002c */
[----:B------:R-:W-:Y:S01]  /*38450*/  IMAD.MOV.U32 R213, RZ, RZ, R45 ;  /* 0x000000ffffd57224 */ /* 0x000fe200078e002d */
[----:B------:R-:W-:Y:S01]  /*38460*/  MOV R215, R73 ;  /* 0x0000004900d77202 */ /* 0x000fe20000000f00 */
[----:B------:R-:W2:Y:S04]  /*38470*/  LDL.LU R45, [R1+0x4314] ;  /* 0x00431400012d7983 */ /* 0x000ea80000300800 */
[----:B------:R-:W2:Y:S04]  /*38480*/  LDL.LU R44, [R1+0x4310] ;  /* 0x00431000012c7983 */ /* 0x000ea80000300800 */
[----:B------:R-:W2:Y:S01]  /*38490*/  LDL.LU R73, [R1+0x430c] ;  /* 0x00430c0001497983 */ /* 0x000ea20000300800 */
[----:B---3--:R-:W-:-:S03]  /*384a0*/  IMAD.MOV.U32 R236, RZ, RZ, R33 ;  /* 0x000000ffffec7224 */ /* 0x008fc600078e0021 */
[----:B------:R-:W3:Y:S01]  /*384b0*/  LDL.LU R33, [R1+0x4308] ;  /* 0x0043080001217983 */ /* 0x000ee20000300800 */
[----:B----4-:R-:W-:-:S03]  /*384c0*/  IMAD.MOV.U32 R237, RZ, RZ, R32 ;  /* 0x000000ffffed7224 */ /* 0x010fc600078e0020 */
[----:B------:R-:W3:Y:S01]  /*384d0*/  LDL.LU R32, [R1+0x4304] ;  /* 0x0043040001207983 */ /* 0x000ee20000300800 */
[----:B--2---:R-:W-:-:S03]  /*384e0*/  MOV R238, R72 ;  /* 0x0000004800ee7202 */ /* 0x004fc60000000f00 */
[----:B------:R-:W2:Y:S04]  /*384f0*/  LDL.LU R72, [R1+0x4300] ;  /* 0x0043000001487983 */ /* 0x000ea80000300800 */
[----:B------:R-:W4:Y:S04]  /*38500*/  LDL.LU R239, [R1+0x85c] ;  /* 0x00085c0001ef7983 */ /* 0x000f280000300800 */
[----:B------:R-:W3:Y:S01]  /*38510*/  LDL.LU R46, [R1+0x868] ;  /* 0x00086800012e7983 */ /* 0x000ee20000300800 */
[----:B------:R-:W-:-:S03]  /*38520*/  IMAD.MOV.U32 R47, RZ, RZ, R73 ;  /* 0x000000ffff2f7224 */ /* 0x000fc600078e0049 */
[----:B------:R-:W4:Y:S01]  /*38530*/  LDL.LU R73, [R1+0x42fc] ;  /* 0x0042fc0001497983 */ /* 0x000f220000300800 */
[----:B--2---:R-:W-:-:S03]  /*38540*/  IMAD.MOV.U32 R34, RZ, RZ, R72 ;  /* 0x000000ffff227224 */ /* 0x004fc600078e0048 */
[----:B------:R-:W4:Y:S04]  /*38550*/  LDL.LU R72, [R1+0x42f8] ;  /* 0x0042f80001487983 */ /* 0x000f280000300800 */
[----:B------:R-:W2:Y:S04]  /*38560*/  LDL.LU R35, [R1+0x87c] ;  /* 0x00087c0001237983 */ /* 0x000ea80000300800 */
[----:B------:R-:W2:Y:S04]  /*38570*/  LDL.LU R48, [R1+0x890] ;  /* 0x0008900001307983 */ /* 0x000ea80000300800 */
[----:B------:R-:W2:Y:S04]  /*38580*/  LDL.LU R49, [R1+0x894] ;  /* 0x0008940001317983 */ /* 0x000ea80000300800 */
[----:B------:R-:W2:Y:S04]  /*38590*/  LDL.LU R50, [R1+0x898] ;  /* 0x0008980001327983 */ /* 0x000ea80000300800 */
[----:B------:R-:W2:Y:S04]  /*385a0*/  LDL.LU R51, [R1+0x89c] ;  /* 0x00089c0001337983 */ /* 0x000ea80000300800 */
[----:B------:R-:W4:Y:S04]  /*385b0*/  LDL.LU R74, [R1+0x8d8] ;  /* 0x0008d800014a7983 */ /* 0x000f280000300800 */
[----:B------:R-:W4:Y:S04]  /*385c0*/  LDL.LU R75, [R1+0x8dc] ;  /* 0x0008dc00014b7983 */ /* 0x000f280000300800 */
        /* <DEDUP_REMOVED lines=12> */
[----:B------:R-:W1:Y:S04]  /*38690*/  LDL.LU R192, [R1+0x8a0] ;  /* 0x0008a00001c07983 */ /* 0x000e680000300800 */
[----:B------:R-:W1:Y:S04]  /*386a0*/  LDL.LU R193, [R1+0x8a4] ;  /* 0x0008a40001c17983 */ /* 0x000e680000300800 */
[----:B------:R-:W1:Y:S04]  /*386b0*/  LDL.LU R194, [R1+0x8a8] ;  /* 0x0008a80001c27983 */ /* 0x000e680000300800 */
[----:B------:R-:W1:Y:S04]  /*386c0*/  LDL.LU R195, [R1+0x8ac] ;  /* 0x0008ac0001c37983 */ /* 0x000e680000300800 */
[----:B------:R-:W2:Y:S04]  /*386d0*/  LDL.LU R248, [R1+0x880] ;  /* 0x0008800001f87983 */ /* 0x000ea80000300800 */
[----:B------:R-:W2:Y:S04]  /*386e0*/  LDL.LU R249, [R1+0x884] ;  /* 0x0008840001f97983 */ /* 0x000ea80000300800 */
[----:B------:R-:W2:Y:S04]  /*386f0*/  LDL.LU R250, [R1+0x888] ;  /* 0x0008880001fa7983 */ /* 0x000ea80000300800 */
[----:B------:R-:W2:Y:S01]  /*38700*/  LDL.LU R251, [R1+0x88c] ;  /* 0x00088c0001fb7983 */ /* 0x000ea20000300800 */
[----:B------:R-:W-:-:S03]  /*38710*/  MOV R2, R11 ;  /* 0x0000000b00027202 */ /* 0x000fc60000000f00 */
[----:B------:R-:W-:Y:S04]  /*38720*/  STL.64 [R1+0x42a0], R38 ;  /* 0x0042a02601007387 */ /* 0x000fe80000100a00 */
[----:B------:R-:W-:Y:S04]  /*38730*/  STL.64 [R1+0x4298], R36 ;  /* 0x0042982401007387 */ /* 0x000fe80000100a00 */
[----:B------:R1:W-:Y:S04]  /*38740*/  STL.64 [R1+0x4290], R6 ;  /* 0x0042900601007387 */ /* 0x0003e80000100a00 */
[----:B------:R-:W-:Y:S01]  /*38750*/  STL [R1+0x40d8], R2 ;  /* 0x0040d80201007387 */ /* 0x000fe20000100800 */
[C---:B---3--:R-:W-:Y:S06]  /*38760*/  HMMA.1688.F32.TF32 R44, R96.reuse, R164, R44 ;  /* 0x000000a4602c723c */ /* 0x048fec000008102c */
[C---:B----4-:R-:W-:Y:S06]  /*38770*/  HMMA.1688.F32.TF32 R72, R96.reuse, R184, R72 ;  /* 0x000000b86048723c */ /* 0x050fec0000081048 */
[C---:B--2---:R-:W-:Y:S06]  /*38780*/  HMMA.1688.F32.TF32 R76, R96.reuse, R188, R100 ;  /* 0x000000bc604c723c */ /* 0x044fec0000081064 */
[C---:B------:R-:W-:Y:S06]  /*38790*/  HMMA.1688.F32.TF32 R144, R96.reuse, R180, R20 ;  /* 0x000000b46090723c */ /* 0x040fec0000081014 */
[C---:B------:R-:W-:Y:S11]  /*387a0*/  HMMA.1688.F32.TF32 R132, R96.reuse, R124, R204 ;  /* 0x0000007c6084723c */ /* 0x040ff600000810cc */
[----:B------:R-:W-:Y:S01]  /*387b0*/  STL.64 [R1+0x42b0], R78 ;  /* 0x0042b04e01007387 */ /* 0x000fe20000100a00 */
[C---:B-1----:R-:W-:Y:S03]  /*387c0*/  HMMA.1688.F32.TF32 R148, R96.reuse, R128, R192 ;  /* 0x000000806094723c */ /* 0x042fe600000810c0 */
        /* <DEDUP_REMOVED lines=9> */
[----:B------:R-:W2:Y:S04]  /*38860*/  LDL.LU R136, [R1+0x720] ;  /* 0x0007200001887983 */ /* 0x000ea80000300800 */
[----:B------:R-:W2:Y:S04]  /*38870*/  LDL.LU R137, [R1+0x724] ;  /* 0x0007240001897983 */ /* 0x000ea80000300800 */
[----:B------:R-:W2:Y:S01]  /*38880*/  LDL.LU R138, [R1+0x728] ;  /* 0x00072800018a7983 */ /* 0x000ea20000300800 */
[C---:B------:R-:W-:Y:S03]  /*38890*/  HMMA.1688.F32.TF32 R152, R96.reuse, R176, R48 ;  /* 0x000000b06098723c */ /* 0x040fe60000081030 */
[----:B------:R-:W2:Y:S04]  /*388a0*/  LDL.LU R139, [R1+0x72c] ;  /* 0x00072c00018b7983 */ /* 0x000ea80000300800 */
[----:B------:R-:W3:Y:S01]  /*388b0*/  LDL.LU R56, [R1+0x730] ;  /* 0x0007300001387983 */ /* 0x000ee20000300800 */
[C---:B------:R-:W-:Y:S03]  /*388c0*/  HMMA.1688.F32.TF32 R156, R96.reuse, R172, R248 ;  /* 0x000000ac609c723c */ /* 0x040fe600000810f8 */
[----:B------:R-:W3:Y:S03]  /*388d0*/  LDL.LU R57, [R1+0x734] ;  /* 0x0007340001397983 */ /* 0x000ee60000300800 */
[C---:B------:R-:W-:Y:S01]  /*388e0*/  HMMA.1688.F32.TF32 R32, R96.reuse, R168, R32 ;  /* 0x000000a86020723c */ /* 0x040fe20000081020 */
[----:B------:R-:W3:Y:S04]  /*388f0*/  LDL.LU R58, [R1+0x738] ;  /* 0x00073800013a7983 */ /* 0x000ee80000300800 */
[----:B------:R-:W3:Y:S01]  /*38900*/  LDL.LU R59, [R1+0x73c] ;  /* 0x00073c00013b7983 */ /* 0x000ee20000300800 */
[----:B------:R-:W-:Y:S03]  /*38910*/  HMMA.1688.F32.TF32 R96, R96, R160, R236 ;  /* 0x000000a06060723c */ /* 0x000fe600000810ec */
[----:B------:R-:W4:Y:S04]  /*38920*/  LDL.LU R236, [R1+0x740] ;  /* 0x0007400001ec7983 */ /* 0x000f280000300800 */
[----:B------:R-:W4:Y:S01]  /*38930*/  LDL.LU R237, [R1+0x744] ;  /* 0x0007440001ed7983 */ /* 0x000f220000300800 */
[C---:B------:R-:W-:Y:S03]  /*38940*/  HMMA.1688.F32.TF32 R192, R92.reuse, R128, R228 ;  /* 0x000000805cc0723c */ /* 0x040fe600000810e4 */
[----:B------:R-:W4:Y:S04]  /*38950*/  LDL.LU R238, [R1+0x748] ;  /* 0x0007480001ee7983 */ /* 0x000f280000300800 */
[----:B------:R-:W4:Y:S04]  /*38960*/  LDL.LU R239, [R1+0x74c] ;  /* 0x00074c0001ef7983 */ /* 0x000f280000300800 */
        /* <DEDUP_REMOVED lines=11> */
[----:B------:R-:W4:Y:S01]  /*38a20*/  LDL.LU R251, [R1+0x7cc] ;  /* 0x0007cc0001fb7983 */ /* 0x000f220000300800 */
[C---:B------:R-:W-:Y:S03]  /*38a30*/  HMMA.1688.F32.TF32 R196, R92.reuse, R176, R208 ;  /* 0x000000b05cc4723c */ /* 0x040fe600000810d0 */
        /* <DEDUP_REMOVED lines=32> */
[----:B----4-:R-:W-:Y:S03]  /*38c40*/  HMMA.1688.F32.TF32 R200, R92, R172, R248 ;  /* 0x000000ac5cc8723c */ /* 0x010fe600000810f8 */
[----:B------:R-:W4:Y:S04]  /*38c50*/  LDL.LU R248, [R1+0x660] ;  /* 0x0006600001f87983 */ /* 0x000f280000300800 */
[----:B------:R-:W4:Y:S04]  /*38c60*/  LDL.LU R249, [R1+0x664] ;  /* 0x0006640001f97983 */ /* 0x000f280000300800 */
[----:B------:R-:W4:Y:S04]  /*38c70*/  LDL.LU R250, [R1+0x668] ;  /* 0x0006680001fa7983 */ /* 0x000f280000300800 */
[----:B------:R-:W4:Y:S01]  /*38c80*/  LDL.LU R251, [R1+0x66c] ;  /* 0x00066c0001fb7983 */ /* 0x000f220000300800 */
[C---:B--2---:R-:W-:Y:S06]  /*38c90*/  HMMA.1688.F32.TF32 R228, R88.reuse, R188, R228 ;  /* 0x000000bc58e4723c */ /* 0x044fec00000810e4 */
[----:B---3--:R-:W-:-:S15]  /*38ca0*/  HMMA.1688.F32.TF32 R4, R88, R176, R16 ;  /* 0x000000b05804723c */ /* 0x008fde0000081010 */
[----:B------:R-:W-:-:S09]  /*38cb0*/  NOP ;  /* 0x0000000000007918 */ /* 0x000fd20000000000 */
[----:B------:R-:W-:Y:S01]  /*38cc0*/  MOV R112, R4 ;  /* 0x0000000400707202 */ /* 0x000fe20000000f00 */
[----:B------:R-:W-:Y:S01]  /*38cd0*/  IMAD.MOV.U32 R113, RZ, RZ, R5 ;  /* 0x000000ffff717224 */ /* 0x000fe200078e0005 */
[----:B------:R-:W-:Y:S01]  /*38ce0*/  MOV R115, R7 ;  /* 0x0000000700737202 */ /* 0x000fe20000000f00 */
[----:B------:R-:W-:Y:S02]  /*38cf0*/  IMAD.MOV.U32 R114, RZ, RZ, R6 ;  /* 0x000000ffff727224 */ /* 0x000fe400078e0006 */
[----:B------:R-:W-:-:S15]  /*38d00*/  HMMA.1688.F32.TF32 R4, R88, R172, R52 ;  /* 0x000000ac5804723c */ /* 0x000fde0000081034 */
[----:B------:R-:W-:-:S09]  /*38d10*/  NOP ;  /* 0x0000000000007918 */ /* 0x000fd20000000000 */
[----:B------:R-:W-:Y:S01]  /*38d20*/  IMAD.MOV.U32 R121, RZ, RZ, R4 ;  /* 0x000000ffff797224 */ /* 0x000fe200078e0004 */
[----:B------:R-:W-:Y:S01]  /*38d30*/  MOV R117, R6 ;  /* 0x0000000600757202 */ /* 0x000fe20000000f00 */
[----:B------:R-:W-:Y:S02]  /*38d40*/  IMAD.MOV.U32 R116, RZ, RZ, R5 ;  /* 0x000000ffff747224 */ /* 0x000fe400078e0005 */
[----:B------:R-:W-:Y:S02]  /*38d50*/  IMAD.MOV.U32 R118, RZ, RZ, R7 ;  /* 0x000000ffff767224 */ /* 0x000fe400078e0007 */
[C---:B------:R-:W-:Y:S01]  /*38d60*/  HMMA.1688.F32.TF32 R4, R88.reuse, R168, R100 ;  /* 0x000000a85804723c */ /* 0x040fe20000081064 */
[----:B------:R1:W-:Y:S05]  /*38d70*/  STL [R1+0x412c], R231 ;  /* 0x00412ce701007387 */ /* 0x0003ea0000100800 */
[C---:B------:R-:W-:Y:S06]  /*38d80*/  HMMA.1688.F32.TF32 R232, R88.reuse, R184, R28 ;  /* 0x000000b858e8723c */ /* 0x040fec000008101c */
[C---:B------:R-:W-:Y:S06]  /*38d90*/  HMMA.1688.F32.TF32 R236, R88.reuse, R180, R236 ;  /* 0x000000b458ec723c */ /* 0x040fec00000810ec */
[C---:B------:R-:W-:Y:S06]  /*38da0*/  HMMA.1688.F32.TF32 R240, R88.reuse, R124, R56 ;  /* 0x0000007c58f0723c */ /* 0x040fec0000081038 */
[----:B------:R-:W-:Y:S01]  /*38db0*/  IMAD.MOV.U32 R119, RZ, RZ, R4 ;  /* 0x000000ffff777224 */ /* 0x000fe200078e0004 */
[----:B------:R-:W-:Y:S01]  /*38dc0*/  MOV R122, R5 ;  /* 0x00000005007a7202 */ /* 0x000fe20000000f00 */
[----:B------:R-:W-:Y:S01]  /*38dd0*/  IMAD.MOV.U32 R123, RZ, RZ, R6 ;  /* 0x000000ffff7b7224 */ /* 0x000fe200078e0006 */
[----:B------:R-:W-:Y:S01]  /*38de0*/  HMMA.1688.F32.TF32 R244, R88, R128, R136 ;  /* 0x0000008058f4723c */ /* 0x000fe20000081088 */
[----:B-1----:R-:W-:-:S05]  /*38df0*/  IMAD.MOV.U32 R231, RZ, RZ, R7 ;  /* 0x000000ffffe77224 */ /* 0x002fca00078e0007 */
[C---:B------:R-:W-:Y:S06]  /*38e00*/  HMMA.1688.F32.TF32 R4, R88.reuse, R164, R20 ;  /* 0x000000a45804723c */ /* 0x040fec0000081014 */
[----:B------:R-:W-:-:S15]  /*38e10*/  HMMA.1688.F32.TF32 R88, R88, R160, R48 ;  /* 0x000000a05858723c */ /* 0x000fde0000081030 */
[----:B------:R-:W-:-:S08]  /*38e20*/  NOP ;  /* 0x0000000000007918 */ /* 0x000fd00000000000 */
[----:B------:R-:W-:Y:S04]  /*38e30*/  STL [R1+0x4128], R88 ;  /* 0x0041285801007387 */ /* 0x000fe80000100800 */
[----:B------:R-:W-:Y:S04]  /*38e40*/  STL.64 [R1+0x80], R4 ;  /* 0x0000800401007387 */ /* 0x000fe80000100a00 */
[----:B------:R4:W-:Y:S04]  /*38e50*/  STL.64 [R1+0x88], R6 ;  /* 0x0000880601007387 */ /* 0x0009e80000100a00 */
[----:B------:R-:W-:Y:S04]  /*38e60*/  STL [R1+0x4124], R89 ;  /* 0x0041245901007387 */ /* 0x000fe80000100800 */
[----:B------:R-:W-:Y:S04]  /*38e70*/  STL [R1+0x4120], R90 ;  /* 0x0041205a01007387 */ /* 0x000fe80000100800 */
[----:B------:R-:W-:Y:S01]  /*38e80*/  STL [R1+0x411c], R91 ;  /* 0x00411c5b01007387 */ /* 0x000fe20000100800 */
[C---:B------:R-:W-:Y:S06]  /*38e90*/  HMMA.1688.F32.TF32 R212, R92.reuse, R188, R212 ;  /* 0x000000bc5cd4723c */ /* 0x040fec00000810d4 */
[C---:B------:R-:W-:Y:S06]  /*38ea0*/  HMMA.1688.F32.TF32 R216, R92.reuse, R184, R216 ;  /* 0x000000b85cd8723c */ /* 0x040fec00000810d8 */
[C---:B------:R-:W-:Y:S06]  /*38eb0*/  HMMA.1688.F32.TF32 R220, R92.reuse, R180, R220 ;  /* 0x000000b45cdc723c */ /* 0x040fec00000810dc */
[C---:B------:R-:W-:Y:S06]  /*38ec0*/  HMMA.1688.F32.TF32 R224, R92.reuse, R124, R224 ;  /* 0x0000007c5ce0723c */ /* 0x040fec00000810e0 */
[C---:B------:R-:W-:Y:S06]  /*38ed0*/  HMMA.1688.F32.TF32 R204, R92.reuse, R168, R204 ;  /* 0x000000a85ccc723c */ /* 0x040fec00000810cc */
[C---:B------:R-:W-:Y:S06]  /*38ee0*/  HMMA.1688.F32.TF32 R208, R92.reuse, R164, R208 ;  /* 0x000000a45cd0723c */ /* 0x040fec00000810d0 */
[----:B------:R-:W-:Y:S06]  /*38ef0*/  HMMA.1688.F32.TF32 R92, R92, R160, R104 ;  /* 0x000000a05c5c723c */ /* 0x000fec0000081068 */
[----:B----4-:R-:W-:Y:S01]  /*38f00*/  HMMA.1688.F32.TF32 R4, R84, R188, R248 ;  /* 0x000000bc5404723c */ /* 0x010fe200000810f8 */
[----:B------:R-:W2:-:S15]  /*38f10*/  LDL.LU R248, [R1+0x1a0] ;  /* 0x0001a00001f87983 */ /* 0x000e9e0000300800 */
[----:B------:R-:W-:-:S07]  /*38f20*/  NOP ;  /* 0x0000000000007918 */ /* 0x000fce0000000000 */
        /* <DEDUP_REMOVED lines=85> */
[----:B-1----:R-:W4:Y:S04]  /*39480*/  LDL.LU R4, [R1+0x3e0] ;  /* 0x0003e00001047983 */ /* 0x002f280000300800 */
[----:B------:R-:W4:Y:S04]  /*39490*/  LDL.LU R5, [R1+0x3e4] ;  /* 0x0003e40001057983 */ /* 0x000f280000300800 */
[----:B---3--:R-:W3:Y:S04]  /*394a0*/  LDL.LU R6, [R1+0x3e8] ;  /* 0x0003e80001067983 */ /* 0x008ee80000300800 */
        /* <DEDUP_REMOVED lines=21> */
[C---:B--2---:R-:W-:Y:S06]  /*39600*/  HMMA.1688.F32.TF32 R24, R84.reuse, R164, R24 ;  /* 0x000000a45418723c */ /* 0x044fec0000081018 */
[C---:B----4-:R-:W-:Y:S06]  /*39610*/  HMMA.1688.F32.TF32 R36, R84.reuse, R172, R36 ;  /* 0x000000ac5424723c */ /* 0x050fec0000081024 */
[C---:B------:R-:W-:Y:S06]  /*39620*/  HMMA.1688.F32.TF32 R76, R84.reuse, R176, R76 ;  /* 0x000000b0544c723c */ /* 0x040fec000008104c */
[C---:B------:R-:W-:Y:S06]  /*39630*/  HMMA.1688.F32.TF32 R72, R84.reuse, R128, R72 ;  /* 0x000000805448723c */ /* 0x040fec0000081048 */
[C---:B------:R-:W-:Y:S06]  /*39640*/  HMMA.1688.F32.TF32 R148, R84.reuse, R184, R148 ;  /* 0x000000b85494723c */ /* 0x040fec0000081094 */
[C---:B------:R-:W-:Y:S06]  /*39650*/  HMMA.1688.F32.TF32 R132, R84.reuse, R180, R132 ;  /* 0x000000b45484723c */ /* 0x040fec0000081084 */
[----:B------:R-:W-:-:S12]  /*39660*/  HMMA.1688.F32.TF32 R144, R84, R124, R144 ;  /* 0x0000007c5490723c */ /* 0x000fd80000081090 */
[----:B------:R-:W-:Y:S01]  /*39670*/  IMAD.MOV.U32 R89, RZ, RZ, R150 ;  /* 0x000000ffff597224 */ /* 0x000fe200078e0096 */
[----:B------:R1:W-:Y:S01]  /*39680*/  STL [R1+0x2b0], R148 ;  /* 0x0002b09401007387 */ /* 0x0003e20000100800 */
[----:B------:R-:W-:Y:S01]  /*39690*/  IMAD.MOV.U32 R90, RZ, RZ, R151 ;  /* 0x000000ffff5a7224 */ /* 0x000fe200078e0097 */
[----:B------:R-:W-:Y:S02]  /*396a0*/  MOV R88, R149 ;  /* 0x0000009500587202 */ /* 0x000fe40000000f00 */
[----:B------:R-:W2:Y:S01]  /*396b0*/  LDL.LU.64 R150, [R1+0x42f0] ;  /* 0x0042f00001967983 */ /* 0x000ea20000300a00 */
[----:B------:R-:W-:-:S03]  /*396c0*/  MOV R91, R132 ;  /* 0x00000084005b7202 */ /* 0x000fc60000000f00 */
[----:B-1----:R-:W2:Y:S01]  /*396d0*/  LDL.LU.64 R148, [R1+0x42e8] ;  /* 0x0042e80001947983 */ /* 0x002ea20000300a00 */
[C---:B---3--:R-:W-:Y:S03]  /*396e0*/  HMMA.1688.F32.TF32 R4, R84.reuse, R168, R4 ;  /* 0x000000a85404723c */ /* 0x048fe60000081004 */
[----:B------:R-:W-:Y:S04]  /*396f0*/  STL [R1+0x2e4], R133 ;  /* 0x0002e48501007387 */ /* 0x000fe80000100800 */
        /* <DEDUP_REMOVED lines=14> */
[----:B------:R-:W3:Y:S04]  /*397e0*/  LDL.LU.64 R76, [R1+0x42a8] ;  /* 0x0042a800014c7983 */ /* 0x000ee80000300a00 */
[----:B------:R-:W-:Y:S04]  /*397f0*/  STL.64 [R1+0x3a0], R36 ;  /* 0x0003a02401007387 */ /* 0x000fe80000100a00 */
[----:B------:R1:W-:Y:S01]  /*39800*/  STL.64 [R1+0x3a8], R38 ;  /* 0x0003a82601007387 */ /* 0x0003e20000100a00 */
[----:B------:R-:W-:Y:S03]  /*39810*/  HMMA.1688.F32.TF32 R84, R84, R160, R80 ;  /* 0x000000a05454723c */ /* 0x000fe60000081050 */
[----:B-1----:R-:W4:Y:S04]  /*39820*/  LDL.LU.64 R38, [R1+0x42a0] ;  /* 0x0042a00001267983 */ /* 0x002f280000300a00 */
[----:B------:R-:W4:Y:S04]  /*39830*/  LDL.LU.64 R36, [R1+0x4298] ;  /* 0x0042980001247983 */ /* 0x000f280000300a00 */
[----:B------:R-:W-:Y:S04]  /*39840*/  STL.64 [R1+0x3e0], R4 ;  /* 0x0003e00401007387 */ /* 0x000fe80000100a00 */
[----:B------:R1:W-:Y:S04]  /*39850*/  STL.64 [R1+0x3e8], R6 ;  /* 0x0003e80601007387 */ /* 0x0003e80000100a00 */
[----:B-1----:R-:W3:Y:S04]  /*39860*/  LDL.LU.64 R6, [R1+0x4290] ;  /* 0x0042900001067983 */ /* 0x002ee80000300a00 */
[----:B------:R-:W-:Y:S04]  /*39870*/  STL.64 [R1+0x410], R24 ;  /* 0x0004101801007387 */ /* 0x000fe80000100a00 */
[----:B------:R1:W-:Y:S04]  /*39880*/  STL.64 [R1+0x418], R26 ;  /* 0x0004181a01007387 */ /* 0x0003e80000100a00 */
[----:B-1----:R-:W2:Y:S04]  /*39890*/  LDL.LU.64 R26, [R1+0x4288] ;  /* 0x00428800011a7983 */ /* 0x002ea80000300a00 */
[----:B------:R-:W2:Y:S04]  /*398a0*/  LDL.LU.64 R24, [R1+0x4280] ;  /* 0x0042800001187983 */ /* 0x000ea80000300a00 */
[----:B------:R-:W4:Y:S04]  /*398b0*/  LDL.LU.64 R82, [R1+0x4278] ;  /* 0x0042780001527983 */ /* 0x000f280000300a00 */
[----:B------:R-:W4:Y:S04]  /*398c0*/  LDL.LU.64 R80, [R1+0x4270] ;  /* 0x0042700001507983 */ /* 0x000f280000300a00 */
[----:B------:R1:W-:Y:S04]  /*398d0*/  STL.64 [R1+0x400], R84 ;  /* 0x0004005401007387 */ /* 0x0003e80000100a00 */
[----:B------:R1:W-:Y:S04]  /*398e0*/  STL.64 [R1+0x408], R86 ;  /* 0x0004085601007387 */ /* 0x0003e80000100a00 */
[----:B-1----:R-:W3:Y:S04]  /*398f0*/  LDL.LU R84, [R1+0x260] ;  /* 0x0002600001547983 */ /* 0x002ee80000300800 */
[----:B------:R-:W3:Y:S04]  /*39900*/  LDL.LU R85, [R1+0x264] ;  /* 0x0002640001557983 */ /* 0x000ee80000300800 */
[----:B------:R-:W3:Y:S04]  /*39910*/  LDL.LU R86, [R1+0x268] ;  /* 0x0002680001567983 */ /* 0x000ee80000300800 */
[----:B------:R-:W3:Y:S01]  /*39920*/  LDL.LU R87, [R1+0x26c] ;  /* 0x00026c0001577983 */ /* 0x000ee20000300800 */
[----:B----4-:R-:W-:-:S15]  /*39930*/  HMMA.1688.F32.TF32 R40, R80, R188, R40 ;  /* 0x000000bc5028723c */ /* 0x010fde0000081028 */
[----:B------:R-:W-:-:S08]  /*39940*/  NOP ;  /* 0x0000000000007918 */ /* 0x000fd00000000000 */
[----:B------:R-:W-:Y:S04]  /*39950*/  STL.64 [R1+0x520], R40 ;  /* 0x0005202801007387 */ /* 0x000fe80000100a00 */
[----:B------:R1:W-:Y:S04]  /*39960*/  STL.64 [R1+0x528], R42 ;  /* 0x0005282a01007387 */ /* 0x0003e80000100a00 */
[----:B-1----:R-:W4:Y:S04]  /*39970*/  LDL.LU.64 R42, [R1+0x4268] ;  /* 0x00426800012a7983 */ /* 0x002f280000300a00 */
[----:B------:R-:W4:Y:S01]  /*39980*/  LDL.LU.64 R40, [R1+0x4260] ;  /* 0x0042600001287983 */ /* 0x000f220000300a00 */
[C---:B------:R-:W-:Y:S06]  /*39990*/  HMMA.1688.F32.TF32 R68, R80.reuse, R184, R68 ;  /* 0x000000b85044723c */ /* 0x040fec0000081044 */
[C---:B------:R-:W-:Y:S06]  /*399a0*/  HMMA.1688.F32.TF32 R108, R80.reuse, R180, R108 ;  /* 0x000000b4506c723c */ /* 0x040fec000008106c */
[C---:B------:R-:W-:Y:S06]  /*399b0*/  HMMA.1688.F32.TF32 R8, R80.reuse, R124, R8 ;  /* 0x0000007c5008723c */ /* 0x040fec0000081008 */
[C---:B------:R-:W-:Y:S06]  /*399c0*/  HMMA.1688.F32.TF32 R64, R80.reuse, R128, R64 ;  /* 0x000000805040723c */ /* 0x040fec0000081040 */
[C---:B------:R-:W-:Y:S01]  /*399d0*/  HMMA.1688.F32.TF32 R140, R80.reuse, R176, R140 ;  /* 0x000000b0508c723c */ /* 0x040fe2000008108c */
[----:B------:R-:W-:Y:S05]  /*399e0*/  STL.64 [R1+0x510], R68 ;  /* 0x0005104401007387 */ /* 0x000fea0000100a00 */
[C---:B------:R-:W-:Y:S01]  /*399f0*/  HMMA.1688.F32.TF32 R12, R80.reuse, R172, R12 ;  /* 0x000000ac500c723c */ /* 0x040fe2000008100c */
[----:B------:R1:W-:Y:S05]  /*39a00*/  STL.64 [R1+0x518], R70 ;  /* 0x0005184601007387 */ /* 0x0003ea0000100a00 */
[C---:B------:R-:W-:Y:S06]  /*39a10*/  HMMA.1688.F32.TF32 R60, R80.reuse, R168, R60 ;  /* 0x000000a8503c723c */ /* 0x040fec000008103c */
[C---:B---3--:R-:W-:Y:S01]  /*39a20*/  HMMA.1688.F32.TF32 R84, R80.reuse, R164, R84 ;  /* 0x000000a45054723c */ /* 0x048fe20000081054 */
[----:B-1----:R-:W3:Y:S04]  /*39a30*/  LDL.LU.64 R70, [R1+0x4258] ;  /* 0x0042580001467983 */ /* 0x002ee80000300a00 */
[----:B------:R-:W3:Y:S04]  /*39a40*/  LDL.LU.64 R68, [R1+0x4250] ;  /* 0x0042500001447983 */ /* 0x000ee80000300a00 */
[----:B------:R-:W-:Y:S04]  /*39a50*/  STL.64 [R1+0x500], R108 ;  /* 0x0005006c01007387 */ /* 0x000fe80000100a00 */
[----:B------:R1:W-:Y:S04]  /*39a60*/  STL.64 [R1+0x508], R110 ;  /* 0x0005086e01007387 */ /* 0x0003e80000100a00 */
[----:B-1----:R-:W3:Y:S04]  /*39a70*/  LDL.LU.64 R110, [R1+0x4248] ;  /* 0x00424800016e7983 */ /* 0x002ee80000300a00 */
[----:B------:R-:W3:Y:S04]  /*39a80*/  LDL.LU.64 R108, [R1+0x4240] ;  /* 0x00424000016c7983 */ /* 0x000ee80000300a00 */
[----:B------:R-:W-:Y:S04]  /*39a90*/  STL.64 [R1+0x4f0], R8 ;  /* 0x0004f00801007387 */ /* 0x000fe80000100a00 */
[----:B------:R1:W-:Y:S04]  /*39aa0*/  STL.64 [R1+0x4f8], R10 ;  /* 0x0004f80a01007387 */ /* 0x0003e80000100a00 */
[----:B-1----:R-:W3:Y:S04]  /*39ab0*/  LDL.LU.64 R10, [R1+0x4238] ;  /* 0x00423800010a7983 */ /* 0x002ee80000300a00 */
[----:B------:R-:W-:Y:S04]  /*39ac0*/  STL.64 [R1+0x580], R64 ;  /* 0x0005804001007387 */ /* 0x000fe80000100a00 */
[----:B------:R1:W-:Y:S04]  /*39ad0*/  STL.64 [R1+0x588], R66 ;  /* 0x0005884201007387 */ /* 0x0003e80000100a00 */
        /* <DEDUP_REMOVED lines=14> */
[----:B------:R1:W-:Y:S02]  /*39bc0*/  STL.64 [R1+0x548], R86 ;  /* 0x0005485601007387 */ /* 0x0003e40000100a00 */
[----:B-1----:R-:W-:-:S15]  /*39bd0*/  HMMA.1688.F32.TF32 R84, R80, R160, R104 ;  /* 0x000000a05054723c */ /* 0x002fde0000081068 */
[----:B------:R-:W-:-:S08]  /*39be0*/  NOP ;  /* 0x0000000000007918 */ /* 0x000fd00000000000 */
[----:B------:R-:W-:Y:S04]  /*39bf0*/  STL.64 [R1+0x4e0], R84 ;  /* 0x0004e05401007387 */ /* 0x000fe80000100a00 */
[----:B------:R-:W-:Y:S01]  /*39c00*/  STL.64 [R1+0x4e8], R86 ;  /* 0x0004e85601007387 */ /* 0x000fe20000100a00 */
[C---:B----4-:R-:W-:Y:S06]  /*39c10*/  HMMA.1688.F32.TF32 R80, R40.reuse, R188, R28 ;  /* 0x000000bc2850723c */ /* 0x050fec000008101c */
[C---:B------:R-:W-:Y:S06]  /*39c20*/  HMMA.1688.F32.TF32 R56, R40.reuse, R184, R56 ;  /* 0x000000b82838723c */ /* 0x040fec0000081038 */
[C---:B------:R-:W-:Y:S06]  /*39c30*/  HMMA.1688.F32.TF32 R28, R40.reuse, R180, R136 ;  /* 0x000000b4281c723c */ /* 0x040fec0000081088 */
[C---:B------:R-:W-:Y:S05]  /*39c40*/  HMMA.1688.F32.TF32 R16, R40.reuse, R124, R16 ;  /* 0x0000007c2810723c */ /* 0x040fea0000081010 */
[----:B------:R-:W-:Y:S04]  /*39c50*/  STL.64 [R1+0x5a0], R80 ;  /* 0x0005a05001007387 */ /* 0x000fe80000100a00 */
[----:B------:R-:W-:Y:S04]  /*39c60*/  STL.64 [R1+0x5a8], R82 ;  /* 0x0005a85201007387 */ /* 0x000fe80000100a00 */
[----:B------:R-:W-:Y:S01]  /*39c70*/  STL.64 [R1+0x4d0], R56 ;  /* 0x0004d03801007387 */ /* 0x000fe20000100a00 */
[C---:B------:R-:W-:Y:S03]  /*39c80*/  HMMA.1688.F32.TF32 R52, R40.reuse, R128, R52 ;  /* 0x000000802834723c */ /* 0x040fe60000081034 */
[----:B------:R-:W-:Y:S04]  /*39c90*/  STL.64 [R1+0x4d8], R58 ;  /* 0x0004d83a01007387 */ /* 0x000fe80000100a00 */
[----:B------:R-:W-:Y:S04]  /*39ca0*/  STL.64 [R1+0x4c0], R28 ;  /* 0x0004c01c01007387 */ /* 0x000fe80000100a00 */
[----:B------:R1:W-:Y:S04]  /*39cb0*/  STL.64 [R1+0x4c8], R30 ;  /* 0x0004c81e01007387 */ /* 0x0003e80000100a00 */
[----:B------:R-:W-:Y:S04]  /*39cc0*/  STL.64 [R1+0x4b0], R16 ;  /* 0x0004b01001007387 */ /* 0x000fe80000100a00 */
[----:B------:R4:W-:Y:S01]  /*39cd0*/  STL.64 [R1+0x4b8], R18 ;  /* 0x0004b81201007387 */ /* 0x0009e20000100a00 */
[C---:B-1----:R-:W-:Y:S06]  /*39ce0*/  HMMA.1688.F32.TF32 R28, R40.reuse, R176, R100 ;  /* 0x000000b0281c723c */ /* 0x042fec0000081064 */
[C---:B----4-:R-:W-:Y:S01]  /*39cf0*/  HMMA.1688.F32.TF32 R16, R40.reuse, R172, R20 ;  /* 0x000000ac2810723c */ /* 0x050fe20000081014 */
[----:B------:R-:W-:Y:S04]  /*39d00*/  STL.64 [R1+0x4a0], R52 ;  /* 0x0004a03401007387 */ /* 0x000fe80000100a00 */
[----:B------:R-:W-:Y:S01]  /*39d10*/  STL.64 [R1+0x4a8], R54 ;  /* 0x0004a83601007387 */ /* 0x000fe20000100a00 */
[----:B------:R-:W-:-:S15]  /*39d20*/  HMMA.1688.F32.TF32 R20, R40, R168, R48 ;  /* 0x000000a82814723c */ /* 0x000fde0000081030 */
[----:B------:R-:W-:-:S02]  /*39d30*/  NOP ;  /* 0x0000000000007918 */ /* 0x000fc40000000000 */
[----:B------:R-:W-:Y:S01]  /*39d40*/  STL [R1+0x480], R16 ;  /* 0x0004801001007387 */ /* 0x000fe20000100800 */
[----:B------:R-:W-:-:S03]  /*39d50*/  IMAD.MOV.U32 R252, RZ, RZ, R17 ;  /* 0x000000fffffc7224 */ /* 0x000fc600078e0011 */
[----:B------:R-:W-:Y:S04]  /*39d60*/  STL.64 [R1+0x490], R28 ;  /* 0x0004901c01007387 */ /* 0x000fe80000100a00 */
[----:B------:R-:W-:Y:S04]  /*39d70*/  STL.64 [R1+0x498], R30 ;  /* 0x0004981e01007387 */ /* 0x000fe80000100a00 */
[----:B------:R1:W-:Y:S02]  /*39d80*/  STL.64 [R1+0x488], R18 ;  /* 0x0004881201007387 */ /* 0x0003e40000100a00 */
[----:B-1----:R-:W-:Y:S02]  /*39d90*/  HMMA.1688.F32.TF32 R16, R40, R164, R248 ;  /* 0x000000a42810723c */ /* 0x002fe400000810f8 */
[----:B------:R1:W-:-:S15]  /*39da0*/  STL [R1+0x4118], R252 ;  /* 0x004118fc01007387 */ /* 0x0003de0000100800 */
[----:B------:R-:W-:-:S06]  /*39db0*/  NOP ;  /* 0x0000000000007918 */ /* 0x000fcc0000000000 */
[----:B------:R4:W-:Y:S04]  /*39dc0*/  STL.64 [R1+0x460], R16 ;  /* 0x0004601001007387 */ /* 0x0009e80000100a00 */
[----:B------:R-:W-:Y:S04]  /*39dd0*/  STL.64 [R1+0x470], R20 ;  /* 0x0004701401007387 */ /* 0x000fe80000100a00 */
[----:B------:R-:W-:Y:S04]  /*39de0*/  STL.64 [R1+0x478], R22 ;  /* 0x0004781601007387 */ /* 0x000fe80000100a00 */
[----:B------:R2:W-:Y:S04]  /*39df0*/  STL [R1+0x468], R18 ;  /* 0x0004681201007387 */ /* 0x0005e80000100800 */
        /* <DEDUP_REMOVED lines=26> */
[----:B------:R-:W-:-:S03]  /*39fa0*/  MOV R82, R0 ;  /* 0x0000000000527202 */ /* 0x000fc60000000f00 */
[----:B------:R-:W3:Y:S01]  /*39fb0*/  LDL.LU R102, [R1+0x178] ;  /* 0x0001780001667983 */ /* 0x000ee20000300800 */
[----:B------:R-:W-:-:S03]  /*39fc0*/  IMAD.MOV.U32 R83, RZ, RZ, R3 ;  /* 0x000000ffff537224 */ /* 0x000fc600078e0003 */
[----:B------:R-:W3:Y:S04]  /*39fd0*/  LDL.LU R103, [R1+0x17c] ;  /* 0x00017c0001677983 */ /* 0x000ee80000300800 */
[----:B------:R-:W3:Y:S04]  /*39fe0*/  LDL.LU R80, [R1+0xb0] ;  /* 0x0000b00001507983 */ /* 0x000ee80000300800 */
[----:B------:R-:W3:Y:S04]  /*39ff0*/  LDL.LU R81, [R1+0xb4] ;  /* 0x0000b40001517983 */ /* 0x000ee80000300800 */
[----:B------:R-:W3:Y:S01]  /*3a000*/  LDL.LU R0, [R1+0x41fc] ;  /* 0x0041fc0001007983 */ /* 0x000ee20000300800 */
[----:B-1----:R-:W-:-:S03]  /*3a010*/  IMAD.MOV.U32 R252, RZ, RZ, R19 ;  /* 0x000000fffffc7224 */ /* 0x002fc600078e0013 */
[----:B------:R-:W3:Y:S04]  /*3a020*/  LDL.LU R3, [R1+0x41f8] ;  /* 0x0041f80001037983 */ /* 0x000ee80000300800 */
[----:B----4-:R-:W4:Y:S04]  /*3a030*/  LDL.LU R16, [R1+0x140] ;  /* 0x0001400001107983 */ /* 0x010f280000300800 */
[----:B------:R-:W4:Y:S04]  /*3a040*/  LDL.LU R17, [R1+0x144] ;  /* 0x0001440001117983 */ /* 0x000f280000300800 */
[----:B--2---:R-:W4:Y:S04]  /*3a050*/  LDL.LU R18, [R1+0x148] ;  /* 0x0001480001127983 */ /* 0x004f280000300800 */
        /* <DEDUP_REMOVED lines=13> */
[----:B---3--:R-:W-:Y:S03]  /*3a130*/  HMMA.1688.F32.TF32 R40, R40, R160, R104 ;  /* 0x000000a02828723c */ /* 0x008fe60000081068 */
[----:B------:R-:W3:Y:S04]  /*3a140*/  LDL.LU.64 R106, [R1+0x41f0] ;  /* 0x0041f000016a7983 */ /* 0x000ee80000300a00 */
[----:B------:R-:W3:-:S15]  /*3a150*/  LDL.LU.64 R104, [R1+0x41e8] ;  /* 0x0041e80001687983 */ /* 0x000ede0000300a00 */
[----:B------:R-:W-:-:S01]  /*3a160*/  NOP ;  /* 0x0000000000007918 */ /* 0x000fc20000000000 */
[----:B------:R1:W-:Y:S04]  /*3a170*/  STL.64 [R1+0x440], R40 ;  /* 0x0004402801007387 */ /* 0x0003e80000100a00 */
[----:B------:R1:W-:Y:S04]  /*3a180*/  STL.64 [R1+0x448], R42 ;  /* 0x0004482a01007387 */ /* 0x0003e80000100a00 */
[----:B-1----:R-:W4:Y:S04]  /*3a190*/  LDL.LU R40, [R1+0xd0] ;  /* 0x0000d00001287983 */ /* 0x002f280000300800 */
[----:B------:R-:W4:Y:S01]  /*3a1a0*/  LDL.LU R41, [R1+0xd4] ;  /* 0x0000d40001297983 */ /* 0x000f220000300800 */
[-C--:B------:R-:W-:Y:S06]  /*3a1b0*/  HMMA.1688.F32.TF32 R28, R24, R188.reuse, R28 ;  /* 0x000000bc181c723c */ /* 0x080fec000008101c */
[----:B------:R-:W-:Y:S06]  /*3a1c0*/  HMMA.1688.F32.TF32 R56, R36, R188, R56 ;  /* 0x000000bc2438723c */ /* 0x000fec0000081038 */
[----:B------:R-:W-:Y:S01]  /*3a1d0*/  HMMA.1688.F32.TF32 R136, R24, R184, R136 ;  /* 0x000000b81888723c */ /* 0x000fe20000081088 */
[----:B------:R-:W-:Y:S01]  /*3a1e0*/  MOV R43, R0 ;  /* 0x00000000002b7202 */ /* 0x000fe20000000f00 */
[----:B------:R-:W-:-:S02]  /*3a1f0*/  IMAD.MOV.U32 R42, RZ, RZ, R3 ;  /* 0x000000ffff2a7224 */ /* 0x000fc400078e0003 */
[----:B------:R-:W2:Y:S04]  /*3a200*/  LDL.LU R3, [R1+0x41e4] ;  /* 0x0041e40001037983 */ /* 0x000ea80000300800 */
[----:B------:R-:W3:Y:S04]  /*3a210*/  LDL.LU R0, [R1+0x41e0] ;  /* 0x0041e00001007983 */ /* 0x000ee80000300800 */
[----:B------:R-:W-:Y:S04]  /*3a220*/  STL.64 [R1+0x430], R28 ;  /* 0x0004301c01007387 */ /* 0x000fe80000100a00 */
[----:B------:R1:W-:Y:S01]  /*3a230*/  STL.64 [R1+0x438], R30 ;  /* 0x0004381e01007387 */ /* 0x0003e20000100a00 */
[----:B------:R-:W-:Y:S03]  /*3a240*/  HMMA.1688.F32.TF32 R48, R24, R180, R48 ;  /* 0x000000b41830723c */ /* 0x000fe60000081030 */
[----:B-1----:R-:W2:Y:S04]  /*3a250*/  LDL.LU.64 R30, [R1+0x41d8] ;  /* 0x0041d800011e7983 */ /* 0x002ea80000300a00 */
[----:B------:R-:W-:Y:S04]  /*3a260*/  STL.64 [R1+0x420], R56 ;  /* 0x0004203801007387 */ /* 0x000fe80000100a00 */
[----:B------:R1:W-:Y:S04]  /*3a270*/  STL.64 [R1+0x428], R58 ;  /* 0x0004283a01007387 */ /* 0x0003e80000100a00 */
[----:B-1----:R-:W2:Y:S04]  /*3a280*/  LDL.LU.64 R58, [R1+0x41d0] ;  /* 0x0041d000013a7983 */ /* 0x002ea80000300a00 */
[----:B------:R-:W2:Y:S04]  /*3a290*/  LDL.LU.64 R56, [R1+0x41c8] ;  /* 0x0041c80001387983 */ /* 0x000ea80000300a00 */
[----:B------:R-:W-:Y:S04]  /*3a2a0*/  STL.64 [R1+0x3f0], R136 ;  /* 0x0003f08801007387 */ /* 0x000fe80000100a00 */
[----:B------:R1:W-:Y:S04]  /*3a2b0*/  STL.64 [R1+0x3f8], R138 ;  /* 0x0003f88a01007387 */ /* 0x0003e80000100a00 */
[----:B-1----:R-:W2:Y:S04]  /*3a2c0*/  LDL.LU.64 R138, [R1+0x41c0] ;  /* 0x0041c000018a7983 */ /* 0x002ea80000300a00 */
[----:B------:R-:W2:Y:S01]  /*3a2d0*/  LDL.LU.64 R136, [R1+0x41b8] ;  /* 0x0041b80001887983 */ /* 0x000ea20000300a00 */
[----:B----4-:R-:W-:-:S15]  /*3a2e0*/  HMMA.1688.F32.TF32 R40, R36, R184, R40 ;  /* 0x000000b82428723c */ /* 0x010fde0000081028 */
[----:B------:R-:W-:-:S08]  /*3a2f0*/  NOP ;  /* 0x0000000000007918 */ /* 0x000fd00000000000 */
[----:B------:R-:W-:Y:S04]  /*3a300*/  STL.64 [R1+0x3d0], R40 ;  /* 0x0003d02801007387 */ /* 0x000fe80000100a00 */
[----:B------:R1:W-:Y:S02]  /*3a310*/  STL.64 [R1+0x3d8], R42 ;  /* 0x0003d82a01007387 */ /* 0x0003e40000100a00 */
[----:B-1----:R-:W-:Y:S02]  /*3a320*/  HMMA.1688.F32.TF32 R40, R36, R180, R248 ;  /* 0x000000b42428723c */ /* 0x002fe400000810f8 */
[----:B------:R1:W-:Y:S04]  /*3a330*/  STL.64 [R1+0x390], R48 ;  /* 0x0003903001007387 */ /* 0x0003e80000100a00 */
[----:B------:R4:W-:Y:S04]  /*3a340*/  STL.64 [R1+0x398], R50 ;  /* 0x0003983201007387 */ /* 0x0009e80000100a00 */
[----:B-1----:R-:W2:-:S13]  /*3a350*/  LDL.LU R48, [R1+0x150] ;  /* 0x0001500001307983 */ /* 0x002e9a0000300800 */
[----:B------:R-:W-:Y:S04]  /*3a360*/  STL.64 [R1+0x360], R40 ;  /* 0x0003602801007387 */ /* 0x000fe80000100a00 */
[----:B------:R-:W-:Y:S04]  /*3a370*/  STL.64 [R1+0x368], R42 ;  /* 0x0003682a01007387 */ /* 0x000fe80000100a00 */
[----:B------:R-:W2:Y:S04]  /*3a380*/  LDL.LU R49, [R1+0x154] ;  /* 0x0001540001317983 */ /* 0x000ea80000300800 */
[----:B----4-:R-:W4:Y:S04]  /*3a390*/  LDL.LU R50, [R1+0x158] ;  /* 0x0001580001327983 */ /* 0x010f280000300800 */
[----:B------:R-:W4:Y:S04]  /*3a3a0*/  LDL.LU R51, [R1+0x15c] ;  /* 0x00015c0001337983 */ /* 0x000f280000300800 */
[----:B------:R-:W4:Y:S04]  /*3a3b0*/  LDL.LU R248, [R1+0x130] ;  /* 0x0001300001f87983 */ /* 0x000f280000300800 */
[----:B------:R-:W4:Y:S04]  /*3a3c0*/  LDL.LU R249, [R1+0x134] ;  /* 0x0001340001f97983 */ /* 0x000f280000300800 */
[----:B------:R-:W4:Y:S04]  /*3a3d0*/  LDL.LU R250, [R1+0x138] ;  /* 0x0001380001fa7983 */ /* 0x000f280000300800 */
[----:B------:R-:W4:Y:S01]  /*3a3e0*/  LDL.LU R251, [R1+0x13c] ;  /* 0x00013c0001fb7983 */ /* 0x000f220000300800 */
[-C--:B------:R-:W-:Y:S03]  /*3a3f0*/  HMMA.1688.F32.TF32 R16, R24, R124.reuse, R16 ;  /* 0x0000007c1810723c */ /* 0x080fe60000081010 */
[----:B---3--:R-:W-:Y:S03]  /*3a400*/  LDS R40, [R0+UR12+0x6000] ;  /* 0x0060000c00287984 */ /* 0x008fe60008000800 */
[----:B------:R-:W-:Y:S01]  /*3a410*/  HMMA.1688.F32.TF32 R80, R36, R124, R80 ;  /* 0x0000007c2450723c */ /* 0x000fe20000081050 */
[----:B------:R-:W-:Y:S04]  /*3a420*/  LDS R42, [R0+UR12+0x7000] ;  /* 0x0070000c002a7984 */ /* 0x000fe80008000800 */
[----:B--2---:R-:W-:Y:S01]  /*3a430*/  LDS R41, [R3+UR12+0x6000] ;  /* 0x0060000c03297984 */ /* 0x004fe20008000800 */
[C---:B------:R-:W-:Y:S03]  /*3a440*/  HMMA.1688.F32.TF32 R52, R24.reuse, R128, R52 ;  /* 0x000000801834723c */ /* 0x040fe60000081034 */
[----:B------:R-:W1:Y:S03]  /*3a450*/  LDS R43, [R3+UR12+0x7000] ;  /* 0x0070000c032b7984 */ /* 0x000e660008000800 */
[C---:B------:R-:W-:Y:S05]  /*3a460*/  HMMA.1688.F32.TF32 R84, R24.reuse, R176, R84 ;  /* 0x000000b01854723c */ /* 0x040fea0000081054 */
[----:B------:R-:W-:Y:S04]  /*3a470*/  STL.64 [R1+0x330], R16 ;  /* 0x0003301001007387 */ /* 0x000fe80000100a00 */
[----:B------:R2:W-:Y:S01]  /*3a480*/  STL.64 [R1+0x338], R18 ;  /* 0x0003381201007387 */ /* 0x0005e20000100a00 */
[----:B------:R-:W-:Y:S03]  /*3a490*/  HMMA.1688.F32.TF32 R20, R24, R168, R20 ;  /* 0x000000a81814723c */ /* 0x000fe60000081014 */
[----:B--2---:R-:W2:Y:S04]  /*3a4a0*/  LDL.LU.64 R18, [R1+0x41b0] ;  /* 0x0041b00001127983 */ /* 0x004ea80000300a00 */
[----:B------:R-:W-:Y:S04]  /*3a4b0*/  STL.64 [R1+0x300], R80 ;  /* 0x0003005001007387 */ /* 0x000fe80000100a00 */
[----:B------:R-:W-:Y:S04]  /*3a4c0*/  STL.64 [R1+0x308], R82 ;  /* 0x0003085201007387 */ /* 0x000fe80000100a00 */
[----:B------:R-:W-:Y:S04]  /*3a4d0*/  STL.64 [R1+0x2d0], R52 ;  /* 0x0002d03401007387 */ /* 0x000fe80000100a00 */
[----:B------:R3:W-:Y:S01]  /*3a4e0*/  STL.64 [R1+0x2d8], R54 ;  /* 0x0002d83601007387 */ /* 0x0007e20000100a00 */
[----:B------:R-:W-:Y:S01]  /*3a4f0*/  IMAD.MOV.U32 R2, RZ, RZ, R87 ;  /* 0x000000ffff027224 */ /* 0x000fe200078e0057 */
[----:B-1----:R-:W-:Y:S02]  /*3a500*/  HMMA.1688.F32.TF32 R72, R40, R186, R72 ;  /* 0x000000ba2848723c */ /* 0x002fe40000081048 */
[----:B------:R-:W-:Y:S04]  /*3a510*/  LDS R80, [R0+UR12+0x6080] ;  /* 0x0060800c00507984 */ /* 0x000fe80008000800 */
[----:B------:R-:W-:Y:S04]  /*3a520*/  LDS R82, [R0+UR12+0x7080] ;  /* 0x0070800c00527984 */ /* 0x000fe80008000800 */
[----:B---3--:R-:W3:Y:S04]  /*3a530*/  LDL.LU.64 R54, [R1+0x41a8] ;  /* 0x0041a80001367983 */ /* 0x008ee80000300a00 */
[----:B------:R-:W3:Y:S04]  /*3a540*/  LDL.LU.64 R52, [R1+0x41a0] ;  /* 0x0041a00001347983 */ /* 0x000ee80000300a00 */
[----:B------:R-:W-:Y:S04]  /*3a550*/  STL.64 [R1+0x2a0], R84 ;  /* 0x0002a05401007387 */ /* 0x000fe80000100a00 */
[----:B------:R1:W-:Y:S04]  /*3a560*/  STL [R1+0x2a8], R86 ;  /* 0x0002a85601007387 */ /* 0x0003e80000100800 */
[----:B------:R-:W-:Y:S04]  /*3a570*/  LDS R81, [R3+UR12+0x6080] ;  /* 0x0060800c03517984 */ /* 0x000fe80008000800 */
[----:B------:R-:W3:Y:S01]  /*3a580*/  LDS R83, [R3+UR12+0x7080] ;  /* 0x0070800c03537984 */ /* 0x000ee20008000800 */
[----:B-1----:R-:W-:Y:S03]  /*3a590*/  HMMA.1688.F32.TF32 R84, R24, R172, R100 ;  /* 0x000000ac1854723c */ /* 0x002fe60000081064 */
[----:B------:R1:W-:Y:S04]  /*3a5a0*/  STL [R1+0x40dc], R2 ;  /* 0x0040dc0201007387 */ /* 0x0003e80000100800 */
[----:B------:R1:W-:-:S15]  /*3a5b0*/  STL.64 [R1+0x260], R20 ;  /* 0x0002601401007387 */ /* 0x0003de0000100a00 */
[----:B------:R-:W-:-:S01]  /*3a5c0*/  NOP ;  /* 0x0000000000007918 */ /* 0x000fc20000000000 */
[----:B------:R-:W-:Y:S04]  /*3a5d0*/  STL.64 [R1+0x280], R84 ;  /* 0x0002805401007387 */ /* 0x000fe80000100a00 */
[----:B------:R-:W-:Y:S04]  /*3a5e0*/  STL.64 [R1+0x288], R86 ;  /* 0x0002885601007387 */ /* 0x000fe80000100a00 */
[----:B------:R1:W-:Y:S02]  /*3a5f0*/  STL [R1+0x268], R22 ;  /* 0x0002681601007387 */ /* 0x0003e40000100800 */
[----:B-1----:R-:W-:-:S02]  /*3a600*/  IMAD.MOV.U32 R2, RZ, RZ, R23 ;  /* 0x000000ffff027224 */ /* 0x002fc400078e0017 */
        /* <DEDUP_REMOVED lines=8> */
[----:B------:R-:W-:Y:S01]  /*3a690*/  STL [R1+0x40e0], R2 ;  /* 0x0040e00201007387 */ /* 0x000fe20000100800 */
[C---:B----4-:R-:W-:Y:S03]  /*3a6a0*/  HMMA.1688.F32.TF32 R84, R24.reuse, R164, R48 ;  /* 0x000000a41854723c */ /* 0x050fe60000081030 */
[----:B------:R-:W4:Y:S03]  /*3a6b0*/  LDL.LU R48, [R1+0x30] ;  /* 0x0000300001307983 */ /* 0x000f260000300800 */
[----:B------:R-:W-:-:S15]  /*3a6c0*/  HMMA.1688.F32.TF32 R24, R24, R160, R248 ;  /* 0x000000a01818723c */ /* 0x000fde00000810f8 */
[----:B------:R-:W-:-:S02]  /*3a6d0*/  NOP ;  /* 0x0000000000007918 */ /* 0x000fc40000000000 */
[----:B------:R-:W-:Y:S04]  /*3a6e0*/  STL.64 [R1+0x240], R84 ;  /* 0x0002405401007387 */ /* 0x000fe80000100a00 */
[----:B------:R2:W-:Y:S04]  /*3a6f0*/  STL.64 [R1+0x248], R86 ;  /* 0x0002485601007387 */ /* 0x0005e80000100a00 */
[----:B------:R-:W4:Y:S04]  /*3a700*/  LDL.LU R49, [R1+0x34] ;  /* 0x0000340001317983 */ /* 0x000f280000300800 */
[----:B------:R-:W4:Y:S04]  /*3a710*/  LDL.LU R50, [R1+0x38] ;  /* 0x0000380001327983 */ /* 0x000f280000300800 */
[----:B------:R-:W4:Y:S04]  /*3a720*/  LDL.LU R51, [R1+0x3c] ;  /* 0x00003c0001337983 */ /* 0x000f280000300800 */
[----:B------:R-:W4:Y:S04]  /*3a730*/  LDL.LU R248, [R1+0x20] ;  /* 0x0000200001f87983 */ /* 0x000f280000300800 */
[----:B------:R-:W4:Y:S04]  /*3a740*/  LDL.LU R249, [R1+0x24] ;  /* 0x0000240001f97983 */ /* 0x000f280000300800 */
[----:B------:R-:W4:Y:S04]  /*3a750*/  LDL.LU R250, [R1+0x28] ;  /* 0x0000280001fa7983 */ /* 0x000f280000300800 */
[----:B------:R-:W4:Y:S01]  /*3a760*/  LDL.LU R251, [R1+0x2c] ;  /* 0x00002c0001fb7983 */ /* 0x000f220000300800 */
[----:B------:R-:W-:Y:S01]  /*3a770*/  MOV R189, R24 ;  /* 0x0000001800bd7202 */ /* 0x000fe20000000f00 */
[----:B------:R-:W-:-:S02]  /*3a780*/  IMAD.MOV.U32 R188, RZ, RZ, R25 ;  /* 0x000000ffffbc7224 */ /* 0x000fc400078e0019 */
[----:B------:R-:W4:Y:S01]  /*3a790*/  LDL.LU R24, [R1+0x10] ;  /* 0x0000100001187983 */ /* 0x000f220000300800 */
[----:B------:R-:W-:Y:S01]  /*3a7a0*/  IMAD.MOV.U32 R185, RZ, RZ, R26 ;  /* 0x000000ffffb97224 */ /* 0x000fe200078e001a */
[----:B------:R-:W-:Y:S02]  /*3a7b0*/  MOV R184, R27 ;  /* 0x0000001b00b87202 */ /* 0x000fe40000000f00 */
[----:B------:R-:W4:Y:S04]  /*3a7c0*/  LDL.LU R25, [R1+0x14] ;  /* 0x0000140001197983 */ /* 0x000f280000300800 */
[----:B------:R-:W4:Y:S04]  /*3a7d0*/  LDL.LU R26, [R1+0x18] ;  /* 0x00001800011a7983 */ /* 0x000f280000300800 */
[----:B------:R-:W4:Y:S01]  /*3a7e0*/  LDL.LU R27, [R1+0x1c] ;  /* 0x00001c00011b7983 */ /* 0x000f220000300800 */
[----:B--2---:R-:W-:-:S03]  /*3a7f0*/  IMAD.MOV.U32 R86, RZ, RZ, R18 ;  /* 0x000000ffff567224 */ /* 0x004fc600078e0012 */
[----:B------:R-:W2:Y:S01]  /*3a800*/  LDL.LU R84, [R1] ;  /* 0x0000000001547983 */ /* 0x000ea20000300800 */
[----:B------:R-:W-:-:S03]  /*3a810*/  IMAD.MOV.U32 R87, RZ, RZ, R19 ;  /* 0x000000ffff577224 */ /* 0x000fc600078e0013 */
[----:B------:R-:W2:Y:S04]  /*3a820*/  LDL.LU R85, [R1+0x4] ;  /* 0x0000040001557983 */ /* 0x000ea80000300800 */
[----:B------:R-:W2:Y:S04]  /*3a830*/  LDL.LU R18, [R1+0x419c] ;  /* 0x00419c0001127983 */ /* 0x000ea80000300800 */
[----:B------:R-:W2:Y:S04]  /*3a840*/  LDL.LU R19, [R1+0x4198] ;  /* 0x0041980001137983 */ /* 0x000ea80000300800 */
[----:B------:R-:W-:Y:S04]  /*3a850*/  STL [R1+0x40f0], R184 ;  /* 0x0040f0b801007387 */ /* 0x000fe80000100800 */
[----:B------:R-:W-:Y:S04]  /*3a860*/  STL [R1+0x40ec], R185 ;  /* 0x0040ecb901007387 */ /* 0x000fe80000100800 */
[----:B------:R-:W-:Y:S04]  /*3a870*/  STL [R1+0x40e8], R188 ;  /* 0x0040e8bc01007387 */ /* 0x000fe80000100800 */
[----:B------:R-:W-:Y:S01]  /*3a880*/  STL [R1+0x40e4], R189 ;  /* 0x0040e4bd01007387 */ /* 0x000fe20000100800 */
[C---:B---3--:R-:W-:Y:S06]  /*3a890*/  HMMA.1688.F32.TF32 R100, R36.reuse, R128, R100 ;  /* 0x000000802464723c */ /* 0x048fec0000081064 */
[----:B------:R-:W-:-:S15]  /*3a8a0*/  HMMA.1688.F32.TF32 R20, R36, R176, R20 ;  /* 0x000000b02414723c */ /* 0x000fde0000081014 */
[----:B------:R-:W-:-:S02]  /*3a8b0*/  NOP ;  /* 0x0000000000007918 */ /* 0x000fc40000000000 */
[----:B------:R-:W-:Y:S01]  /*3a8c0*/  STL.64 [R1+0x1f0], R100 ;  /* 0x0001f06401007387 */ /* 0x000fe20000100a00 */
[----:B------:R-:W-:-:S03]  /*3a8d0*/  MOV R2, R103 ;  /* 0x0000006700027202 */ /* 0x000fc60000000f00 */
[----:B------:R1:W-:Y:S04]  /*3a8e0*/  STL [R1+0x1f8], R102 ;  /* 0x0001f86601007387 */ /* 0x0003e80000100800 */
[----:B-1----:R-:W3:Y:S01]  /*3a8f0*/  LDL.LU.64 R102, [R1+0x4190] ;  /* 0x0041900001667983 */ /* 0x002ee20000300a00 */
[----:B------:R-:W-:Y:S01]  /*3a900*/  IMAD.MOV.U32 R176, RZ, RZ, R23 ;  /* 0x000000ffffb07224 */ /* 0x000fe200078e0017 */
[----:B------:R-:W-:Y:S02]  /*3a910*/  MOV R177, R22 ;  /* 0x0000001600b17202 */ /* 0x000fe40000000f00 */
[----:B------:R-:W3:Y:S01]  /*3a920*/  LDL.LU.64 R100, [R1+0x4188] ;  /* 0x0041880001647983 */ /* 0x000ee20000300a00 */
[----:B------:R-:W-:Y:S02]  /*3a930*/  IMAD.MOV.U32 R180, RZ, RZ, R21 ;  /* 0x000000ffffb47224 */ /* 0x000fe400078e0015 */
[----:B------:R-:W-:Y:S01]  /*3a940*/  IMAD.MOV.U32 R181, RZ, RZ, R20 ;  /* 0x000000ffffb57224 */ /* 0x000fe200078e0014 */
[----:B------:R-:W-:Y:S04]  /*3a950*/  STL [R1+0x40f4], R2 ;  /* 0x0040f40201007387 */ /* 0x000fe80000100800 */
[----:B------:R-:W3:Y:S04]  /*3a960*/  LDL.LU.64 R22, [R1+0x4180] ;  /* 0x0041800001167983 */ /* 0x000ee80000300a00 */
[----:B------:R-:W-:Y:S04]  /*3a970*/  STL [R1+0x4104], R176 ;  /* 0x004104b001007387 */ /* 0x000fe80000100800 */
[----:B------:R-:W-:Y:S04]  /*3a980*/  STL [R1+0x4100], R177 ;  /* 0x004100b101007387 */ /* 0x000fe80000100800 */
[----:B------:R-:W-:Y:S04]  /*3a990*/  STL [R1+0x40fc], R180 ;  /* 0x0040fcb401007387 */ /* 0x000fe80000100800 */
[----:B------:R1:W-:Y:S01]  /*3a9a0*/  STL [R1+0x40f8], R181 ;  /* 0x0040f8b501007387 */ /* 0x0003e20000100800 */
[C---:B----4-:R-:W-:Y:S06]  /*3a9b0*/  HMMA.1688.F32.TF32 R48, R36.reuse, R172, R48 ;  /* 0x000000ac2430723c */ /* 0x050fec0000081030 */
[----:B------:R-:W-:-:S15]  /*3a9c0*/  HMMA.1688.F32.TF32 R248, R36, R168, R248 ;  /* 0x000000a824f8723c */ /* 0x000fde00000810f8 */
[----:B------:R-:W-:-:S03]  /*3a9d0*/  NOP ;  /* 0x0000000000007918 */ /* 0x000fc60000000000 */
[----:B------:R-:W-:Y:S01]  /*3a9e0*/  IMAD.MOV.U32 R188, RZ, RZ, R50 ;  /* 0x000000ffffbc7224 */ /* 0x000fe200078e0032 */
[----:B------:R-:W-:Y:S01]  /*3a9f0*/  MOV R185, R49 ;  /* 0x0000003100b97202 */ /* 0x000fe20000000f00 */
[----:B------:R-:W-:Y:S02]  /*3aa00*/  IMAD.MOV.U32 R184, RZ, RZ, R48 ;  /* 0x000000ffffb87224 */ /* 0x000fe400078e0030 */
[----:B------:R-:W-:Y:S02]  /*3aa10*/  IMAD.MOV.U32 R189, RZ, RZ, R51 ;  /* 0x000000ffffbd7224 */ /* 0x000fe400078e0033 */
[----:B------:R-:W4:Y:S04]  /*3aa20*/  LDL.LU.64 R50, [R1+0x4178] ;  /* 0x0041780001327983 */ /* 0x000f280000300a00 */
[----:B------:R-:W4:Y:S04]  /*3aa30*/  LDL.LU.64 R48, [R1+0x4170] ;  /* 0x0041700001307983 */ /* 0x000f280000300a00 */
[----:B------:R2:W-:Y:S01]  /*3aa40*/  STL [R1+0x4110], R188 ;  /* 0x004110bc01007387 */ /* 0x0005e20000100800 */
[----:B-1----:R-:W-:Y:S01]  /*3aa50*/  IMAD.MOV.U32 R181, RZ, RZ, R250 ;  /* 0x000000ffffb57224 */ /* 0x002fe200078e00fa */
[----:B------:R-:W-:-:S02]  /*3aa60*/  MOV R2, R251 ;  /* 0x000000fb00027202 */ /* 0x000fc40000000f00 */
[----:B------:R-:W-:Y:S01]  /*3aa70*/  STL [R1+0x410c], R185 ;  /* 0x00410cb901007387 */ /* 0x000fe20000100800 */
[----:B------:R-:W-:Y:S01]  /*3aa80*/  MOV R177, R248 ;  /* 0x000000f800b17202 */ /* 0x000fe20000000f00 */
[----:B------:R-:W-:Y:S02]  /*3aa90*/  IMAD.MOV.U32 R180, RZ, RZ, R249 ;  /* 0x000000ffffb47224 */ /* 0x000fe400078e00f9 */
[----:B------:R1:W-:Y:S04]  /*3aaa0*/  STL [R1+0x4108], R184 ;  /* 0x004108b801007387 */ /* 0x0003e80000100800 */
[----:B------:R-:W3:Y:S04]  /*3aab0*/  LDL.LU.64 R250, [R1+0x4168] ;  /* 0x0041680001fa7983 */ /* 0x000ee80000300a00 */
[----:B------:R-:W3:Y:S01]  /*3aac0*/  LDL.LU.64 R248, [R1+0x4160] ;  /* 0x0041600001f87983 */ /* 0x000ee20000300a00 */
[----:B------:R-:W-:-:S15]  /*3aad0*/  HMMA.1688.F32.TF32 R24, R36, R164, R24 ;  /* 0x000000a42418723c */ /* 0x000fde0000081018 */
[----:B------:R-:W-:-:S09]  /*3aae0*/  NOP ;  /* 0x0000000000007918 */ /* 0x000fd20000000000 */
[----:B--2---:R-:W-:Y:S01]  /*3aaf0*/  IMAD.MOV.U32 R188, RZ, RZ, R24 ;  /* 0x000000ffffbc7224 */ /* 0x004fe200078e0018 */
[----:B-1----:R-:W-:Y:S01]  /*3ab00*/  MOV R184, R26 ;  /* 0x0000001a00b87202 */ /* 0x002fe20000000f00 */
[----:B------:R-:W-:Y:S02]  /*3ab10*/  IMAD.MOV.U32 R185, RZ, RZ, R25 ;  /* 0x000000ffffb97224 */ /* 0x000fe400078e0019 */
[----:B------:R-:W-:Y:S02]  /*3ab20*/  IMAD.MOV.U32 R176, RZ, RZ, R27 ;  /* 0x000000ffffb07224 */ /* 0x000fe400078e001b */
[----:B------:R-:W-:-:S15]  /*3ab30*/  HMMA.1688.F32.TF32 R24, R36, R160, R84 ;  /* 0x000000a02418723c */ /* 0x000fde0000081054 */
[----:B------:R-:W-:-:S09]  /*3ab40*/  NOP ;  /* 0x0000000000007918 */ /* 0x000fd20000000000 */
[----:B------:R-:W-:Y:S01]  /*3ab50*/  IMAD.MOV.U32 R173, RZ, RZ, R24 ;  /* 0x000000ffffad7224 */ /* 0x000fe200078e0018 */
[----:B------:R-:W-:Y:S01]  /*3ab60*/  MOV R172, R25 ;  /* 0x0000001900ac7202 */ /* 0x000fe20000000f00 */
[----:B------:R-:W-:Y:S02]  /*3ab70*/  IMAD.MOV.U32 R169, RZ, RZ, R26 ;  /* 0x000000ffffa97224 */ /* 0x000fe400078e001a */
[----:B------:R-:W-:Y:S01]  /*3ab80*/  IMAD.MOV.U32 R168, RZ, RZ, R27 ;  /* 0x000000ffffa87224 */ /* 0x000fe200078e001b */
[C---:B------:R-:W-:Y:S06]  /*3ab90*/  HMMA.1688.F32.TF32 R36, R40.reuse, R190, R76 ;  /* 0x000000be2824723c */ /* 0x040fec000008104c */
[C---:B------:R-:W-:Y:S06]  /*3aba0*/  HMMA.1688.F32.TF32 R32, R40.reuse, R170, R32 ;  /* 0x000000aa2820723c */ /* 0x040fec0000081020 */
        /* <DEDUP_REMOVED lines=12> */
[----:B------:R-:W-:-:S15]  /*3ac70*/  HMMA.1688.F32.TF32 R24, R40, R30, R136 ;  /* 0x0000001e2818723c */ /* 0x000fde0000081088 */
[----:B------:R-:W-:-:S09]  /*3ac80*/  NOP ;  /* 0x0000000000007918 */ /* 0x000fd20000000000 */
[----:B------:R-:W-:Y:S01]  /*3ac90*/  IMAD.MOV.U32 R29, RZ, RZ, R24 ;  /* 0x000000ffff1d7224 */ /* 0x000fe200078e0018 */
[----:B------:R-:W-:Y:S01]  /*3aca0*/  MOV R28, R25 ;  /* 0x00000019001c7202 */ /* 0x000fe20000000f00 */
[----:B------:R-:W-:Y:S02]  /*3acb0*/  IMAD.MOV.U32 R21, RZ, RZ, R26 ;  /* 0x000000ffff157224 */ /* 0x000fe400078e001a */
[----:B------:R-:W-:Y:S02]  /*3acc0*/  IMAD.MOV.U32 R20, RZ, RZ, R27 ;  /* 0x000000ffff147224 */ /* 0x000fe400078e001b */
[----:B------:R-:W-:Y:S06]  /*3acd0*/  HMMA.1688.F32.TF32 R24, R40, R14, R104 ;  /* 0x0000000e2818723c */ /* 0x000fec0000081068 */
[----:B------:R-:W-:Y:S01]  /*3ace0*/  HMMA.1688.F32.TF32 R248, R80, R166, R208 ;  /* 0x000000a650f8723c */ /* 0x000fe200000810d0 */
[----:B------:R-:W-:Y:S01]  /*3acf0*/  IMAD.MOV.U32 R101, RZ, RZ, R88 ;  /* 0x000000ffff657224 */ /* 0x000fe200078e0058 */
[----:B------:R-:W-:Y:S01]  /*3ad00*/  MOV R102, R89 ;  /* 0x0000005900667202 */ /* 0x000fe20000000f00 */
[----:B------:R-:W-:Y:S01]  /*3ad10*/  IMAD.MOV.U32 R103, RZ, RZ, R90 ;  /* 0x000000ffff677224 */ /* 0x000fe200078e005a */
[----:B------:R-:W-:Y:S04]  /*3ad20*/  LDS R104, [R0+UR12+0x6180] ;  /* 0x0061800c00687984 */ /* 0x000fe80008000800 */
[----:B------:R-:W-:Y:S04]  /*3ad30*/  LDS R106, [R0+UR12+0x7180] ;  /* 0x0071800c006a7984 */ /* 0x000fe80008000800 */
[----:B------:R-:W-:Y:S04]  /*3ad40*/  LDS R105, [R3+UR12+0x6180] ;  /* 0x0061800c03697984 */ /* 0x000fe80008000800 */
[----:B------:R-:W-:Y:S02]  /*3ad50*/  LDS R107, [R3+UR12+0x7180] ;  /* 0x0071800c036b7984 */ /* 0x000fe40008000800 */
[----:B------:R-:W-:Y:S01]  /*3ad60*/  MOV R129, R24 ;  /* 0x0000001800817202 */ /* 0x000fe20000000f00 */
[----:B------:R-:W-:Y:S01]  /*3ad70*/  IMAD.MOV.U32 R128, RZ, RZ, R25 ;  /* 0x000000ffff807224 */ /* 0x000fe200078e0019 */
[----:B------:R-:W-:Y:S01]  /*3ad80*/  MOV R124, R27 ;  /* 0x0000001b007c7202 */ /* 0x000fe20000000f00 */
[----:B------:R-:W-:-:S02]  /*3ad90*/  IMAD.MOV.U32 R125, RZ, RZ, R26 ;  /* 0x000000ffff7d7224 */ /* 0x000fc400078e001a */
[----:B------:R-:W-:-:S15]  /*3ada0*/  HMMA.1688.F32.TF32 R24, R40, R10, R140 ;  /* 0x0000000a2818723c */ /* 0x000fde000008108c */
[----:B------:R-:W-:-:S09]  /*3adb0*/  NOP ;  /* 0x0000000000007918 */ /* 0x000fd20000000000 */
[----:B------:R-:W-:Y:S01]  /*3adc0*/  IMAD.MOV.U32 R165, RZ, RZ, R24 ;  /* 0x000000ffffa57224 */ /* 0x000fe200078e0018 */
[----:B------:R-:W-:Y:S01]  /*3add0*/  MOV R161, R26 ;  /* 0x0000001a00a17202 */ /* 0x000fe20000000f00 */
[----:B------:R-:W-:Y:S02]  /*3ade0*/  IMAD.MOV.U32 R164, RZ, RZ, R25 ;  /* 0x000000ffffa47224 */ /* 0x000fe400078e0019 */
[----:B------:R-:W-:Y:S02]  /*3adf0*/  IMAD.MOV.U32 R160, RZ, RZ, R27 ;  /* 0x000000ffffa07224 */ /* 0x000fe400078e001b */
[----:B------:R-:W-:-:S15]  /*3ae00*/  HMMA.1688.F32.TF32 R24, R40, R6, R108 ;  /* 0x000000062818723c */ /* 0x000fde000008106c */
[----:B------:R-:W-:-:S08]  /*3ae10*/  NOP ;  /* 0x0000000000007918 */ /* 0x000fd00000000000 */
[----:B------:R-:W-:Y:S04]  /*3ae20*/  STL.64 [R1+0x290], R24 ;  /* 0x0002901801007387 */ /* 0x000fe80000100a00 */
[----:B------:R1:W-:Y:S04]  /*3ae30*/  STL.64 [R1+0x298], R26 ;  /* 0x0002981a01007387 */ /* 0x0003e80000100a00 */
[----:B------:R-:W-:Y:S04]  /*3ae40*/  STL.64 [R1+0x270], R36 ;  /* 0x0002702401007387 */ /* 0x000fe80000100a00 */
[----:B------:R2:W-:Y:S01]  /*3ae50*/  STL.64 [R1+0x278], R38 ;  /* 0x0002782601007387 */ /* 0x0005e20000100a00 */
[C---:B-1----:R-:W-:Y:S06]  /*3ae60*/  HMMA.1688.F32.TF32 R24, R40.reuse, R182, R144 ;  /* 0x000000b62818723c */ /* 0x042fec0000081090 */
[----:B--2---:R-:W-:Y:S01]  /*3ae70*/  HMMA.1688.F32.TF32 R36, R40, R126, R132 ;  /* 0x0000007e2824723c */ /* 0x004fe20000081084 */
[----:B------:R-:W-:Y:S04]  /*3ae80*/  STL.64 [R1+0x250], R72 ;  /* 0x0002504801007387 */ /* 0x000fe80000100a00 */
[----:B------:R1:W-:-:S12]  /*3ae90*/  STL.64 [R1+0x258], R74 ;  /* 0x0002584a01007387 */ /* 0x0003d80000100a00 */
[----:B------:R-:W-:Y:S01]  /*3aea0*/  STL.64 [R1+0x230], R24 ;  /* 0x0002301801007387 */ /* 0x000fe20000100a00 */
[C---:B-1----:R-:W-:Y:S03]  /*3aeb0*/  HMMA.1688.F32.TF32 R72, R40.reuse, R130, R148 ;  /* 0x000000822848723c */ /* 0x042fe60000081094 */
[----:B------:R1:W-:Y:S04]  /*3aec0*/  STL.64 [R1+0x238], R26 ;  /* 0x0002381a01007387 */ /* 0x0003e80000100a00 */
[----:B------:R-:W-:Y:S04]  /*3aed0*/  STL.64 [R1+0x220], R36 ;  /* 0x0002202401007387 */ /* 0x000fe80000100a00 */
[----:B------:R2:W-:Y:S01]  /*3aee0*/  STL.64 [R1+0x228], R38 ;  /* 0x0002282601007387 */ /* 0x0005e20000100a00 */
[C---:B-1----:R-:W-:Y:S06]  /*3aef0*/  HMMA.1688.F32.TF32 R24, R40.reuse, R178, R152 ;  /* 0x000000b22818723c */ /* 0x042fec0000081098 */
[C---:B--2---:R-:W-:Y:S05]  /*3af00*/  HMMA.1688.F32.TF32 R36, R40.reuse, R174, R156 ;  /* 0x000000ae2824723c */ /* 0x044fea000008109c */
[----:B------:R-:W-:Y:S04]  /*3af10*/  STL.64 [R1+0x200], R72 ;  /* 0x0002004801007387 */ /* 0x000fe80000100a00 */
[----:B------:R-:W-:Y:S08]  /*3af20*/  STL.64 [R1+0x208], R74 ;  /* 0x0002084a01007387 */ /* 0x000ff00000100a00 */
[----:B------:R-:W-:Y:S04]  /*3af30*/  STL.64 [R1+0x1e0], R24 ;  /* 0x0001e01801007387 */ /* 0x000fe80000100a00 */
[----:B------:R1:W-:Y:S04]  /*3af40*/  STL.64 [R1+0x1e8], R26 ;  /* 0x0001e81a01007387 */ /* 0x0003e80000100a00 */
[----:B------:R-:W-:Y:S04]  /*3af50*/  STL.64 [R1+0x1c0], R36 ;  /* 0x0001c02401007387 */ /* 0x000fe80000100a00 */
[----:B------:R2:W-:Y:S01]  /*3af60*/  STL.64 [R1+0x1c8], R38 ;  /* 0x0001c82601007387 */ /* 0x0005e20000100a00 */
[C---:B-1----:R-:W-:Y:S03]  /*3af70*/  HMMA.1688.F32.TF32 R24, R40.reuse, R166, R44 ;  /* 0x000000a62818723c */ /* 0x042fe6000008102c */
[----:B------:R-:W-:Y:S04]  /*3af80*/  STL.64 [R1+0x1a0], R32 ;  /* 0x0001a02001007387 */ /* 0x000fe80000100a00 */
[----:B------:R4:W-:Y:S01]  /*3af90*/  STL.64 [R1+0x1a8], R34 ;  /* 0x0001a82201007387 */ /* 0x0009e20000100a00 */
[----:B--2---:R-:W-:Y:S03]  /*3afa0*/  HMMA.1688.F32.TF32 R36, R40, R162, R96 ;  /* 0x000000a22824723c */ /* 0x004fe60000081060 */
[----:B------:R-:W-:Y:S04]  /*3afb0*/  LDS R40, [R0+UR12+0x6100] ;  /* 0x0061000c00287984 */ /* 0x000fe80008000800 */
[----:B------:R-:W-:Y:S01]  /*3afc0*/  LDS R42, [R0+UR12+0x7100] ;  /* 0x0071000c002a7984 */ /* 0x000fe20008000800 */
[C---:B----4-:R-:W-:Y:S03]  /*3afd0*/  HMMA.1688.F32.TF32 R32, R80.reuse, R22, R48 ;  /* 0x000000165020723c */ /* 0x050fe60000081030 */
[----:B------:R-:W-:Y:S04]  /*3afe0*/  LDS R41, [R3+UR12+0x6100] ;  /* 0x0061000c03297984 */ /* 0x000fe80008000800 */
[----:B------:R-:W1:Y:S04]  /*3aff0*/  LDS R43, [R3+UR12+0x7100] ;  /* 0x0071000c032b7984 */ /* 0x000e680008000800 */
[----:B------:R-:W-:Y:S04]  /*3b000*/  STL.64 [R1+0x180], R24 ;  /* 0x0001801801007387 */ /* 0x000fe80000100a00 */
[----:B------:R2:W-:Y:S04]  /*3b010*/  STL.64 [R1+0x188], R26 ;  /* 0x0001881a01007387 */ /* 0x0005e80000100a00 */
[----:B------:R-:W-:Y:S04]  /*3b020*/  STL.64 [R1+0x160], R36 ;  /* 0x0001602401007387 */ /* 0x000fe80000100a00 */
[----:B------:R3:W-:Y:S01]  /*3b030*/  STL.64 [R1+0x168], R38 ;  /* 0x0001682601007387 */ /* 0x0007e20000100a00 */
[C---:B--2---:R-:W-:Y:S03]  /*3b040*/  HMMA.1688.F32.TF32 R24, R80.reuse, R18, R52 ;  /* 0x000000125018723c */ /* 0x044fe60000081034 */
[----:B------:R-:W-:Y:S04]  /*3b050*/  STL.64 [R1+0x140], R32 ;  /* 0x0001402001007387 */ /* 0x000fe80000100a00 */
[----:B------:R2:W-:Y:S01]  /*3b060*/  STL.64 [R1+0x148], R34 ;  /* 0x0001482201007387 */ /* 0x0005e20000100a00 */
[C---:B---3--:R-:W-:Y:S06]  /*3b070*/  HMMA.1688.F32.TF32 R36, R80.reuse, R30, R56 ;  /* 0x0000001e5024723c */ /* 0x048fec0000081038 */
[C---:B--2---:R-:W-:Y:S09]  /*3b080*/  HMMA.1688.F32.TF32 R32, R80.reuse, R14, R60 ;  /* 0x0000000e5020723c */ /* 0x044ff2000008103c */
[----:B------:R2:W-:Y:S04]  /*3b090*/  STL.64 [R1+0x130], R24 ;  /* 0x0001301801007387 */ /* 0x0005e80000100a00 */
[----:B------:R3:W-:Y:S04]  /*3b0a0*/  STL.64 [R1+0x138], R26 ;  /* 0x0001381a01007387 */ /* 0x0007e80000100a00 */
[----:B--2---:R-:W2:Y:S04]  /*3b0b0*/  LDL.LU R24, [R1+0x530] ;  /* 0x0005300001187983 */ /* 0x004ea80000300800 */
[----:B------:R4:W-:Y:S04]  /*3b0c0*/  STL.64 [R1+0x120], R36 ;  /* 0x0001202401007387 */ /* 0x0009e80000100a00 */
[----:B------:R1:W-:Y:S04]  /*3b0d0*/  STL.64 [R1+0x128], R38 ;  /* 0x0001282601007387 */ /* 0x0003e80000100a00 */
[----:B------:R-:W-:Y:S04]  /*3b0e0*/  STL.64 [R1+0x110], R32 ;  /* 0x0001102001007387 */ /* 0x000fe80000100a00 */
[----:B------:R1:W-:Y:S04]  /*3b0f0*/  STL.64 [R1+0x118], R34 ;  /* 0x0001182201007387 */ /* 0x0003e80000100a00 */
[----:B------:R-:W2:Y:S04]  /*3b100*/  LDL.LU R25, [R1+0x534] ;  /* 0x0005340001197983 */ /* 0x000ea80000300800 */
[----:B---3--:R-:W2:Y:S04]  /*3b110*/  LDL.LU R26, [R1+0x538] ;  /* 0x00053800011a7983 */ /* 0x008ea80000300800 */
[----:B------:R-:W2:Y:S04]  /*3b120*/  LDL.LU R27, [R1+0x53c] ;  /* 0x00053c00011b7983 */ /* 0x000ea80000300800 */
[----:B----4-:R-:W3:Y:S04]  /*3b130*/  LDL.LU R36, [R1+0x5c0] ;  /* 0x0005c00001247983 */ /* 0x010ee80000300800 */
[----:B------:R-:W3:Y:S04]  /*3b140*/  LDL.LU R37, [R1+0x5c4] ;  /* 0x0005c40001257983 */ /* 0x000ee80000300800 */
[----:B-1----:R-:W3:Y:S04]  /*3b150*/  LDL.LU R38, [R1+0x5c8] ;  /* 0x0005c80001267983 */ /* 0x002ee80000300800 */
[----:B------:R-:W3:Y:S04]  /*3b160*/  LDL.LU R39, [R1+0x5cc] ;  /* 0x0005cc0001277983 */ /* 0x000ee80000300800 */
[----:B------:R-:W4:Y:S04]  /*3b170*/  LDL.LU R84, [R1+0x3c0] ;  /* 0x0003c00001547983 */ /* 0x000f280000300800 */
[----:B------:R-:W4:Y:S04]  /*3b180*/  LDL.LU R85, [R1+0x3c4] ;  /* 0x0003c40001557983 */ /* 0x000f280000300800 */
[----:B------:R-:W4:Y:S04]  /*3b190*/  LDL.LU R86, [R1+0x3c8] ;  /* 0x0003c80001567983 */ /* 0x000f280000300800 */
[----:B------:R-:W4:Y:S01]  /*3b1a0*/  LDL.LU R87, [R1+0x3cc] ;  /* 0x0003cc0001577983 */ /* 0x000f220000300800 */
[C---:B------:R-:W-:Y:S06]  /*3b1b0*/  HMMA.1688.F32.TF32 R48, R80.reuse, R10, R64 ;  /* 0x0000000a5030723c */ /* 0x040fec0000081040 */
[C---:B------:R-:W-:Y:S06]  /*3b1c0*/  HMMA.1688.F32.TF32 R44, R80.reuse, R6, R68 ;  /* 0x00000006502c723c */ /* 0x040fec0000081044 */
[C---:B------:R-:W-:Y:S11]  /*3b1d0*/  HMMA.1688.F32.TF32 R32, R80.reuse, R190, R212 ;  /* 0x000000be5020723c */ /* 0x040ff600000810d4 */
[----:B------:R-:W-:Y:S04]  /*3b1e0*/  STL.64 [R1+0x100], R48 ;  /* 0x0001003001007387 */ /* 0x000fe80000100a00 */
[----:B------:R1:W-:Y:S04]  /*3b1f0*/  STL.64 [R1+0x108], R50 ;  /* 0x0001083201007387 */ /* 0x0003e80000100a00 */
[----:B------:R-:W-:Y:S04]  /*3b200*/  STL.64 [R1+0xf0], R44 ;  /* 0x0000f02c01007387 */ /* 0x000fe80000100a00 */
[----:B------:R1:W-:Y:S02]  /*3b210*/  STL.64 [R1+0xf8], R46 ;  /* 0x0000f82e01007387 */ /* 0x0003e40000100a00 */
[C---:B-1----:R-:W-:Y:S02]  /*3b220*/  HMMA.1688.F32.TF32 R48, R80.reuse, R186, R216 ;  /* 0x000000ba5030723c */ /* 0x042fe400000810d8 */
[----:B------:R-:W-:Y:S04]  /*3b230*/  STL.64 [R1+0xe0], R32 ;  /* 0x0000e02001007387 */ /* 0x000fe80000100a00 */
[----:B------:R1:W-:Y:S01]  /*3b240*/  STL.64 [R1+0xe8], R34 ;  /* 0x0000e82201007387 */ /* 0x0003e20000100a00 */
[C---:B------:R-:W-:Y:S03]  /*3b250*/  HMMA.1688.F32.TF32 R44, R80.reuse, R182, R220 ;  /* 0x000000b6502c723c */ /* 0x040fe600000810dc */
[----:B------:R-:W-:Y:S04]  /*3b260*/  LDS R220, [R0+UR12+0x6300] ;  /* 0x0063000c00dc7984 */ /* 0x000fe80008000800 */
[----:B------:R-:W-:Y:S01]  /*3b270*/  LDS R222, [R0+UR12+0x7300] ;  /* 0x0073000c00de7984 */ /* 0x000fe20008000800 */
[C---:B-1----:R-:W-:Y:S03]  /*3b280*/  HMMA.1688.F32.TF32 R32, R80.reuse, R126, R224 ;  /* 0x0000007e5020723c */ /* 0x042fe600000810e0 */
[----:B------:R-:W-:Y:S04]  /*3b290*/  LDS R224, [R0+UR12+0x6280] ;  /* 0x0062800c00e07984 */ /* 0x000fe80008000800 */
[----:B------:R-:W-:Y:S04]  /*3b2a0*/  LDS R226, [R0+UR12+0x7280] ;  /* 0x0072800c00e27984 */ /* 0x000fe80008000800 */
[----:B------:R-:W-:Y:S04]  /*3b2b0*/  STL.64 [R1+0xd0], R48 ;  /* 0x0000d03001007387 */ /* 0x000fe80000100a00 */
[----:B------:R-:W-:Y:S04]  /*3b2c0*/  STL.64 [R1+0xd8], R50 ;  /* 0x0000d83201007387 */ /* 0x000fe80000100a00 */
[----:B------:R-:W-:Y:S04]  /*3b2d0*/  STL.64 [R1+0xc0], R44 ;  /* 0x0000c02c01007387 */ /* 0x000fe80000100a00 */
[----:B------:R-:W-:Y:S04]  /*3b2e0*/  STL.64 [R1+0xc8], R46 ;  /* 0x0000c82e01007387 */ /* 0x000fe80000100a00 */
[----:B------:R-:W-:Y:S04]  /*3b2f0*/  STL.64 [R1+0xb0], R32 ;  /* 0x0000b02001007387 */ /* 0x000fe80000100a00 */
[----:B------:R1:W-:Y:S01]  /*3b300*/  STL.64 [R1+0xb8], R34 ;  /* 0x0000b82201007387 */ /* 0x0003e20000100a00 */
[----:B------:R-:W-:Y:S03]  /*3b310*/  HMMA.1688.F32.TF32 R212, R80, R162, R92 ;  /* 0x000000a250d4723c */ /* 0x000fe6000008105c */
[----:B------:R-:W-:Y:S03]  /*3b320*/  LDS R225, [R3+UR12+0x6280] ;  /* 0x0062800c03e17984 */ /* 0x000fe60008000800 */
[----:B------:R-:W-:Y:S01]  /*3b330*/  HMMA.1688.F32.TF32 R232, R40, R186, R232 ;  /* 0x000000ba28e8723c */ /* 0x000fe200000810e8 */
[----:B------:R-:W-:Y:S04]  /*3b340*/  LDS R227, [R3+UR12+0x7280] ;  /* 0x0072800c03e37984 */ /* 0x000fe80008000800 */
[----:B------:R-:W-:Y:S01]  /*3b350*/  LDS R221, [R3+UR12+0x6300] ;  /* 0x0063000c03dd7984 */ /* 0x000fe20008000800 */
[C---:B-1----:R-:W-:Y:S03]  /*3b360*/  HMMA.1688.F32.TF32 R32, R80.reuse, R130, R192 ;  /* 0x000000825020723c */ /* 0x042fe600000810c0 */
[----:B------:R-:W-:Y:S03]  /*3b370*/  LDS R223, [R3+UR12+0x7300] ;  /* 0x0073000c03df7984 */ /* 0x000fe60008000800 */
[C---:B------:R-:W-:Y:S01]  /*3b380*/  HMMA.1688.F32.TF32 R48, R80.reuse, R178, R196 ;  /* 0x000000b25030723c */ /* 0x040fe200000810c4 */
[----:B------:R-:W-:Y:S04]  /*3b390*/  LDS R196, [R0+UR12+0x6200] ;  /* 0x0062000c00c47984 */ /* 0x000fe80008000800 */
[----:B------:R-:W-:Y:S01]  /*3b3a0*/  LDS R198, [R0+UR12+0x7200] ;  /* 0x0072000c00c67984 */ /* 0x000fe20008000800 */
[----:B------:R-:W-:Y:S03]  /*3b3b0*/  HMMA.1688.F32.TF32 R44, R80, R174, R200 ;  /* 0x000000ae502c723c */ /* 0x000fe600000810c8 */
[----:B------:R-:W-:Y:S03]  /*3b3c0*/  LDS R197, [R3+UR12+0x6200] ;  /* 0x0062000c03c57984 */ /* 0x000fe60008000800 */
[----:B------:R-:W-:Y:S01]  /*3b3d0*/  HMMA.1688.F32.TF32 R236, R40, R182, R236 ;  /* 0x000000b628ec723c */ /* 0x000fe200000810ec */
[----:B------:R-:W1:Y:S04]  /*3b3e0*/  LDS R199, [R3+UR12+0x7200] ;  /* 0x0072000c03c77984 */ /* 0x000e680008000800 */
[----:B------:R-:W-:Y:S04]  /*3b3f0*/  STL.64 [R1+0xa0], R32 ;  /* 0x0000a02001007387 */ /* 0x000fe80000100a00 */
[----:B------:R1:W-:Y:S02]  /*3b400*/  STL.64 [R1+0xa8], R34 ;  /* 0x0000a82201007387 */ /* 0x0003e40000100a00 */
[----:B-1----:R-:W-:Y:S02]  /*3b410*/  HMMA.1688.F32.TF32 R32, R80, R170, R204 ;  /* 0x000000aa5020723c */ /* 0x002fe400000810cc */
[----:B------:R-:W-:Y:S04]  /*3b420*/  STL.64 [R1+0x60], R48 ;  /* 0x0000603001007387 */ /* 0x000fe80000100a00 */
[----:B------:R-:W-:Y:S04]  /*3b430*/  STL.64 [R1+0x68], R50 ;  /* 0x0000683201007387 */ /* 0x000fe80000100a00 */
[----:B------:R-:W-:Y:S04]  /*3b440*/  STL.64 [R1+0x30], R44 ;  /* 0x0000302c01007387 */ /* 0x000fe80000100a00 */
[----:B------:R-:W-:Y:S04]  /*3b450*/  STL.64 [R1+0x38], R46 ;  /* 0x0000382e01007387 */ /* 0x000fe80000100a00 */
[----:B------:R-:W-:Y:S05]  /*3b460*/  STL.64 [R1+0x3f08], R250 ;  /* 0x003f08fa01007387 */ /* 0x000fea0000100a00 */
[----:B------:R-:W-:Y:S04]  /*3b470*/  STL.64 [R1+0x20], R32 ;  /* 0x0000202001007387 */ /* 0x000fe80000100a00 */
[----:B------:R2:W-:Y:S04]  /*3b480*/  STL.64 [R1+0x28], R34 ;  /* 0x0000282201007387 */ /* 0x0005e80000100a00 */
[----:B------:R-:W-:Y:S04]  /*3b490*/  STL.64 [R1+0x3f00], R248 ;  /* 0x003f00f801007387 */ /* 0x000fe80000100a00 */
[----:B------:R-:W-:Y:S04]  /*3b4a0*/  STL.64 [R1+0x3f18], R214 ;  /* 0x003f18d601007387 */ /* 0x000fe80000100a00 */
[----:B------:R-:W-:Y:S01]  /*3b4b0*/  STL.64 [R1+0x3f10], R212 ;  /* 0x003f10d401007387 */ /* 0x000fe20000100a00 */
[C---:B--2---:R-:W-:Y:S06]  /*3b4c0*/  HMMA.1688.F32.TF32 R32, R40.reuse, R18, R24 ;  /* 0x000000122820723c */ /* 0x044fec0000081018 */
[----:B---3--:R-:W-:Y:S01]  /*3b4d0*/  HMMA.1688.F32.TF32 R36, R40, R22, R36 ;  /* 0x000000162824723c */ /* 0x008fe20000081024 */
[----:B------:R-:W-:Y:S01]  /*3b4e0*/  IMAD.MOV.U32 R24, RZ, RZ, R121 ;  /* 0x000000ffff187224 */ /* 0x000fe200078e0079 */
[----:B------:R-:W-:Y:S01]  /*3b4f0*/  MOV R25, R116 ;  /* 0x0000007400197202 */ /* 0x000fe20000000f00 */
[----:B------:R-:W-:-:S02]  /*3b500*/  IMAD.MOV.U32 R26, RZ, RZ, R117 ;  /* 0x000000ffff1a7224 */ /* 0x000fc400078e0075 */
[----:B------:R-:W-:-:S15]  /*3b510*/  IMAD.MOV.U32 R27, RZ, RZ, R118 ;  /* 0x000000ffff1b7224 */ /* 0x000fde00078e0076 */
[----:B------:R-:W-:-:S03]  /*3b520*/  NOP ;  /* 0x0000000000007918 */ /* 0x000fc60000000000 */
[----:B------:R1:W-:Y:S04]  /*3b530*/  STL.64 [R1+0x10], R36 ;  /* 0x0000102401007387 */ /* 0x0003e80000100a00 */
[----:B------:R2:W-:Y:S04]  /*3b540*/  STL.64 [R1+0x18], R38 ;  /* 0x0000182601007387 */ /* 0x0005e80000100a00 */
[----:B------:R-:W-:Y:S04]  /*3b550*/  STL.64 [R1], R32 ;  /* 0x0000002001007387 */ /* 0x000fe80000100a00 */
[----:B------:R3:W-:Y:S01]  /*3b560*/  STL.64 [R1+0x8], R34 ;  /* 0x0000082201007387 */ /* 0x0007e20000100a00 */
[----:B-1----:R-:W-:-:S03]  /*3b570*/  MOV R36, R112 ;  /* 0x0000007000247202 */ /* 0x002fc60000000f00 */
[----:B------:R-:W3:Y:S01]  /*3b580*/  LDL.LU R121, [R1+0x4158] ;  /* 0x0041580001797983 */ /* 0x000ee20000300800 */
[----:B------:R-:W-:-:S03]  /*3b590*/  IMAD.MOV.U32 R37, RZ, RZ, R113 ;  /* 0x000000ffff257224 */ /* 0x000fc600078e0071 */
[----:B------:R-:W3:Y:S01]  /*3b5a0*/  LDL.LU R116, [R1+0x4154] ;  /* 0x0041540001747983 */ /* 0x000ee20000300800 */
[----:B--2---:R-:W-:-:S03]  /*3b5b0*/  IMAD.MOV.U32 R38, RZ, RZ, R114 ;  /* 0x000000ffff267224 */ /* 0x004fc600078e0072 */
[----:B------:R-:W2:Y:S01]  /*3b5c0*/  LDL.LU R117, [R1+0x4150] ;  /* 0x0041500001757983 */ /* 0x000ea20000300800 */
[----:B------:R-:W-:-:S03]  /*3b5d0*/  MOV R39, R115 ;  /* 0x0000007300277202 */ /* 0x000fc60000000f00 */
[----:B------:R-:W2:Y:S01]  /*3b5e0*/  LDL.LU R118, [R1+0x414c] ;  /* 0x00414c0001767983 */ /* 0x000ea20000300800 */
[----:B----4-:R-:W-:Y:S03]  /*3b5f0*/  HMMA.1688.F32.TF32 R216, R40, R30, R84 ;  /* 0x0000001e28d8723c */ /* 0x010fe60000081054 */
[----:B------:R-:W4:Y:S04]  /*3b600*/  LDL.LU R112, [R1+0x4148] ;  /* 0x0041480001707983 */ /* 0x000f280000300800 */
[----:B------:R-:W4:Y:S01]  /*3b610*/  LDL.LU R113, [R1+0x4144] ;  /* 0x0041440001717983 */ /* 0x000f220000300800 */
[----:B------:R-:W-:-:S03]  /*3b620*/  IMAD.MOV.U32 R84, RZ, RZ, R119 ;  /* 0x000000ffff547224 */ /* 0x000fc600078e0077 */
[----:B------:R-:W4:Y:S01]  /*3b630*/  LDL.LU R114, [R1+0x4140] ;  /* 0x0041400001727983 */ /* 0x000f220000300800 */
[----:B------:R-:W-:-:S03]  /*3b640*/  IMAD.MOV.U32 R85, RZ, RZ, R122 ;  /* 0x000000ffff557224 */ /* 0x000fc600078e007a */
[----:B------:R-:W4:Y:S01]  /*3b650*/  LDL.LU R115, [R1+0x413c] ;  /* 0x00413c0001737983 */ /* 0x000f220000300800 */
[----:B------:R-:W-:-:S03]  /*3b660*/  MOV R86, R123 ;  /* 0x0000007b00567202 */ /* 0x000fc60000000f00 */
[----:B------:R-:W2:Y:S01]  /*3b670*/  LDL.LU R119, [R1+0x4138] ;  /* 0x0041380001777983 */ /* 0x000ea20000300800 */
[----:B------:R-:W-:-:S03]  /*3b680*/  IMAD.MOV.U32 R87, RZ, RZ, R231 ;  /* 0x000000ffff577224 */ /* 0x000fc600078e00e7 */
[----:B------:R-:W2:Y:S04]  /*3b690*/  LDL.LU R122, [R1+0x4134] ;  /* 0x00413400017a7983 */ /* 0x000ea80000300800 */
[----:B------:R-:W2:Y:S04]  /*3b6a0*/  LDL.LU R123, [R1+0x4130] ;  /* 0x00413000017b7983 */ /* 0x000ea80000300800 */
[----:B------:R-:W2:Y:S01]  /*3b6b0*/  LDL.LU R231, [R1+0x412c] ;  /* 0x00412c0001e77983 */ /* 0x000ea20000300800 */
[C---:B------:R-:W-:Y:S06]  /*3b6c0*/  HMMA.1688.F32.TF32 R240, R40.reuse, R126, R240 ;  /* 0x0000007e28f0723c */ /* 0x040fec00000810f0 */
[C---:B------:R-:W-:Y:S01]  /*3b6d0*/  HMMA.1688.F32.TF32 R244, R40.reuse, R130, R244 ;  /* 0x0000008228f4723c */ /* 0x040fe200000810f4 */
[----:B------:R-:W-:Y:S05]  /*3b6e0*/  STL.64 [R1+0x3f28], R218 ;  /* 0x003f28da01007387 */ /* 0x000fea0000100a00 */
[C---:B------:R-:W-:Y:S01]  /*3b6f0*/  HMMA.1688.F32.TF32 R192, R40.reuse, R178, R36 ;  /* 0x000000b228c0723c */ /* 0x040fe20000081024 */
[----:B------:R-:W-:Y:S05]  /*3b700*/  STL.64 [R1+0x3f20], R216 ;  /* 0x003f20d801007387 */ /* 0x000fea0000100a00 */
[C---:B------:R-:W-:Y:S06]  /*3b710*/  HMMA.1688.F32.TF32 R24, R40.reuse, R174, R24 ;  /* 0x000000ae2818723c */ /* 0x040fec0000081018 */
[C---:B---3--:R-:W-:Y:S07]  /*3b720*/  HMMA.1688.F32.TF32 R32, R40.reuse, R170, R84 ;  /* 0x000000aa2820723c */ /* 0x048fee0000081054 */
[----:B------:R-:W-:Y:S01]  /*3b730*/  IMAD.MOV.U32 R84, RZ, RZ, R91 ;  /* 0x000000ffff547224 */ /* 0x000fe200078e005b */
[C---:B----4-:R-:W-:Y:S06]  /*3b740*/  HMMA.1688.F32.TF32 R208, R40.reuse, R14, R112 ;  /* 0x0000000e28d0723c */ /* 0x050fec0000081070 */
[C---:B--2---:R-:W-:Y:S06]  /*3b750*/  HMMA.1688.F32.TF32 R204, R40.reuse, R10, R116 ;  /* 0x0000000a28cc723c */ /* 0x044fec0000081074 */
[C---:B------:R-:W-:Y:S06]  /*3b760*/  HMMA.1688.F32.TF32 R200, R40.reuse, R6, R120 ;  /* 0x0000000628c8723c */ /* 0x040fec0000081078 */
[----:B------:R-:W-:Y:S05]  /*3b770*/  HMMA.1688.F32.TF32 R228, R40, R190, R228 ;  /* 0x000000be28e4723c */ /* 0x000fea00000810e4 */
        /* <DEDUP_REMOVED lines=20> */
[----:B------:R-:W3:Y:S04]  /*3b8c0*/  LDL.LU R100, [R1+0x2b0] ;  /* 0x0002b00001647983 */ /* 0x000ee80000300800 */
[----:B------:R-:W4:Y:S04]  /*3b8d0*/  LDL.LU R88, [R1+0x4128] ;  /* 0x0041280001587983 */ /* 0x000f280000300800 */
        /* <DEDUP_REMOVED lines=38> */
[----:B------:R-:W-:Y:S04]  /*3bb40*/  STL.64 [R1+0x3fd8], R34 ;  /* 0x003fd82201007387 */ /* 0x000fe80000100a00 */
[----:B------:R-:W-:Y:S01]  /*3bb50*/  STL.64 [R1+0x3fd0], R32 ;  /* 0x003fd02001007387 */ /* 0x000fe20000100a00 */
[----:B--2---:R-:W-:Y:S06]  /*3bb60*/  HMMA.1688.F32.TF32 R56, R104, R14, R76 ;  /* 0x0000000e6838723c */ /* 0x004fec000008104c */
[----:B---3--:R-:W-:Y:S06]  /*3bb70*/  HMMA.1688.F32.TF32 R36, R40, R166, R36 ;  /* 0x000000a62824723c */ /* 0x008fec0000081024 */
[C---:B----4-:R-:W-:Y:S06]  /*3bb80*/  HMMA.1688.F32.TF32 R44, R104.reuse, R22, R132 ;  /* 0x00000016682c723c */ /* 0x050fec0000081084 */
[C---:B------:R-:W-:Y:S11]  /*3bb90*/  HMMA.1688.F32.TF32 R48, R104.reuse, R18, R144 ;  /* 0x000000126830723c */ /* 0x040ff60000081090 */
[----:B------:R-:W-:Y:S01]  /*3bba0*/  STL.64 [R1+0x3ff0], R38 ;  /* 0x003ff02601007387 */ /* 0x000fe20000100a00 */
[C---:B------:R-:W-:Y:S06]  /*3bbb0*/  HMMA.1688.F32.TF32 R52, R104.reuse, R30, R72 ;  /* 0x0000001e6834723c */ /* 0x040fec0000081048 */
[C---:B------:R-:W-:Y:S06]  /*3bbc0*/  HMMA.1688.F32.TF32 R72, R104.reuse, R186, R100 ;  /* 0x000000ba6848723c */ /* 0x040fec0000081064 */
[C---:B------:R-:W-:Y:S01]  /*3bbd0*/  HMMA.1688.F32.TF32 R60, R104.reuse, R10, R108 ;  /* 0x0000000a683c723c */ /* 0x040fe2000008106c */
[----:B------:R-:W-:Y:S05]  /*3bbe0*/  STL.64 [R1+0x3fe8], R36 ;  /* 0x003fe82401007387 */ /* 0x000fea0000100a00 */
[----:B------:R-:W-:Y:S06]  /*3bbf0*/  HMMA.1688.F32.TF32 R64, R104, R6, R140 ;  /* 0x000000066840723c */ /* 0x000fec000008108c */
[----:B------:R-:W-:Y:S06]  /*3bc00*/  HMMA.1688.F32.TF32 R40, R40, R162, R88 ;  /* 0x000000a22828723c */ /* 0x000fec0000081058 */
[----:B------:R-:W-:-:S15]  /*3bc10*/  HMMA.1688.F32.TF32 R68, R104, R190, R136 ;  /* 0x000000be6844723c */ /* 0x000fde0000081088 */
[----:B------:R-:W-:-:S02]  /*3bc20*/  NOP ;  /* 0x0000000000007918 */ /* 0x000fc40000000000 */
        /* <DEDUP_REMOVED lines=20> */
[----:B------:R-:W2:Y:S04]  /*3bd70*/  LDL.LU R134, [R1+0x688] ;  /* 0x0006880001867983 */ /* 0x000ea80000300800 */
[----:B------:R-:W2:Y:S01]  /*3bd80*/  LDL.LU R135, [R1+0x68c] ;  /* 0x00068c0001877983 */ /* 0x000ea20000300800 */
        /* <DEDUP_REMOVED lines=41> */
[----:B------:R-:W-:Y:S04]  /*3c020*/  STL.64 [R1+0x4090], R78 ;  /* 0x0040904e01007387 */ /* 0x000fe80000100a00 */
[----:B------:R-:W-:Y:S01]  /*3c030*/  STL.64 [R1+0x4088], R76 ;  /* 0x0040884c01007387 */ /* 0x000fe20000100a00 */
[C---:B--2---:R-:W-:Y:S06]  /*3c040*/  HMMA.1688.F32.TF32 R80, R104.reuse, R126, R136 ;  /* 0x0000007e6850723c */ /* 0x044fec0000081088 */
[----:B----4-:R-:W-:-:S15]  /*3c050*/  HMMA.1688.F32.TF32 R84, R104, R130, R84 ;  /* 0x000000826854723c */ /* 0x010fde0000081054 */
[----:B------:R-:W-:-:S02]  /*3c060*/  NOP ;  /* 0x0000000000007918 */ /* 0x000fc40000000000 */
[----:B------:R-:W-:Y:S04]  /*3c070*/  STL.64 [R1+0x40a0], R82 ;  /* 0x0040a05201007387 */ /* 0x000fe80000100a00 */
[----:B------:R-:W-:Y:S04]  /*3c080*/  STL.64 [R1+0x4098], R80 ;  /* 0x0040985001007387 */ /* 0x000fe80000100a00 */
[----:B------:R-:W2:Y:S01]  /*3c090*/  LDL.LU R136, [R1+0x5e0] ;  /* 0x0005e00001887983 */ /* 0x000ea20000300800 */
[C---:B---3--:R-:W-:Y:S03]  /*3c0a0*/  HMMA.1688.F32.TF32 R88, R104.reuse, R178, R96 ;  /* 0x000000b26858723c */ /* 0x048fe60000081060 */
[----:B------:R-:W2:Y:S04]  /*3c0b0*/  LDL.LU R137, [R1+0x5e4] ;  /* 0x0005e40001897983 */ /* 0x000ea80000300800 */
[----:B------:R-:W2:Y:S04]  /*3c0c0*/  LDL.LU R138, [R1+0x5e8] ;  /* 0x0005e800018a7983 */ /* 0x000ea80000300800 */
[----:B------:R-:W2:Y:S01]  /*3c0d0*/  LDL.LU R139, [R1+0x5ec] ;  /* 0x0005ec00018b7983 */ /* 0x000ea20000300800 */
[C---:B------:R-:W-:Y:S03]  /*3c0e0*/  HMMA.1688.F32.TF32 R92, R104.reuse, R174, R140 ;  /* 0x000000ae685c723c */ /* 0x040fe6000008108c */
[----:B------:R-:W-:Y:S04]  /*3c0f0*/  STL.64 [R1+0x40b0], R86 ;  /* 0x0040b05601007387 */ /* 0x000fe80000100a00 */
[----:B------:R-:W-:Y:S04]  /*3c100*/  STL.64 [R1+0x40a8], R84 ;  /* 0x0040a85401007387 */ /* 0x000fe80000100a00 */
[----:B------:R-:W-:Y:S04]  /*3c110*/  STL.64 [R1+0x40c0], R90 ;  /* 0x0040c05a01007387 */ /* 0x000fe80000100a00 */
[----:B------:R-:W-:Y:S04]  /*3c120*/  STL.64 [R1+0x40b8], R88 ;  /* 0x0040b85801007387 */ /* 0x000fe80000100a00 */
[----:B------:R-:W3:Y:S04]  /*3c130*/  LDL.LU R140, [R1+0x5b0] ;  /* 0x0005b000018c7983 */ /* 0x000ee80000300800 */
[----:B------:R-:W3:Y:S04]  /*3c140*/  LDL.LU R141, [R1+0x5b4] ;  /* 0x0005b400018d7983 */ /* 0x000ee80000300800 */
[----:B------:R-:W3:Y:S01]  /*3c150*/  LDL.LU R142, [R1+0x5b8] ;  /* 0x0005b800018e7983 */ /* 0x000ee20000300800 */
[C---:B------:R-:W-:Y:S03]  /*3c160*/  HMMA.1688.F32.TF32 R100, R104.reuse, R166, R100 ;  /* 0x000000a66864723c */ /* 0x040fe60000081064 */
[----:B------:R-:W3:Y:S03]  /*3c170*/  LDL.LU R143, [R1+0x5bc] ;  /* 0x0005bc00018f7983 */ /* 0x000ee60000300800 */
[C---:B------:R-:W-:Y:S01]  /*3c180*/  HMMA.1688.F32.TF32 R96, R104.reuse, R170, R156 ;  /* 0x000000aa6860723c */ /* 0x040fe2000008109c */
[----:B------:R-:W-:Y:S04]  /*3c190*/  STL.64 [R1+0x40d0], R94 ;  /* 0x0040d05e01007387 */ /* 0x000fe80000100a00 */
[----:B------:R-:W-:Y:S01]  /*3c1a0*/  STL.64 [R1+0x40c8], R92 ;  /* 0x0040c85c01007387 */ /* 0x000fe20000100a00 */
[----:B------:R-:W-:Y:S03]  /*3c1b0*/  HMMA.1688.F32.TF32 R104, R104, R162, R144 ;  /* 0x000000a26868723c */ /* 0x000fe60000081090 */
[----:B------:R-:W4:Y:S04]  /*3c1c0*/  LDL.LU R144, [R1+0x520] ;  /* 0x0005200001907983 */ /* 0x000f280000300800 */
[----:B------:R-:W4:Y:S04]  /*3c1d0*/  LDL.LU R145, [R1+0x524] ;  /* 0x0005240001917983 */ /* 0x000f280000300800 */
[----:B------:R-:W4:Y:S04]  /*3c1e0*/  LDL.LU R146, [R1+0x528] ;  /* 0x0005280001927983 */ /* 0x000f280000300800 */
[----:B------:R-:W4:Y:S01]  /*3c1f0*/  LDL.LU R147, [R1+0x52c] ;  /* 0x00052c0001937983 */ /* 0x000f220000300800 */
[C---:B------:R-:W-:Y:S03]  /*3c200*/  HMMA.1688.F32.TF32 R116, R196.reuse, R30, R148 ;  /* 0x0000001ec474723c */ /* 0x040fe60000081094 */
        /* <DEDUP_REMOVED lines=9> */
[C---:B------:R-:W-:Y:S06]  /*3c2a0*/  HMMA.1688.F32.TF32 R120, R196.reuse, R14, R132 ;  /* 0x0000000ec478723c */ /* 0x040fec0000081084 */
[----:B--2---:R-:W-:-:S15]  /*3c2b0*/  HMMA.1688.F32.TF32 R136, R196, R10, R136 ;  /* 0x0000000ac488723c */ /* 0x004fde0000081088 */
[----:B------:R-:W-:-:S08]  /*3c2c0*/  NOP ;  /* 0x0000000000007918 */ /* 0x000fd00000000000 */
[----:B------:R-:W-:Y:S04]  /*3c2d0*/  STL [R1+0x3e78], R136 ;  /* 0x003e788801007387 */ /* 0x000fe80000100800 */
[----:B------:R-:W-:Y:S01]  /*3c2e0*/  STL [R1+0x3e74], R137 ;  /* 0x003e748901007387 */ /* 0x000fe20000100800 */
[C---:B---3--:R-:W-:Y:S03]  /*3c2f0*/  HMMA.1688.F32.TF32 R140, R196.reuse, R6, R140 ;  /* 0x00000006c48c723c */ /* 0x048fe6000008108c */
[----:B------:R-:W-:Y:S04]  /*3c300*/  STL [R1+0x3e70], R138 ;  /* 0x003e708a01007387 */ /* 0x000fe80000100800 */
[----:B------:R-:W-:Y:S04]  /*3c310*/  STL [R1+0x3e6c], R139 ;  /* 0x003e6c8b01007387 */ /* 0x000fe80000100800 */
[----:B------:R-:W2:Y:S04]  /*3c320*/  LDL.LU R156, [R1+0x4f0] ;  /* 0x0004f000019c7983 */ /* 0x000ea80000300800 */
[----:B------:R-:W2:Y:S04]  /*3c330*/  LDL.LU R157, [R1+0x4f4] ;  /* 0x0004f400019d7983 */ /* 0x000ea80000300800 */
[----:B------:R-:W2:Y:S04]  /*3c340*/  LDL.LU R158, [R1+0x4f8] ;  /* 0x0004f800019e7983 */ /* 0x000ea80000300800 */
[----:B------:R-:W2:Y:S01]  /*3c350*/  LDL.LU R159, [R1+0x4fc] ;  /* 0x0004fc00019f7983 */ /* 0x000ea20000300800 */
[C---:B----4-:R-:W-:Y:S03]  /*3c360*/  HMMA.1688.F32.TF32 R144, R196.reuse, R190, R144 ;  /* 0x000000bec490723c */ /* 0x050fe60000081090 */
[----:B------:R-:W-:Y:S04]  /*3c370*/  STL [R1+0x3e84], R140 ;  /* 0x003e848c01007387 */ /* 0x000fe80000100800 */
[----:B------:R-:W-:Y:S04]  /*3c380*/  STL [R1+0x3e80], R141 ;  /* 0x003e808d01007387 */ /* 0x000fe80000100800 */
[----:B------:R-:W-:Y:S04]  /*3c390*/  STL [R1+0x3e7c], R142 ;  /* 0x003e7c8e01007387 */ /* 0x000fe80000100800 */
[----:B------:R-:W-:Y:S04]  /*3c3a0*/  STL [R1+0x3e68], R143 ;  /* 0x003e688f01007387 */ /* 0x000fe80000100800 */
[----:B------:R-:W3:Y:S04]  /*3c3b0*/  LDL.LU R132, [R1+0x580] ;  /* 0x0005800001847983 */ /* 0x000ee80000300800 */
[----:B------:R-:W3:Y:S04]  /*3c3c0*/  LDL.LU R133, [R1+0x584] ;  /* 0x0005840001857983 */ /* 0x000ee80000300800 */
[----:B------:R-:W3:Y:S04]  /*3c3d0*/  LDL.LU R134, [R1+0x588] ;  /* 0x0005880001867983 */ /* 0x000ee80000300800 */
[----:B------:R-:W3:Y:S04]  /*3c3e0*/  LDL.LU R135, [R1+0x58c] ;  /* 0x00058c0001877983 */ /* 0x000ee80000300800 */
[----:B------:R-:W-:Y:S04]  /*3c3f0*/  STL [R1+0x3e94], R144 ;  /* 0x003e949001007387 */ /* 0x000fe80000100800 */
[----:B------:R-:W-:Y:S04]  /*3c400*/  STL [R1+0x3e90], R145 ;  /* 0x003e909101007387 */ /* 0x000fe80000100800 */
[----:B------:R-:W-:Y:S04]  /*3c410*/  STL [R1+0x3e8c], R146 ;  /* 0x003e8c9201007387 */ /* 0x000fe80000100800 */
[----:B------:R-:W-:Y:S04]  /*3c420*/  STL [R1+0x3e88], R147 ;  /* 0x003e889301007387 */ /* 0x000fe80000100800 */
[----:B------:R-:W4:Y:S04]  /*3c430*/  LDL.LU R212, [R1+0x570] ;  /* 0x0005700001d47983 */ /* 0x000f280000300800 */
[----:B------:R-:W4:Y:S04]  /*3c440*/  LDL.LU R213, [R1+0x574] ;  /* 0x0005740001d57983 */ /* 0x000f280000300800 */
[----:B------:R-:W4:Y:S04]  /*3c450*/  LDL.LU R214, [R1+0x578] ;  /* 0x0005780001d67983 */ /* 0x000f280000300800 */
[----:B------:R-:W4:Y:S01]  /*3c460*/  LDL.LU R215, [R1+0x57c] ;  /* 0x00057c0001d77983 */ /* 0x000f220000300800 */
[----:B------:R-:W-:-:S15]  /*3c470*/  HMMA.1688.F32.TF32 R148, R196, R186, R148 ;  /* 0x000000bac494723c */ /* 0x000fde0000081094 */
[----:B------:R-:W-:-:S08]  /*3c480*/  NOP ;  /* 0x0000000000007918 */ /* 0x000fd00000000000 */
        /* <DEDUP_REMOVED lines=13> */
[----:B------:R-:W-:Y:S01]  /*3c560*/  STL [R1+0x3ea0], R155 ;  /* 0x003ea09b01007387 */ /* 0x000fe20000100800 */
[----:B--2---:R-:W-:-:S15]  /*3c570*/  HMMA.1688.F32.TF32 R156, R196, R126, R156 ;  /* 0x0000007ec49c723c */ /* 0x004fde000008109c */
[----:B------:R-:W-:-:S08]  /*3c580*/  NOP ;  /* 0x0000000000007918 */ /* 0x000fd00000000000 */
[----:B------:R-:W-:Y:S04]  /*3c590*/  STL [R1+0x3ebc], R156 ;  /* 0x003ebc9c01007387 */ /* 0x000fe80000100800 */
[----:B------:R-:W-:Y:S01]  /*3c5a0*/  STL [R1+0x3eb8], R157 ;  /* 0x003eb89d01007387 */ /* 0x000fe20000100800 */
[C---:B---3--:R-:W-:Y:S03]  /*3c5b0*/  HMMA.1688.F32.TF32 R132, R196.reuse, R130, R132 ;  /* 0x00000082c484723c */ /* 0x048fe60000081084 */
[----:B------:R-:W-:Y:S04]  /*3c5c0*/  STL [R1+0x3eb4], R158 ;  /* 0x003eb49e01007387 */ /* 0x000fe80000100800 */
[----:B------:R-:W-:Y:S04]  /*3c5d0*/  STL [R1+0x3eb0], R159 ;  /* 0x003eb09f01007387 */ /* 0x000fe80000100800 */
[----:B-1----:R-:W2:Y:S04]  /*3c5e0*/  LDL.LU R204, [R1+0x550] ;  /* 0x0005500001cc7983 */ /* 0x002ea80000300800 */
        /* <DEDUP_REMOVED lines=9> */
[----:B------:R-:W-:Y:S04]  /*3c680*/  STL.64 [R1+0x70], R24 ;  /* 0x0000701801007387 */ /* 0x000fe80000100a00 */
[----:B------:R1:W-:Y:S04]  /*3c690*/  STL.64 [R1+0x78], R26 ;  /* 0x0000781a01007387 */ /* 0x0003e80000100a00 */
[----:B------:R-:W3:Y:S04]  /*3c6a0*/  LDL.LU R209, [R1+0x544] ;  /* 0x0005440001d17983 */ /* 0x000ee80000300800 */
[----:B------:R-:W3:Y:S04]  /*3c6b0*/  LDL.LU R210, [R1+0x548] ;  /* 0x0005480001d27983 */ /* 0x000ee80000300800 */
[----:B------:R-:W3:Y:S04]  /*3c6c0*/  LDL.LU R211, [R1+0x54c] ;  /* 0x00054c0001d37983 */ /* 0x000ee80000300800 */
[----:B------:R-:W4:Y:S04]  /*3c6d0*/  LDL.LU R216, [R1+0x4e0] ;  /* 0x0004e00001d87983 */ /* 0x000f280000300800 */
[----:B------:R-:W4:Y:S04]  /*3c6e0*/  LDL.LU R217, [R1+0x4e4] ;  /* 0x0004e40001d97983 */ /* 0x000f280000300800 */
[----:B------:R-:W4:Y:S04]  /*3c6f0*/  LDL.LU R218, [R1+0x4e8] ;  /* 0x0004e80001da7983 */ /* 0x000f280000300800 */
[----:B------:R-:W4:Y:S01]  /*3c700*/  LDL.LU R219, [R1+0x4ec] ;  /* 0x0004ec0001db7983 */ /* 0x000f220000300800 */
[----:B-1----:R-:W-:Y:S03]  /*3c710*/  HMMA.1688.F32.TF32 R24, R196, R174, R248 ;  /* 0x000000aec418723c */ /* 0x002fe600000810f8 */
        /* <DEDUP_REMOVED lines=9> */
[----:B------:R-:W-:Y:S01]  /*3c7b0*/  IMAD.MOV.U32 R154, RZ, RZ, R25 ;  /* 0x000000ffff9a7224 */ /* 0x000fe200078e0019 */
[----:B------:R-:W-:Y:S01]  /*3c7c0*/  MOV R148, R27 ;  /* 0x0000001b00947202 */ /* 0x000fe20000000f00 */
[----:B------:R-:W-:-:S04]  /*3c7d0*/  IMAD.MOV.U32 R155, RZ, RZ, R26 ;  /* 0x000000ffff9b7224 */ /* 0x000fc800078e001a */
[----:B------:R-:W-:Y:S04]  /*3c7e0*/  STL [R1+0x3edc], R148 ;  /* 0x003edc9401007387 */ /* 0x000fe80000100800 */
[----:B------:R-:W-:Y:S04]  /*3c7f0*/  STL [R1+0x3ed8], R155 ;  /* 0x003ed89b01007387 */ /* 0x000fe80000100800 */
[----:B------:R-:W-:Y:S04]  /*3c800*/  STL [R1+0x3ed4], R154 ;  /* 0x003ed49a01007387 */ /* 0x000fe80000100800 */
[----:B------:R-:W-:Y:S01]  /*3c810*/  STL [R1+0x3ed0], R153 ;  /* 0x003ed09901007387 */ /* 0x000fe20000100800 */
[----:B--2---:R-:W-:-:S15]  /*3c820*/  HMMA.1688.F32.TF32 R24, R196, R170, R204 ;  /* 0x000000aac418723c */ /* 0x004fde00000810cc */
[----:B------:R-:W-:-:S09]  /*3c830*/  NOP ;  /* 0x0000000000007918 */ /* 0x000fd20000000000 */
[----:B------:R-:W-:Y:S01]  /*3c840*/  IMAD.MOV.U32 R157, RZ, RZ, R24 ;  /* 0x000000ffff9d7224 */ /* 0x000fe200078e0018 */
[----:B------:R-:W-:Y:S01]  /*3c850*/  MOV R159, R26 ;  /* 0x0000001a009f7202 */ /* 0x000fe20000000f00 */
[----:B------:R-:W-:Y:S02]  /*3c860*/  IMAD.MOV.U32 R158, RZ, RZ, R25 ;  /* 0x000000ffff9e7224 */ /* 0x000fe400078e0019 */
[----:B------:R-:W-:Y:S02]  /*3c870*/  IMAD.MOV.U32 R152, RZ, RZ, R27 ;  /* 0x000000ffff987224 */ /* 0x000fe400078e001b */
[----:B---3--:R-:W-:Y:S03]  /*3c880*/  HMMA.1688.F32.TF32 R24, R196, R166, R208 ;  /* 0x000000a6c418723c */ /* 0x008fe600000810d0 */
[----:B------:R-:W-:-:S15]  /*3c890*/  STL [R1+0x3eec], R152 ;  /* 0x003eec9801007387 */ /* 0x000fde0000100800 */
[----:B------:R-:W-:-:S06]  /*3c8a0*/  NOP ;  /* 0x0000000000007918 */ /* 0x000fcc0000000000 */
[----:B------:R-:W-:Y:S01]  /*3c8b0*/  IMAD.MOV.U32 R149, RZ, RZ, R24 ;  /* 0x000000ffff957224 */ /* 0x000fe200078e0018 */
[----:B------:R-:W-:Y:S01]  /*3c8c0*/  MOV R144, R25 ;  /* 0x0000001900907202 */ /* 0x000fe20000000f00 */
[----:B------:R-:W-:Y:S02]  /*3c8d0*/  IMAD.MOV.U32 R145, RZ, RZ, R26 ;  /* 0x000000ffff917224 */ /* 0x000fe400078e001a */
[----:B------:R-:W-:Y:S02]  /*3c8e0*/  IMAD.MOV.U32 R146, RZ, RZ, R27 ;  /* 0x000000ffff927224 */ /* 0x000fe400078e001b */
[----:B----4-:R-:W-:Y:S01]  /*3c8f0*/  HMMA.1688.F32.TF32 R24, R196, R162, R216 ;  /* 0x000000a2c418723c */ /* 0x010fe200000810d8 */
[----:B------:R1:W-:Y:S04]  /*3c900*/  STL [R1+0x3ee8], R159 ;  /* 0x003ee89f01007387 */ /* 0x0003e80000100800 */
[----:B------:R-:W-:Y:S04]  /*3c910*/  STL [R1+0x3ee4], R158 ;  /* 0x003ee49e01007387 */ /* 0x000fe80000100800 */
[----:B------:R2:W-:Y:S04]  /*3c920*/  STL [R1+0x3ee0], R157 ;  /* 0x003ee09d01007387 */ /* 0x0005e80000100800 */
[----:B------:R-:W-:Y:S04]  /*3c930*/  STL [R1+0x3ef8], R145 ;  /* 0x003ef89101007387 */ /* 0x000fe80000100800 */
[----:B------:R-:W-:Y:S04]  /*3c940*/  STL [R1+0x3ef4], R144 ;  /* 0x003ef49001007387 */ /* 0x000fe80000100800 */
[----:B------:R-:W-:Y:S03]  /*3c950*/  STL [R1+0x3ef0], R149 ;  /* 0x003ef09501007387 */ /* 0x000fe60000100800 */
[----:B------:R-:W-:Y:S01]  /*3c960*/  MOV R133, R24 ;  /* 0x0000001800857202 */ /* 0x000fe20000000f00 */
[----:B------:R-:W-:Y:S01]  /*3c970*/  IMAD.MOV.U32 R134, RZ, RZ, R25 ;  /* 0x000000ffff867224 */ /* 0x000fe200078e0019 */
[----:B------:R-:W-:Y:S01]  /*3c980*/  MOV R156, R27 ;  /* 0x0000001b009c7202 */ /* 0x000fe20000000f00 */
[----:B------:R-:W-:-:S02]  /*3c990*/  IMAD.MOV.U32 R135, RZ, RZ, R26 ;  /* 0x000000ffff877224 */ /* 0x000fc400078e001a */
[----:B------:R-:W-:Y:S01]  /*3c9a0*/  HMMA.1688.F32.TF32 R24, R224, R22, R212 ;  /* 0x00000016e018723c */ /* 0x000fe200000810d4 */
[----:B------:R-:W3:Y:S04]  /*3c9b0*/  LDL.LU R212, [R1+0x440] ;  /* 0x0004400001d47983 */ /* 0x000ee80000300800 */
[----:B------:R-:W3:Y:S04]  /*3c9c0*/  LDL.LU R213, [R1+0x444] ;  /* 0x0004440001d57983 */ /* 0x000ee80000300800 */
[----:B------:R-:W3:Y:S01]  /*3c9d0*/  LDL.LU R214, [R1+0x448] ;  /* 0x0004480001d67983 */ /* 0x000ee20000300800 */
[----:B------:R-:W-:-:S03]  /*3c9e0*/  MOV R219, R252 ;  /* 0x000000fc00db7202 */ /* 0x000fc60000000f00 */
[----:B------:R-:W3:Y:S04]  /*3c9f0*/  LDL.LU R215, [R1+0x44c] ;  /* 0x00044c0001d77983 */ /* 0x000ee80000300800 */
[----:B------:R-:W4:Y:S04]  /*3ca00*/  LDL.LU R216, [R1+0x460] ;  /* 0x0004600001d87983 */ /* 0x000f280000300800 */
[----:B------:R-:W4:Y:S04]  /*3ca10*/  LDL.LU R217, [R1+0x464] ;  /* 0x0004640001d97983 */ /* 0x000f280000300800 */
[----:B------:R-:W4:Y:S04]  /*3ca20*/  LDL.LU R218, [R1+0x468] ;  /* 0x0004680001da7983 */ /* 0x000f280000300800 */
[----:B------:R-:W2:Y:S01]  /*3ca30*/  LDL.LU R252, [R1+0x4118] ;  /* 0x0041180001fc7983 */ /* 0x000ea20000300800 */
[----:B------:R-:W-:Y:S01]  /*3ca40*/  IMAD.MOV.U32 R136, RZ, RZ, R24 ;  /* 0x000000ffff887224 */ /* 0x000fe200078e0018 */
[----:B------:R-:W-:-:S02]  /*3ca50*/  MOV R138, R26 ;  /* 0x0000001a008a7202 */ /* 0x000fc40000000f00 */
[----:B------:R-:W3:Y:S01]  /*3ca60*/  LDL.LU R208, [R1+0x470] ;  /* 0x0004700001d07983 */ /* 0x000ee20000300800 */
[----:B------:R-:W-:Y:S02]  /*3ca70*/  IMAD.MOV.U32 R137, RZ, RZ, R25 ;  /* 0x000000ffff897224 */ /* 0x000fe400078e0019 */
[----:B------:R-:W-:Y:S01]  /*3ca80*/  IMAD.MOV.U32 R139, RZ, RZ, R27 ;  /* 0x000000ffff8b7224 */ /* 0x000fe200078e001b */
[----:B------:R-:W3:Y:S01]  /*3ca90*/  LDL.LU R209, [R1+0x474] ;  /* 0x0004740001d17983 */ /* 0x000ee20000300800 */
[----:B------:R-:W-:Y:S03]  /*3caa0*/  HMMA.1688.F32.TF32 R24, R224, R18, R248 ;  /* 0x00000012e018723c */ /* 0x000fe600000810f8 */
        /* <DEDUP_REMOVED lines=22> */
[----:B------:R-:W-:-:S03]  /*3cc10*/  IMAD.MOV.U32 R147, RZ, RZ, R24 ;  /* 0x000000ffff937224 */ /* 0x000fc600078e0018 */
[----:B------:R-:W3:Y:S01]  /*3cc20*/  LDL.LU R240, [R1+0x4d0] ;  /* 0x0004d00001f07983 */ /* 0x000ee20000300800 */
[----:B------:R-:W-:-:S03]  /*3cc30*/  MOV R140, R25 ;  /* 0x00000019008c7202 */ /* 0x000fc60000000f00 */
[----:B------:R-:W3:Y:S01]  /*3cc40*/  LDL.LU R241, [R1+0x4d4] ;  /* 0x0004d40001f17983 */ /* 0x000ee20000300800 */
[----:B------:R-:W-:-:S03]  /*3cc50*/  IMAD.MOV.U32 R141, RZ, RZ, R26 ;  /* 0x000000ffff8d7224 */ /* 0x000fc600078e001a */
[----:B------:R-:W3:Y:S01]  /*3cc60*/  LDL.LU R242, [R1+0x4d8] ;  /* 0x0004d80001f27983 */ /* 0x000ee20000300800 */
[----:B------:R-:W-:-:S03]  /*3cc70*/  IMAD.MOV.U32 R142, RZ, RZ, R27 ;  /* 0x000000ffff8e7224 */ /* 0x000fc600078e001b */
        /* <DEDUP_REMOVED lines=18> */
[----:B--2---:R-:W-:-:S03]  /*3cda0*/  IMAD.MOV.U32 R205, RZ, RZ, R252 ;  /* 0x000000ffffcd7224 */ /* 0x004fc600078e00fc */
[----:B------:R-:W2:Y:S04]  /*3cdb0*/  LDL.LU R252, [R1+0x4114] ;  /* 0x0041140001fc7983 */ /* 0x000ea80000300800 */
[----:B------:R-:W2:Y:S04]  /*3cdc0*/  LDL.LU R206, [R1+0x488] ;  /* 0x0004880001ce7983 */ /* 0x000ea80000300800 */
[----:B------:R-:W2:Y:S04]  /*3cdd0*/  LDL.LU R207, [R1+0x48c] ;  /* 0x00048c0001cf7983 */ /* 0x000ea80000300800 */
[----:B------:R-:W2:Y:S04]  /*3cde0*/  LDL.LU R248, [R1+0x990] ;  /* 0x0009900001f87983 */ /* 0x000ea80000300800 */
[----:B------:R-:W2:Y:S04]  /*3cdf0*/  LDL.LU R249, [R1+0x994] ;  /* 0x0009940001f97983 */ /* 0x000ea80000300800 */
[----:B------:R-:W2:Y:S01]  /*3ce00*/  LDL.LU R250, [R1+0x998] ;  /* 0x0009980001fa7983 */ /* 0x000ea20000300800 */
[C---:B----4-:R-:W-:Y:S06]  /*3ce10*/  HMMA.1688.F32.TF32 R32, R224.reuse, R14, R32 ;  /* 0x0000000ee020723c */ /* 0x050fec0000081020 */
[----:B---3--:R-:W-:-:S15]  /*3ce20*/  HMMA.1688.F32.TF32 R24, R224, R10, R24 ;  /* 0x0000000ae018723c */ /* 0x008fde0000081018 */
[----:B------:R-:W-:-:S03]  /*3ce30*/  NOP ;  /* 0x0000000000007918 */ /* 0x000fc60000000000 */
[----:B-1----:R-:W-:Y:S01]  /*3ce40*/  IMAD.MOV.U32 R159, RZ, RZ, R32 ;  /* 0x000000ffff9f7224 */ /* 0x002fe200078e0020 */
[----:B------:R-:W-:-:S05]  /*3ce50*/  MOV R157, R34 ;  /* 0x00000022009d7202 */ /* 0x000fca0000000f00 */
[----:B------:R-:W-:Y:S01]  /*3ce60*/  IMAD.MOV.U32 R143, RZ, RZ, R24 ;  /* 0x000000ffff8f7224 */ /* 0x000fe200078e0018 */
[----:B------:R-:W-:Y:S01]  /*3ce70*/  MOV R150, R25 ;  /* 0x0000001900967202 */ /* 0x000fe20000000f00 */
[----:B------:R-:W-:Y:S01]  /*3ce80*/  IMAD.MOV.U32 R151, RZ, RZ, R26 ;  /* 0x000000ffff977224 */ /* 0x000fe200078e001a */
[----:B------:R-:W-:Y:S01]  /*3ce90*/  HMMA.1688.F32.TF32 R36, R224, R30, R36 ;  /* 0x0000001ee024723c */ /* 0x000fe20000081024 */
[----:B------:R-:W-:Y:S02]  /*3cea0*/  IMAD.MOV.U32 R158, RZ, RZ, R33 ;  /* 0x000000ffff9e7224 */ /* 0x000fe400078e0021 */
[----:B------:R-:W-:-:S03]  /*3ceb0*/  IMAD.MOV.U32 R148, RZ, RZ, R35 ;  /* 0x000000ffff947224 */ /* 0x000fc600078e0023 */
[----:B------:R-:W-:-:S15]  /*3cec0*/  HMMA.1688.F32.TF32 R32, R224, R190, R244 ;  /* 0x000000bee020723c */ /* 0x000fde00000810f4 */
[----:B------:R-:W-:-:S03]  /*3ced0*/  NOP ;  /* 0x0000000000007918 */ /* 0x000fc60000000000 */
[----:B------:R-:W-:Y:S01]  /*3cee0*/  MOV R155, R36 ;  /* 0x00000024009b7202 */ /* 0x000fe20000000f00 */
[----:B------:R-:W-:Y:S01]  /*3cef0*/  IMAD.MOV.U32 R154, RZ, RZ, R37 ;  /* 0x000000ffff9a7224 */ /* 0x000fe200078e0025 */
[----:B------:R-:W-:Y:S01]  /*3cf00*/  MOV R132, R39 ;  /* 0x0000002700847202 */ /* 0x000fe20000000f00 */
[----:B------:R-:W-:Y:S02]  /*3cf10*/  IMAD.MOV.U32 R153, RZ, RZ, R38 ;  /* 0x000000ffff997224 */ /* 0x000fe400078e0026 */
[C---:B------:R-:W-:Y:S01]  /*3cf20*/  HMMA.1688.F32.TF32 R36, R224.reuse, R182, R236 ;  /* 0x000000b6e024723c */ /* 0x040fe200000810ec */
[----:B------:R-:W-:Y:S04]  /*3cf30*/  STL.64 [R1+0x6b0], R32 ;  /* 0x0006b02001007387 */ /* 0x000fe80000100a00 */
[----:B------:R1:W-:Y:S02]  /*3cf40*/  STL.64 [R1+0x6b8], R34 ;  /* 0x0006b82201007387 */ /* 0x0003e40000100a00 */
[----:B-1----:R-:W-:Y:S01]  /*3cf50*/  HMMA.1688.F32.TF32 R32, R224, R126, R232 ;  /* 0x0000007ee020723c */ /* 0x002fe200000810e8 */
[----:B--2---:R-:W-:-:S02]  /*3cf60*/  IMAD.MOV.U32 R251, RZ, RZ, R252 ;  /* 0x000000fffffb7224 */ /* 0x004fc400078e00fc */
[----:B------:R-:W-:-:S03]  /*3cf70*/  IMAD.MOV.U32 R252, RZ, RZ, R27 ;  /* 0x000000fffffc7224 */ /* 0x000fc600078e001b */
[----:B------:R-:W-:-:S15]  /*3cf80*/  HMMA.1688.F32.TF32 R24, R224, R6, R192 ;  /* 0x00000006e018723c */ /* 0x000fde00000810c0 */
[----:B------:R-:W-:-:S09]  /*3cf90*/  NOP ;  /* 0x0000000000007918 */ /* 0x000fd20000000000 */
[----:B------:R-:W-:Y:S01]  /*3cfa0*/  MOV R145, R24 ;  /* 0x0000001800917202 */ /* 0x000fe20000000f00 */
[----:B------:R-:W-:Y:S01]  /*3cfb0*/  IMAD.MOV.U32 R144, RZ, RZ, R25 ;  /* 0x000000ffff907224 */ /* 0x000fe200078e0019 */
[----:B------:R-:W-:Y:S01]  /*3cfc0*/  MOV R152, R27 ;  /* 0x0000001b00987202 */ /* 0x000fe20000000f00 */
[----:B------:R-:W-:Y:S02]  /*3cfd0*/  IMAD.MOV.U32 R149, RZ, RZ, R26 ;  /* 0x000000ffff957224 */ /* 0x000fe400078e001a */
[----:B------:R-:W-:-:S15]  /*3cfe0*/  HMMA.1688.F32.TF32 R24, R224, R186, R240 ;  /* 0x000000bae018723c */ /* 0x000fde00000810f0 */
[----:B------:R-:W-:-:S08]  /*3cff0*/  NOP ;  /* 0x0000000000007918 */ /* 0x000fd00000000000 */
[----:B------:R-:W-:Y:S04]  /*3d000*/  STL.64 [R1+0x6a0], R24 ;  /* 0x0006a01801007387 */ /* 0x000fe80000100a00 */
[----:B------:R1:W-:Y:S02]  /*3d010*/  STL.64 [R1+0x6a8], R26 ;  /* 0x0006a81a01007387 */ /* 0x0003e40000100a00 */
[C---:B-1----:R-:W-:Y:S02]  /*3d020*/  HMMA.1688.F32.TF32 R24, R224.reuse, R130, R228 ;  /* 0x00000082e018723c */ /* 0x042fe400000810e4 */
[----:B------:R-:W-:Y:S04]  /*3d030*/  STL.64 [R1+0x690], R36 ;  /* 0x0006902401007387 */ /* 0x000fe80000100a00 */
[----:B------:R1:W-:Y:S04]  /*3d040*/  STL.64 [R1+0x698], R38 ;  /* 0x0006982601007387 */ /* 0x0003e80000100a00 */
[----:B------:R-:W-:Y:S04]  /*3d050*/  STL.64 [R1+0x680], R32 ;  /* 0x0006802001007387 */ /* 0x000fe80000100a00 */
[----:B------:R2:W-:Y:S01]  /*3d060*/  STL.64 [R1+0x688], R34 ;  /* 0x0006882201007387 */ /* 0x0005e20000100a00 */
[C---:B-1----:R-:W-:Y:S08]  /*3d070*/  HMMA.1688.F32.TF32 R36, R224.reuse, R178, R200 ;  /* 0x000000b2e024723c */ /* 0x042ff000000810c8 */
[----:B------:R-:W-:Y:S01]  /*3d080*/  STL.64 [R1+0x670], R24 ;  /* 0x0006701801007387 */ /* 0x000fe20000100a00 */
[C---:B--2---:R-:W-:Y:S03]  /*3d090*/  HMMA.1688.F32.TF32 R32, R224.reuse, R174, R204 ;  /* 0x000000aee020723c */ /* 0x044fe600000810cc */
[----:B------:R1:W-:Y:S03]  /*3d0a0*/  STL.64 [R1+0x678], R26 ;  /* 0x0006781a01007387 */ /* 0x0003e60000100a00 */
[C---:B-1----:R-:W-:Y:S08]  /*3d0b0*/  HMMA.1688.F32.TF32 R24, R224.reuse, R170, R208 ;  /* 0x000000aae018723c */ /* 0x042ff000000810d0 */
[----:B------:R-:W-:Y:S04]  /*3d0c0*/  STL.64 [R1+0x660], R36 ;  /* 0x0006602401007387 */ /* 0x000fe80000100a00 */
[----:B------:R1:W-:Y:S05]  /*3d0d0*/  STL.64 [R1+0x668], R38 ;  /* 0x0006682601007387 */ /* 0x0003ea0000100a00 */
[----:B------:R-:W-:Y:S04]  /*3d0e0*/  STL.64 [R1+0x650], R32 ;  /* 0x0006502001007387 */ /* 0x000fe80000100a00 */
[----:B------:R2:W-:Y:S01]  /*3d0f0*/  STL.64 [R1+0x658], R34 ;  /* 0x0006582201007387 */ /* 0x0005e20000100a00 */
[C---:B-1----:R-:W-:Y:S03]  /*3d100*/  HMMA.1688.F32.TF32 R36, R224.reuse, R166, R216 ;  /* 0x000000a6e024723c */ /* 0x042fe600000810d8 */
[----:B------:R-:W-:Y:S03]  /*3d110*/  STL.64 [R1+0x640], R24 ;  /* 0x0006401801007387 */ /* 0x000fe60000100a00 */
[----:B--2---:R-:W-:Y:S01]  /*3d120*/  HMMA.1688.F32.TF32 R32, R224, R162, R212 ;  /* 0x000000a2e020723c */ /* 0x004fe200000810d4 */
[----:B------:R1:W-:Y:S05]  /*3d130*/  STL.64 [R1+0x648], R26 ;  /* 0x0006481a01007387 */ /* 0x0003ea0000100a00 */
[----:B-1----:R-:W-:Y:S11]  /*3d140*/  HMMA.1688.F32.TF32 R24, R220, R22, R248 ;  /* 0x00000016dc18723c */ /* 0x002ff600000810f8 */
[----:B------:R-:W-:Y:S01]  /*3d150*/  STL.64 [R1+0x630], R36 ;  /* 0x0006302401007387 */ /* 0x000fe20000100a00 */
[----:B------:R-:W-:-:S03]  /*3d160*/  IMAD.MOV.U32 R212, RZ, RZ, R188 ;  /* 0x000000ffffd47224 */ /* 0x000fc600078e00bc */
[----:B------:R-:W-:Y:S04]  /*3d170*/  STL.64 [R1+0x638], R38 ;  /* 0x0006382601007387 */ /* 0x000fe80000100a00 */
[----:B------:R-:W-:Y:S01]  /*3d180*/  STL.64 [R1+0x5f0], R32 ;  /* 0x0005f02001007387 */ /* 0x000fe20000100a00 */
[----:B------:R-:W-:-:S03]  /*3d190*/  IMAD.MOV.U32 R213, RZ, RZ, R185 ;  /* 0x000000ffffd57224 */ /* 0x000fc600078e00b9 */
[----:B------:R-:W-:Y:S01]  /*3d1a0*/  STL.64 [R1+0x5f8], R34 ;  /* 0x0005f82201007387 */ /* 0x000fe20000100a00 */
[----:B------:R-:W-:-:S03]  /*3d1b0*/  MOV R214, R184 ;  /* 0x000000b800d67202 */ /* 0x000fc60000000f00 */
[----:B------:R-:W2:Y:S01]  /*3d1c0*/  LDL.LU R188, [R1+0x4110] ;  /* 0x0041100001bc7983 */ /* 0x000ea20000300800 */
[----:B------:R-:W-:-:S03]  /*3d1d0*/  IMAD.MOV.U32 R215, RZ, RZ, R176 ;  /* 0x000000ffffd77224 */ /* 0x000fc600078e00b0 */
[----:B------:R1:W-:Y:S04]  /*3d1e0*/  STL.64 [R1+0x620], R24 ;  /* 0x0006201801007387 */ /* 0x0003e80000100a00 */
[----:B------:R3:W-:Y:S04]  /*3d1f0*/  STL.64 [R1+0x628], R26 ;  /* 0x0006281a01007387 */ /* 0x0007e80000100a00 */
[----:B------:R-:W4:Y:S01]  /*3d200*/  LDL.LU R185, [R1+0x410c] ;  /* 0x00410c0001b97983 */ /* 0x000f220000300800 */
[----:B------:R-:W-:-:S03]  /*3d210*/  IMAD.MOV.U32 R216, RZ, RZ, R177 ;  /* 0x000000ffffd87224 */ /* 0x000fc600078e00b1 */
[----:B------:R-:W3:Y:S01]  /*3d220*/  LDL.LU R184, [R1+0x4108] ;  /* 0x0041080001b87983 */ /* 0x000ee20000300800 */
[----:B------:R-:W-:Y:S01]  /*3d230*/  MOV R217, R180 ;  /* 0x000000b400d97202 */ /* 0x000fe20000000f00 */
[----:B------:R-:W-:Y:S02]  /*3d240*/  IMAD.MOV.U32 R218, RZ, RZ, R181 ;  /* 0x000000ffffda7224 */ /* 0x000fe400078e00b5 */
[----:B------:R-:W3:Y:S01]  /*3d250*/  LDL.LU R176, [R1+0x4104] ;  /* 0x0041040001b07983 */ /* 0x000ee20000300800 */
[----:B------:R-:W-:-:S03]  /*3d260*/  IMAD.MOV.U32 R219, RZ, RZ, R2 ;  /* 0x000000ffffdb7224 */ /* 0x000fc600078e0002 */
[----:B------:R-:W3:Y:S04]  /*3d270*/  LDL.LU R177, [R1+0x4100] ;  /* 0x0041000001b17983 */ /* 0x000ee80000300800 */
[----:B------:R-:W3:Y:S04]  /*3d280*/  LDL.LU R180, [R1+0x40fc] ;  /* 0x0040fc0001b47983 */ /* 0x000ee80000300800 */
[----:B------:R-:W3:Y:S04]  /*3d290*/  LDL.LU R181, [R1+0x40f8] ;  /* 0x0040f80001b57983 */ /* 0x000ee80000300800 */
[----:B------:R-:W3:Y:S01]  /*3d2a0*/  LDL.LU R2, [R1+0x40f4] ;  /* 0x0040f40001027983 */ /* 0x000ee20000300800 */
[----:B------:R-:W-:Y:S01]  /*3d2b0*/  MOV R211, R189 ;  /* 0x000000bd00d37202 */ /* 0x000fe20000000f00 */
[----:B--2---:R-:W-:-:S02]  /*3d2c0*/  IMAD.MOV.U32 R210, RZ, RZ, R188 ;  /* 0x000000ffffd27224 */ /* 0x004fc400078e00bc */
[----:B----4-:R-:W-:Y:S01]  /*3d2d0*/  IMAD.MOV.U32 R209, RZ, RZ, R185 ;  /* 0x000000ffffd17224 */ /* 0x010fe200078e00b9 */
[----:B---3--:R-:W-:Y:S02]  /*3d2e0*/  MOV R208, R184 ;  /* 0x000000b800d07202 */ /* 0x008fe40000000f00 */
[----:B------:R-:W2:Y:S04]  /*3d2f0*/  LDL.LU R184, [R1+0x40f0] ;  /* 0x0040f00001b87983 */ /* 0x000ea80000300800 */
[----:B------:R-:W3:Y:S04]  /*3d300*/  LDL.LU R185, [R1+0x40ec] ;  /* 0x0040ec0001b97983 */ /* 0x000ee80000300800 */
[----:B------:R-:W4:Y:S04]  /*3d310*/  LDL.LU R188, [R1+0x40e8] ;  /* 0x0040e80001bc7983 */ /* 0x000f280000300800 */
[----:B------:R-:W2:Y:S04]  /*3d320*/  LDL.LU R189, [R1+0x40e4] ;  /* 0x0040e40001bd7983 */ /* 0x000ea80000300800 */
[----:B------:R-:W4:Y:S01]  /*3d330*/  LDL.LU R200, [R1+0x1f0] ;  /* 0x0001f00001c87983 */ /* 0x000f220000300800 */
[----:B------:R-:W-:-:S03]  /*3d340*/  IMAD.MOV.U32 R203, RZ, RZ, R2 ;  /* 0x000000ffffcb7224 */ /* 0x000fc600078e0002 */
[----:B------:R-:W4:Y:S04]  /*3d350*/  LDL.LU R201, [R1+0x1f4] ;  /* 0x0001f40001c97983 */ /* 0x000f280000300800 */
[----:B------:R-:W4:Y:S04]  /*3d360*/  LDL.LU R202, [R1+0x1f8] ;  /* 0x0001f80001ca7983 */ /* 0x000f280000300800 */
        /* <DEDUP_REMOVED lines=27> */
[----:B------:R-:W4:Y:S04]  /*3d520*/  LDL.LU R26, [R1+0x9b8] ;  /* 0x0009b800011a7983 */ /* 0x000f280000300800 */
[----:B------:R-:W4:Y:S04]  /*3d530*/  LDL.LU R27, [R1+0x9bc] ;  /* 0x0009bc00011b7983 */ /* 0x000f280000300800 */
[----:B------:R-:W4:Y:S04]  /*3d540*/  LDL.LU R40, [R1+0x240] ;  /* 0x0002400001287983 */ /* 0x000f280000300800 */
[----:B------:R-:W4:Y:S04]  /*3d550*/  LDL.LU R41, [R1+0x244] ;  /* 0x0002440001297983 */ /* 0x000f280000300800 */
[----:B------:R-:W4:Y:S04]  /*3d560*/  LDL.LU R42, [R1+0x248] ;  /* 0x00024800012a7983 */ /* 0x000f280000300800 */
[----:B------:R-:W4:Y:S04]  /*3d570*/  LDL.LU R43, [R1+0x24c] ;  /* 0x00024c00012b7983 */ /* 0x000f280000300800 */
[----:B------:R-:W2:Y:S04]  /*3d580*/  LDL.LU R44, [R1+0x260] ;  /* 0x00026000012c7983 */ /* 0x000ea80000300800 */
[----:B------:R-:W2:Y:S04]  /*3d590*/  LDL.LU R45, [R1+0x264] ;  /* 0x00026400012d7983 */ /* 0x000ea80000300800 */
[----:B------:R-:W2:Y:S01]  /*3d5a0*/  LDL.LU R46, [R1+0x268] ;  /* 0x00026800012e7983 */ /* 0x000ea20000300800 */
[----:B---3--:R-:W-:-:S03]  /*3d5b0*/  IMAD.MOV.U32 R47, RZ, RZ, R2 ;  /* 0x000000ffff2f7224 */ /* 0x008fc600078e0002 */
        /* <DEDUP_REMOVED lines=48> */
[----:B---3--:R-:W-:-:S03]  /*3d8c0*/  MOV R55, R2 ;  /* 0x0000000200377202 */ /* 0x008fc60000000f00 */
        /* <DEDUP_REMOVED lines=15> */
[C---:B------:R-:W-:Y:S06]  /*3d9c0*/  HMMA.1688.F32.TF32 R88, R220.reuse, R30, R88 ;  /* 0x0000001edc58723c */ /* 0x040fec0000081058 */
[C---:B------:R-:W-:Y:S06]  /*3d9d0*/  HMMA.1688.F32.TF32 R92, R220.reuse, R18, R92 ;  /* 0x00000012dc5c723c */ /* 0x040fec000008105c */
[----:B------:R-:W-:-:S15]  /*3d9e0*/  HMMA.1688.F32.TF32 R84, R220, R14, R84 ;  /* 0x0000000edc54723c */ /* 0x000fde0000081054 */
[----:B------:R-:W-:-:S02]  /*3d9f0*/  NOP ;  /* 0x0000000000007918 */ /* 0x000fc40000000000 */
[----:B------:R-:W-:Y:S04]  /*3da00*/  STL.64 [R1+0x6e0], R92 ;  /* 0x0006e05c01007387 */ /* 0x000fe80000100a00 */
[----:B------:R1:W-:Y:S01]  /*3da10*/  STL.64 [R1+0x6e8], R94 ;  /* 0x0006e85e01007387 */ /* 0x0003e20000100a00 */
[C---:B------:R-:W-:Y:S03]  /*3da20*/  HMMA.1688.F32.TF32 R68, R220.reuse, R186, R68 ;  /* 0x000000badc44723c */ /* 0x040fe60000081044 */
[----:B-1----:R-:W2:Y:S04]  /*3da30*/  LDL.LU.64 R94, [R1+0x40d0] ;  /* 0x0040d000015e7983 */ /* 0x002ea80000300a00 */
[----:B------:R-:W2:Y:S04]  /*3da40*/  LDL.LU.64 R92, [R1+0x40c8] ;  /* 0x0040c800015c7983 */ /* 0x000ea80000300a00 */
[----:B------:R-:W-:Y:S04]  /*3da50*/  STL.64 [R1+0x700], R88 ;  /* 0x0007005801007387 */ /* 0x000fe80000100a00 */
[----:B------:R1:W-:Y:S01]  /*3da60*/  STL.64 [R1+0x708], R90 ;  /* 0x0007085a01007387 */ /* 0x0003e20000100a00 */
[C---:B------:R-:W-:Y:S03]  /*3da70*/  HMMA.1688.F32.TF32 R52, R220.reuse, R178, R52 ;  /* 0x000000b2dc34723c */ /* 0x040fe60000081034 */
[----:B-1----:R-:W4:Y:S04]  /*3da80*/  LDL.LU.64 R90, [R1+0x40c0] ;  /* 0x0040c000015a7983 */ /* 0x002f280000300a00 */
[----:B------:R-:W4:Y:S04]  /*3da90*/  LDL.LU.64 R88, [R1+0x40b8] ;  /* 0x0040b80001587983 */ /* 0x000f280000300a00 */
[----:B------:R-:W-:Y:S04]  /*3daa0*/  STL.64 [R1+0x720], R84 ;  /* 0x0007205401007387 */ /* 0x000fe80000100a00 */
[----:B------:R1:W-:Y:S01]  /*3dab0*/  STL.64 [R1+0x728], R86 ;  /* 0x0007285601007387 */ /* 0x0003e20000100a00 */
[C---:B------:R-:W-:Y:S03]  /*3dac0*/  HMMA.1688.F32.TF32 R48, R220.reuse, R174, R48 ;  /* 0x000000aedc30723c */ /* 0x040fe60000081030 */
[----:B-1----:R-:W2:Y:S04]  /*3dad0*/  LDL.LU.64 R86, [R1+0x40b0] ;  /* 0x0040b00001567983 */ /* 0x002ea80000300a00 */
[----:B------:R-:W2:Y:S04]  /*3dae0*/  LDL.LU.64 R84, [R1+0x40a8] ;  /* 0x0040a80001547983 */ /* 0x000ea80000300a00 */
[----:B------:R-:W-:Y:S04]  /*3daf0*/  STL.64 [R1+0x780], R80 ;  /* 0x0007805001007387 */ /* 0x000fe80000100a00 */
[----:B------:R1:W-:Y:S01]  /*3db00*/  STL.64 [R1+0x788], R82 ;  /* 0x0007885201007387 */ /* 0x0003e20000100a00 */
[----:B------:R-:W-:Y:S03]  /*3db10*/  HMMA.1688.F32.TF32 R44, R220, R170, R44 ;  /* 0x000000aadc2c723c */ /* 0x000fe6000008102c */
[----:B-1----:R-:W4:Y:S04]  /*3db20*/  LDL.LU.64 R82, [R1+0x40a0] ;  /* 0x0040a00001527983 */ /* 0x002f280000300a00 */
[----:B------:R-:W4:Y:S04]  /*3db30*/  LDL.LU.64 R80, [R1+0x4098] ;  /* 0x0040980001507983 */ /* 0x000f280000300a00 */
[----:B------:R-:W-:Y:S04]  /*3db40*/  STL.64 [R1+0x840], R76 ;  /* 0x0008404c01007387 */ /* 0x000fe80000100a00 */
[----:B------:R1:W-:Y:S01]  /*3db50*/  STL.64 [R1+0x848], R78 ;  /* 0x0008484e01007387 */ /* 0x0003e20000100a00 */
[----:B------:R-:W-:Y:S01]  /*3db60*/  IMAD.MOV.U32 R36, RZ, RZ, R189 ;  /* 0x000000ffff247224 */ /* 0x000fe200078e00bd */
[----:B------:R-:W-:-:S02]  /*3db70*/  MOV R38, R185 ;  /* 0x000000b900267202 */ /* 0x000fc40000000f00 */
[----:B-1----:R-:W2:Y:S04]  /*3db80*/  LDL.LU.64 R78, [R1+0x4090] ;  /* 0x00409000014e7983 */ /* 0x002ea80000300a00 */
[----:B------:R-:W2:Y:S04]  /*3db90*/  LDL.LU.64 R76, [R1+0x4088] ;  /* 0x00408800014c7983 */ /* 0x000ea80000300a00 */
[----:B------:R-:W-:Y:S04]  /*3dba0*/  STL.64 [R1+0x830], R72 ;  /* 0x0008304801007387 */ /* 0x000fe80000100a00 */
[----:B------:R1:W-:Y:S01]  /*3dbb0*/  STL.64 [R1+0x838], R74 ;  /* 0x0008384a01007387 */ /* 0x0003e20000100a00 */
[----:B------:R-:W-:Y:S01]  /*3dbc0*/  IMAD.MOV.U32 R37, RZ, RZ, R188 ;  /* 0x000000ffff257224 */ /* 0x000fe200078e00bc */
[C---:B------:R-:W-:Y:S01]  /*3dbd0*/  HMMA.1688.F32.TF32 R40, R220.reuse, R166, R40 ;  /* 0x000000a6dc28723c */ /* 0x040fe20000081028 */
[----:B------:R-:W-:Y:S01]  /*3dbe0*/  IMAD.MOV.U32 R39, RZ, RZ, R184 ;  /* 0x000000ffff277224 */ /* 0x000fe200078e00b8 */
[----:B-1----:R-:W4:Y:S04]  /*3dbf0*/  LDL.LU.64 R74, [R1+0x4080] ;  /* 0x00408000014a7983 */ /* 0x002f280000300a00 */
[----:B------:R-:W4:Y:S04]  /*3dc00*/  LDL.LU.64 R72, [R1+0x4078] ;  /* 0x0040780001487983 */ /* 0x000f280000300a00 */
[----:B------:R-:W-:Y:S04]  /*3dc10*/  STL.64 [R1+0x820], R68 ;  /* 0x0008204401007387 */ /* 0x000fe80000100a00 */
[----:B------:R1:W-:Y:S01]  /*3dc20*/  STL.64 [R1+0x828], R70 ;  /* 0x0008284601007387 */ /* 0x0003e20000100a00 */
[----:B------:R-:W-:Y:S03]  /*3dc30*/  HMMA.1688.F32.TF32 R220, R220, R162, R36 ;  /* 0x000000a2dcdc723c */ /* 0x000fe60000081024 */
[----:B-1----:R-:W2:Y:S04]  /*3dc40*/  LDL.LU.64 R70, [R1+0x4070] ;  /* 0x0040700001467983 */ /* 0x002ea80000300a00 */
[----:B------:R-:W2:Y:S04]  /*3dc50*/  LDL.LU.64 R68, [R1+0x4068] ;  /* 0x0040680001447983 */ /* 0x000ea80000300a00 */
        /* <DEDUP_REMOVED lines=28> */
[----:B------:R-:W2:Y:S04]  /*3de20*/  LDL.LU.64 R38, [R1+0x3ff0] ;  /* 0x003ff00001267983 */ /* 0x000ea80000300a00 */
[----:B------:R-:W2:Y:S04]  /*3de30*/  LDL.LU.64 R36, [R1+0x3fe8] ;  /* 0x003fe80001247983 */ /* 0x000ea80000300a00 */
[----:B------:R1:W-:Y:S04]  /*3de40*/  STL.64 [R1+0x770], R220 ;  /* 0x000770dc01007387 */ /* 0x0003e80000100a00 */
[----:B------:R3:W-:Y:S04]  /*3de50*/  STL.64 [R1+0x778], R222 ;  /* 0x000778de01007387 */ /* 0x0007e80000100a00 */
[----:B-1----:R-:W4:Y:S04]  /*3de60*/  LDL.LU R220, [R1+0x930] ;  /* 0x0009300001dc7983 */ /* 0x002f280000300800 */
[----:B------:R-:W4:Y:S04]  /*3de70*/  LDL.LU R221, [R1+0x934] ;  /* 0x0009340001dd7983 */ /* 0x000f280000300800 */
[----:B---3--:R-:W4:Y:S01]  /*3de80*/  LDL.LU R222, [R1+0x938] ;  /* 0x0009380001de7983 */ /* 0x008f220000300800 */
[----:B------:R-:W-:-:S03]  /*3de90*/  IMAD.MOV.U32 R223, RZ, RZ, R2 ;  /* 0x000000ffffdf7224 */ /* 0x000fc600078e0002 */
[----:B------:R-:W3:Y:S01]  /*3dea0*/  LDL.LU R2, [R1+0x3fe0] ;  /* 0x003fe00001027983 */ /* 0x000ee20000300800 */
[-C--:B------:R-:W-:Y:S03]  /*3deb0*/  HMMA.1688.F32.TF32 R108, R196, R22.reuse, R108 ;  /* 0x00000016c46c723c */ /* 0x080fe6000008106c */
[----:B------:R-:W-:Y:S04]  /*3dec0*/  LDS R196, [R0+UR12+0x6380] ;  /* 0x0063800c00c47984 */ /* 0x000fe80008000800 */
[----:B------:R-:W-:Y:S04]  /*3ded0*/  LDS R198, [R0+UR12+0x7380] ;  /* 0x0073800c00c67984 */ /* 0x000fe80008000800 */
[----:B------:R-:W-:Y:S04]  /*3dee0*/  LDS R197, [R3+UR12+0x6380] ;  /* 0x0063800c03c57984 */ /* 0x000fe80008000800 */
[----:B------:R-:W1:Y:S02]  /*3def0*/  LDS R199, [R3+UR12+0x7380] ;  /* 0x0073800c03c77984 */ /* 0x000e640008000800 */
[C---:B-1----:R-:W-:Y:S06]  /*3df00*/  HMMA.1688.F32.TF32 R32, R196.reuse, R22, R32 ;  /* 0x00000016c420723c */ /* 0x042fec0000081020 */
[C---:B------:R-:W-:Y:S06]  /*3df10*/  HMMA.1688.F32.TF32 R24, R196.reuse, R18, R24 ;  /* 0x00000012c418723c */ /* 0x040fec0000081018 */
[C---:B------:R-:W-:Y:S06]  /*3df20*/  HMMA.1688.F32.TF32 R192, R196.reuse, R30, R192 ;  /* 0x0000001ec4c0723c */ /* 0x040fec00000810c0 */
[C---:B------:R-:W-:Y:S06]  /*3df30*/  HMMA.1688.F32.TF32 R244, R196.reuse, R14, R244 ;  /* 0x0000000ec4f4723c */ /* 0x040fec00000810f4 */
[----:B------:R-:W-:Y:S01]  /*3df40*/  HMMA.1688.F32.TF32 R240, R196, R10, R240 ;  /* 0x0000000ac4f0723c */ /* 0x000fe200000810f0 */
[----:B------:R-:W-:Y:S04]  /*3df50*/  STL.64 [R1+0x760], R32 ;  /* 0x0007602001007387 */ /* 0x000fe80000100a00 */
[----:B------:R1:W-:Y:S04]  /*3df60*/  STL.64 [R1+0x768], R34 ;  /* 0x0007682201007387 */ /* 0x0003e80000100a00 */
[----:B-1----:R-:W2:Y:S04]  /*3df70*/  LDL.LU.64 R34, [R1+0x3fd8] ;  /* 0x003fd80001227983 */ /* 0x002ea80000300a00 */
[----:B------:R-:W2:Y:S04]  /*3df80*/  LDL.LU.64 R32, [R1+0x3fd0] ;  /* 0x003fd00001207983 */ /* 0x000ea80000300a00 */
        /* <DEDUP_REMOVED lines=13> */
[----:B------:R1:W-:Y:S01]  /*3e060*/  STL.64 [R1+0x868], R242 ;  /* 0x000868f201007387 */ /* 0x0003e20000100a00 */
[----:B------:R-:W-:Y:S01]  /*3e070*/  IMAD.MOV.U32 R204, RZ, RZ, R181 ;  /* 0x000000ffffcc7224 */ /* 0x000fe200078e00b5 */
[----:B------:R-:W-:-:S02]  /*3e080*/  MOV R205, R180 ;  /* 0x000000b400cd7202 */ /* 0x000fc40000000f00 */
[----:B-1----:R-:W2:Y:S04]  /*3e090*/  LDL.LU.64 R242, [R1+0x3f98] ;  /* 0x003f980001f27983 */ /* 0x002ea80000300a00 */
[----:B------:R-:W2:Y:S01]  /*3e0a0*/  LDL.LU.64 R240, [R1+0x3f90] ;  /* 0x003f900001f07983 */ /* 0x000ea20000300a00 */
[----:B------:R-:W-:Y:S02]  /*3e0b0*/  IMAD.MOV.U32 R206, RZ, RZ, R177 ;  /* 0x000000ffffce7224 */ /* 0x000fe400078e00b1 */
[----:B------:R-:W-:Y:S01]  /*3e0c0*/  IMAD.MOV.U32 R207, RZ, RZ, R176 ;  /* 0x000000ffffcf7224 */ /* 0x000fe200078e00b0 */
[----:B------:R-:W-:Y:S01]  /*3e0d0*/  MOV R248, R173 ;  /* 0x000000ad00f87202 */ /* 0x000fe20000000f00 */
[----:B------:R-:W-:Y:S01]  /*3e0e0*/  IMAD.MOV.U32 R249, RZ, RZ, R172 ;  /* 0x000000fffff97224 */ /* 0x000fe200078e00ac */
[----:B------:R-:W-:Y:S01]  /*3e0f0*/  MOV R251, R168 ;  /* 0x000000a800fb7202 */ /* 0x000fe20000000f00 */
[----:B------:R-:W-:Y:S01]  /*3e100*/  IMAD.MOV.U32 R250, RZ, RZ, R169 ;  /* 0x000000fffffa7224 */ /* 0x000fe200078e00a9 */
[----:B----4-:R-:W-:-:S15]  /*3e110*/  HMMA.1688.F32.TF32 R220, R196, R6, R220 ;  /* 0x00000006c4dc723c */ /* 0x010fde00000810dc */
[----:B------:R-:W-:-:S08]  /*3e120*/  NOP ;  /* 0x0000000000007918 */ /* 0x000fd00000000000 */
[----:B------:R-:W-:Y:S04]  /*3e130*/  STL.64 [R1+0x850], R220 ;  /* 0x000850dc01007387 */ /* 0x000fe80000100a00 */
[----:B------:R1:W-:Y:S02]  /*3e140*/  STL.64 [R1+0x858], R222 ;  /* 0x000858de01007387 */ /* 0x0003e40000100a00 */
[C---:B-1----:R-:W-:Y:S02]  /*3e150*/  HMMA.1688.F32.TF32 R220, R196.reuse, R190, R224 ;  /* 0x000000bec4dc723c */ /* 0x042fe400000810e0 */
[----:B------:R-:W-:Y:S04]  /*3e160*/  LDS R224, [R0+UR12+0x8080] ;  /* 0x0080800c00e07984 */ /* 0x000fe80008000800 */
[----:B------:R-:W-:Y:S01]  /*3e170*/  LDS R226, [R0+UR12+0x9080] ;  /* 0x0090800c00e27984 */ /* 0x000fe20008000800 */
[C---:B------:R-:W-:Y:S03]  /*3e180*/  HMMA.1688.F32.TF32 R188, R196.reuse, R186, R236 ;  /* 0x000000bac4bc723c */ /* 0x040fe600000810ec */
[----:B------:R-:W-:Y:S03]  /*3e190*/  LDS R225, [R3+UR12+0x8080] ;  /* 0x0080800c03e17984 */ /* 0x000fe60008000800 */
[C---:B------:R-:W-:Y:S01]  /*3e1a0*/  HMMA.1688.F32.TF32 R184, R196.reuse, R182, R232 ;  /* 0x000000b6c4b8723c */ /* 0x040fe200000810e8 */
[----:B------:R-:W-:Y:S05]  /*3e1b0*/  LDS R227, [R3+UR12+0x9080] ;  /* 0x0090800c03e37984 */ /* 0x000fea0008000800 */
[C---:B------:R-:W-:Y:S04]  /*3e1c0*/  HMMA.1688.F32.TF32 R180, R196.reuse, R126, R228 ;  /* 0x0000007ec4b4723c */ /* 0x040fe800000810e4 */
[----:B------:R-:W-:Y:S04]  /*3e1d0*/  STL.64 [R1+0x790], R220 ;  /* 0x000790dc01007387 */ /* 0x000fe80000100a00 */
[----:B------:R-:W-:Y:S04]  /*3e1e0*/  STL.64 [R1+0x798], R222 ;  /* 0x000798de01007387 */ /* 0x000fe80000100a00 */
[----:B------:R-:W-:Y:S04]  /*3e1f0*/  STL.64 [R1+0x730], R188 ;  /* 0x000730bc01007387 */ /* 0x000fe80000100a00 */
[----:B------:R1:W-:Y:S04]  /*3e200*/  STL.64 [R1+0x738], R190 ;  /* 0x000738be01007387 */ /* 0x0003e80000100a00 */
[----:B------:R-:W-:Y:S04]  /*3e210*/  STL.64 [R1+0x710], R184 ;  /* 0x000710b801007387 */ /* 0x000fe80000100a00 */
[----:B------:R4:W-:Y:S01]  /*3e220*/  STL.64 [R1+0x718], R186 ;  /* 0x000718ba01007387 */ /* 0x0009e20000100a00 */
[C---:B-1----:R-:W-:Y:S03]  /*3e230*/  HMMA.1688.F32.TF32 R188, R196.reuse, R130, R200 ;  /* 0x00000082c4bc723c */ /* 0x042fe600000810c8 */
[----:B------:R-:W-:Y:S04]  /*3e240*/  STL.64 [R1+0x6f0], R180 ;  /* 0x0006f0b401007387 */ /* 0x000fe80000100a00 */
[----:B------:R1:W-:Y:S01]  /*3e250*/  STL.64 [R1+0x6f8], R182 ;  /* 0x0006f8b601007387 */ /* 0x0003e20000100a00 */
[C---:B----4-:R-:W-:Y:S06]  /*3e260*/  HMMA.1688.F32.TF32 R184, R196.reuse, R178, R204 ;  /* 0x000000b2c4b8723c */ /* 0x050fec00000810cc */
[C---:B-1----:R-:W-:Y:S06]  /*3e270*/  HMMA.1688.F32.TF32 R180, R196.reuse, R174, R208 ;  /* 0x000000aec4b4723c */ /* 0x042fec00000810d0 */
[C---:B------:R-:W-:Y:S06]  /*3e280*/  HMMA.1688.F32.TF32 R176, R196.reuse, R170, R216 ;  /* 0x000000aac4b0723c */ /* 0x040fec00000810d8 */
[C---:B------:R-:W-:Y:S01]  /*3e290*/  HMMA.1688.F32.TF32 R172, R196.reuse, R166, R212 ;  /* 0x000000a6c4ac723c */ /* 0x040fe200000810d4 */
[----:B------:R-:W-:Y:S05]  /*3e2a0*/  STL.64 [R1+0x6d0], R188 ;  /* 0x0006d0bc01007387 */ /* 0x000fea0000100a00 */
[----:B------:R-:W-:Y:S01]  /*3e2b0*/  HMMA.1688.F32.TF32 R168, R196, R162, R248 ;  /* 0x000000a2c4a8723c */ /* 0x000fe200000810f8 */
[----:B------:R-:W-:Y:S04]  /*3e2c0*/  STL.64 [R1+0x6d8], R190 ;  /* 0x0006d8be01007387 */ /* 0x000fe80000100a00 */
[----:B------:R-:W-:Y:S04]  /*3e2d0*/  STL.64 [R1+0x610], R184 ;  /* 0x000610b801007387 */ /* 0x000fe80000100a00 */
[----:B------:R-:W-:Y:S01]  /*3e2e0*/  STL.64 [R1+0x618], R186 ;  /* 0x000618ba01007387 */ /* 0x000fe20000100a00 */
[----:B------:R-:W-:-:S03]  /*3e2f0*/  MOV R204, R9 ;  /* 0x0000000900cc7202 */ /* 0x000fc60000000f00 */
[----:B------:R-:W-:Y:S01]  /*3e300*/  STL.64 [R1+0x5e0], R180 ;  /* 0x0005e0b401007387 */ /* 0x000fe20000100a00 */
[----:B------:R-:W-:-:S03]  /*3e310*/  IMAD.MOV.U32 R205, RZ, RZ, R8 ;  /* 0x000000ffffcd7224 */ /* 0x000fc600078e0008 */
[----:B---3--:R-:W1:Y:S04]  /*3e320*/  LDSM.16.M88.4 R184, [R2+UR13+0x41080] ;  /* 0x0410800d02b8783b */ /* 0x008e680008000200 */
[----:B------:R-:W-:Y:S01]  /*3e330*/  STL.64 [R1+0x5e8], R182 ;  /* 0x0005e8b601007387 */ /* 0x000fe20000100a00 */
[----:B------:R-:W-:-:S03]  /*3e340*/  IMAD.MOV.U32 R216, RZ, RZ, R17 ;  /* 0x000000ffffd87224 */ /* 0x000fc600078e0011 */
[----:B------:R-:W3:Y:S01]  /*3e350*/  LDSM.16.M88.4 R180, [R2+UR13+0x42080] ;  /* 0x0420800d02b4783b */ /* 0x000ee20008000200 */
[----:B------:R-:W-:-:S03]  /*3e360*/  MOV R217, R16 ;  /* 0x0000001000d97202 */ /* 0x000fc60000000f00 */
[----:B------:R-:W4:Y:S01]  /*3e370*/  LDSM.16.M88.4 R8, [R2+UR13+0x43080] ;  /* 0x0430800d0208783b */ /* 0x000f220008000200 */
[----:B------:R-:W-:Y:S02]  /*3e380*/  IMAD.MOV.U32 R218, RZ, RZ, R13 ;  /* 0x000000ffffda7224 */ /* 0x000fe400078e000d */
[----:B------:R-:W-:Y:S01]  /*3e390*/  IMAD.MOV.U32 R219, RZ, RZ, R12 ;  /* 0x000000ffffdb7224 */ /* 0x000fe200078e000c */
[----:B------:R-:W-:Y:S01]  /*3e3a0*/  LDSM.16.M88.4 R16, [R2+UR13+0x44080] ;  /* 0x0440800d0210783b */ /* 0x000fe20008000200 */
[----:B------:R-:W-:Y:S01]  /*3e3b0*/  IMAD.MOV.U32 R206, RZ, RZ, R5 ;  /* 0x000000ffffce7224 */ /* 0x000fe200078e0005 */
[----:B------:R-:W-:Y:S02]  /*3e3c0*/  MOV R207, R4 ;  /* 0x0000000400cf7202 */ /* 0x000fe40000000f00 */
[----:B------:R-:W-:Y:S04]  /*3e3d0*/  LDSM.16.M88.4 R12, [R2+UR13+0x45080] ;  /* 0x0450800d020c783b */ /* 0x000fe80008000200 */
[----:B------:R-:W-:Y:S04]  /*3e3e0*/  LDS R196, [R0+UR12+0x8000] ;  /* 0x0080000c00c47984 */ /* 0x000fe80008000800 */
[----:B------:R-:W-:Y:S04]  /*3e3f0*/  LDS R198, [R0+UR12+0x9000] ;  /* 0x0090000c00c67984 */ /* 0x000fe80008000800 */
[----:B------:R-:W-:Y:S04]  /*3e400*/  LDS R197, [R3+UR12+0x8000] ;  /* 0x0080000c03c57984 */ /* 0x000fe80008000800 */
[----:B------:R-:W-:Y:S04]  /*3e410*/  LDS R199, [R3+UR12+0x9000] ;  /* 0x0090000c03c77984 */ /* 0x000fe80008000800 */
[----:B------:R-:W2:Y:S04]  /*3e420*/  LDSM.16.M88.4 R188, [R2+UR13+0x40080] ;  /* 0x0400800d02bc783b */ /* 0x000ea80008000200 */
[----:B------:R-:W-:Y:S04]  /*3e430*/  STL.64 [R1+0x5c0], R176 ;  /* 0x0005c0b001007387 */ /* 0x000fe80000100a00 */
[----:B------:R-:W2:Y:S04]  /*3e440*/  LDSM.16.M88.4 R4, [R2+UR13+0x46080] ;  /* 0x0460800d0204783b */ /* 0x000ea80008000200 */
[----:B------:R-:W-:Y:S04]  /*3e450*/  STL.64 [R1+0x5c8], R178 ;  /* 0x0005c8b201007387 */ /* 0x000fe80000100a00 */
[----:B------:R-:W-:Y:S04]  /*3e460*/  STL.64 [R1+0x5a0], R172 ;  /* 0x0005a0ac01007387 */ /* 0x000fe80000100a00 */
[----:B------:R-:W2:Y:S04]  /*3e470*/  LDSM.16.M88.4 R176, [R2+UR13+0x47080] ;  /* 0x0470800d02b0783b */ /* 0x000ea80008000200 */
[----:B------:R-:W-:Y:S01]  /*3e480*/  STL.64 [R1+0x5a8], R174 ;  /* 0x0005a8ae01007387 */ /* 0x000fe20000100a00 */
[----:B------:R-:W-:-:S03]  /*3e490*/  IMAD.MOV.U32 R248, RZ, RZ, R165 ;  /* 0x000000fffff87224 */ /* 0x000fc600078e00a5 */
[----:B------:R-:W-:Y:S01]  /*3e4a0*/  STL.64 [R1+0x580], R168 ;  /* 0x000580a801007387 */ /* 0x000fe20000100a00 */
[----:B------:R-:W-:-:S03]  /*3e4b0*/  MOV R249, R164 ;  /* 0x000000a400f97202 */ /* 0x000fc60000000f00 */
[----:B------:R-:W2:Y:S04]  /*3e4c0*/  LDSM.16.M88.4 R172, [R2+UR13+0x48080] ;  /* 0x0480800d02ac783b */ /* 0x000ea80008000200 */
[----:B------:R-:W-:Y:S01]  /*3e4d0*/  STL.64 [R1+0x588], R170 ;  /* 0x000588aa01007387 */ /* 0x000fe20000100a00 */
[----:B------:R-:W-:-:S03]  /*3e4e0*/  IMAD.MOV.U32 R250, RZ, RZ, R161 ;  /* 0x000000fffffa7224 */ /* 0x000fc600078e00a1 */
[----:B------:R-:W2:Y:S01]  /*3e4f0*/  LDSM.16.M88.4 R168, [R2+UR13+0x49080] ;  /* 0x0490800d02a8783b */ /* 0x000ea20008000200 */
[----:B------:R-:W-:-:S03]  /*3e500*/  IMAD.MOV.U32 R251, RZ, RZ, R160 ;  /* 0x000000fffffb7224 */ /* 0x000fc600078e00a0 */
[----:B------:R-:W2:Y:S01]  /*3e510*/  LDSM.16.M88.4 R164, [R2+UR13+0x4a080] ;  /* 0x04a0800d02a4783b */ /* 0x000ea20008000200 */
[----:B------:R-:W-:Y:S01]  /*3e520*/  MOV R212, R129 ;  /* 0x0000008100d47202 */ /* 0x000fe20000000f00 */
[----:B------:R-:W-:Y:S02]  /*3e530*/  IMAD.MOV.U32 R213, RZ, RZ, R128 ;  /* 0x000000ffffd57224 */ /* 0x000fe400078e0080 */
[----:B------:R-:W2:Y:S01]  /*3e540*/  LDSM.16.M88.4 R160, [R2+UR13+0x4b080] ;  /* 0x04b0800d02a0783b */ /* 0x000ea20008000200 */
[----:B------:R-:W-:Y:S01]  /*3e550*/  IMAD.MOV.U32 R214, RZ, RZ, R125 ;  /* 0x000000ffffd67224 */ /* 0x000fe200078e007d */
[----:B------:R-:W-:Y:S02]  /*3e560*/  MOV R215, R124 ;  /* 0x0000007c00d77202 */ /* 0x000fe40000000f00 */
[----:B------:R-:W2:Y:S01]  /*3e570*/  LDSM.16.M88.4 R128, [R2+UR13+0x4c080] ;  /* 0x04c0800d0280783b */ /* 0x000ea20008000200 */
[----:B------:R-:W-:Y:S02]  /*3e580*/  IMAD.MOV.U32 R208, RZ, RZ, R29 ;  /* 0x000000ffffd07224 */ /* 0x000fe400078e001d */
[----:B------:R-:W-:Y:S01]  /*3e590*/  IMAD.MOV.U32 R209, RZ, RZ, R28 ;  /* 0x000000ffffd17224 */ /* 0x000fe200078e001c */
[----:B------:R-:W2:Y:S01]  /*3e5a0*/  LDSM.16.M88.4 R124, [R2+UR13+0x4d080] ;  /* 0x04d0800d027c783b */ /* 0x000ea20008000200 */
[----:B------:R-:W-:Y:S01]  /*3e5b0*/  MOV R210, R21 ;  /* 0x0000001500d27202 */ /* 0x000fe20000000f00 */
[----:B------:R-:W-:-:S02]  /*3e5c0*/  IMAD.MOV.U32 R211, RZ, RZ, R20 ;  /* 0x000000ffffd37224 */ /* 0x000fc400078e0014 */
[----:B------:R-:W2:Y:S04]  /*3e5d0*/  LDSM.16.M88.4 R28, [R2+UR13+0x4e080] ;  /* 0x04e0800d021c783b */ /* 0x000ea80008000200 */
[----:B------:R-:W2:Y:S04]  /*3e5e0*/  LDSM.16.M88.4 R20, [R2+UR13+0x4f080] ;  /* 0x04f0800d0214783b */ /* 0x000ea80008000200 */
[----:B-1----:R-:W-:Y:S04]  /*3e5f0*/  STL [R1+0x3d20], R186 ;  /* 0x003d20ba01007387 */ /* 0x002fe80000100800 */
[----:B------:R-:W-:Y:S04]  /*3e600*/  STL [R1+0x3d1c], R187 ;  /* 0x003d1cbb01007387 */ /* 0x000fe80000100800 */
[----:B---3--:R-:W-:Y:S04]  /*3e610*/  STL [R1+0x3d14], R182 ;  /* 0x003d14b601007387 */ /* 0x008fe80000100800 */
[----:B------:R-:W-:Y:S04]  /*3e620*/  STL [R1+0x3d10], R183 ;  /* 0x003d10b701007387 */ /* 0x000fe80000100800 */
[----:B----4-:R-:W-:Y:S04]  /*3e630*/  STL [R1+0x3d0c], R10 ;  /* 0x003d0c0a01007387 */ /* 0x010fe80000100800 */
[----:B------:R-:W-:Y:S01]  /*3e640*/  STL [R1+0x3d08], R11 ;  /* 0x003d080b01007387 */ /* 0x000fe20000100800 */
[C---:B--2---:R-:W-:Y:S03]  /*3e650*/  HMMA.1688.F32.TF32 R204, R196.reuse, R188, R204 ;  /* 0x000000bcc4cc723c */ /* 0x044fe600000810cc */
[----:B------:R-:W-:Y:S04]  /*3e660*/  STL [R1+0x3d24], R18 ;  /* 0x003d241201007387 */ /* 0x000fe80000100800 */
[----:B------:R-:W-:Y:S01]  /*3e670*/  STL [R1+0x3d18], R19 ;  /* 0x003d181301007387 */ /* 0x000fe20000100800 */
[C---:B------:R-:W-:Y:S03]  /*3e680*/  HMMA.1688.F32.TF32 R200, R196.reuse, R184, R216 ;  /* 0x000000b8c4c8723c */ /* 0x040fe600000810d8 */
        /* <DEDUP_REMOVED lines=23> */
[----:B------:R-:W2:Y:S04]  /*3e800*/  LDL.LU R216, [R1+0x290] ;  /* 0x0002900001d87983 */ /* 0x000ea80000300800 */
[----:B------:R-:W-:Y:S04]  /*3e810*/  STL.64 [R1+0x570], R204 ;  /* 0x000570cc01007387 */ /* 0x000fe80000100a00 */
[----:B------:R-:W-:Y:S04]  /*3e820*/  STL.64 [R1+0x578], R206 ;  /* 0x000578ce01007387 */ /* 0x000fe80000100a00 */
[----:B------:R-:W-:Y:S04]  /*3e830*/  STL.64 [R1+0x550], R200 ;  /* 0x000550c801007387 */ /* 0x000fe80000100a00 */
[----:B------:R1:W-:Y:S04]  /*3e840*/  STL.64 [R1+0x558], R202 ;  /* 0x000558ca01007387 */ /* 0x0003e80000100a00 */
[----:B------:R-:W2:Y:S04]  /*3e850*/  LDL.LU R217, [R1+0x294] ;  /* 0x0002940001d97983 */ /* 0x000ea80000300800 */
[----:B------:R-:W2:Y:S01]  /*3e860*/  LDL.LU R218, [R1+0x298] ;  /* 0x0002980001da7983 */ /* 0x000ea20000300800 */
[----:B-1----:R-:W-:Y:S03]  /*3e870*/  HMMA.1688.F32.TF32 R200, R196, R180, R208 ;  /* 0x000000b4c4c8723c */ /* 0x002fe600000810d0 */
[----:B------:R-:W2:-:S15]  /*3e880*/  LDL.LU R219, [R1+0x29c] ;  /* 0x00029c0001db7983 */ /* 0x000e9e0000300800 */
[----:B------:R-:W-:-:S06]  /*3e890*/  NOP ;  /* 0x0000000000007918 */ /* 0x000fcc0000000000 */
[----:B------:R-:W-:Y:S02]  /*3e8a0*/  IMAD.MOV.U32 R23, RZ, RZ, R203 ;  /* 0x000000ffff177224 */ /* 0x000fe400078e00cb */
[----:B------:R-:W-:Y:S01]  /*3e8b0*/  IMAD.MOV.U32 R22, RZ, RZ, R202 ;  /* 0x000000ffff167224 */ /* 0x000fe200078e00ca */
[----:B------:R1:W-:Y:S04]  /*3e8c0*/  STL.64 [R1+0x530], R200 ;  /* 0x000530c801007387 */ /* 0x0003e80000100a00 */
[----:B------:R3:W-:Y:S04]  /*3e8d0*/  STL [R1+0x3d84], R23 ;  /* 0x003d841701007387 */ /* 0x0007e80000100800 */
[----:B------:R4:W-:Y:S04]  /*3e8e0*/  STL [R1+0x3d80], R22 ;  /* 0x003d801601007387 */ /* 0x0009e80000100800 */
[----:B------:R-:W2:Y:S04]  /*3e8f0*/  LDL.LU R208, [R1+0x270] ;  /* 0x0002700001d07983 */ /* 0x000ea80000300800 */
[----:B------:R-:W2:Y:S04]  /*3e900*/  LDL.LU R209, [R1+0x274] ;  /* 0x0002740001d17983 */ /* 0x000ea80000300800 */
[----:B------:R-:W2:Y:S04]  /*3e910*/  LDL.LU R210, [R1+0x278] ;  /* 0x0002780001d27983 */ /* 0x000ea80000300800 */
[----:B------:R-:W2:Y:S01]  /*3e920*/  LDL.LU R211, [R1+0x27c] ;  /* 0x00027c0001d37983 */ /* 0x000ea20000300800 */
[----:B-1----:R-:W-:Y:S03]  /*3e930*/  HMMA.1688.F32.TF32 R200, R196, R8, R212 ;  /* 0x00000008c4c8723c */ /* 0x002fe600000810d4 */
[----:B------:R-:W2:Y:S04]  /*3e940*/  LDL.LU R212, [R1+0x250] ;  /* 0x0002500001d47983 */ /* 0x000ea80000300800 */
[----:B------:R-:W2:Y:S04]  /*3e950*/  LDL.LU R213, [R1+0x254] ;  /* 0x0002540001d57983 */ /* 0x000ea80000300800 */
[----:B------:R-:W2:Y:S04]  /*3e960*/  LDL.LU R214, [R1+0x258] ;  /* 0x0002580001d67983 */ /* 0x000ea80000300800 */
[----:B------:R-:W2:Y:S09]  /*3e970*/  LDL.LU R215, [R1+0x25c] ;  /* 0x00025c0001d77983 */ /* 0x000eb20000300800 */
[----:B------:R-:W-:Y:S01]  /*3e980*/  MOV R30, R200 ;  /* 0x000000c8001e7202 */ /* 0x000fe20000000f00 */
[----:B------:R-:W-:Y:S01]  /*3e990*/  IMAD.MOV.U32 R31, RZ, RZ, R201 ;  /* 0x000000ffff1f7224 */ /* 0x000fe200078e00c9 */
[----:B------:R-:W-:Y:S01]  /*3e9a0*/  MOV R127, R203 ;  /* 0x000000cb007f7202 */ /* 0x000fe20000000f00 */
[----:B------:R-:W-:-:S02]  /*3e9b0*/  IMAD.MOV.U32 R126, RZ, RZ, R202 ;  /* 0x000000ffff7e7224 */ /* 0x000fc400078e00ca */
[----:B------:R-:W-:Y:S02]  /*3e9c0*/  HMMA.1688.F32.TF32 R200, R196, R16, R248 ;  /* 0x00000010c4c8723c */ /* 0x000fe400000810f8 */
[----:B------:R-:W-:Y:S04]  /*3e9d0*/  STL [R1+0x3d94], R127 ;  /* 0x003d947f01007387 */ /* 0x000fe80000100800 */
[----:B------:R-:W-:Y:S04]  /*3e9e0*/  STL [R1+0x3d90], R126 ;  /* 0x003d907e01007387 */ /* 0x000fe80000100800 */
[----:B------:R-:W-:Y:S04]  /*3e9f0*/  STL [R1+0x3d8c], R31 ;  /* 0x003d8c1f01007387 */ /* 0x000fe80000100800 */
[----:B------:R-:W-:Y:S09]  /*3ea00*/  STL [R1+0x3d88], R30 ;  /* 0x003d881e01007387 */ /* 0x000ff20000100800 */
[----:B------:R2:W-:Y:S04]  /*3ea10*/  STL.64 [R1+0x500], R200 ;  /* 0x000500c801007387 */ /* 0x0005e80000100a00 */
[----:B------:R-:W2:Y:S04]  /*3ea20*/  LDL.LU R248, [R1+0x230] ;  /* 0x0002300001f87983 */ /* 0x000ea80000300800 */
[----:B------:R-:W2:Y:S04]  /*3ea30*/  LDL.LU R249, [R1+0x234] ;  /* 0x0002340001f97983 */ /* 0x000ea80000300800 */
[----:B------:R-:W2:Y:S04]  /*3ea40*/  LDL.LU R250, [R1+0x238] ;  /* 0x0002380001fa7983 */ /* 0x000ea80000300800 */
[----:B------:R-:W2:Y:S01]  /*3ea50*/  LDL.LU R251, [R1+0x23c] ;  /* 0x00023c0001fb7983 */ /* 0x000ea20000300800 */
[----:B---3--:R-:W-:-:S02]  /*3ea60*/  IMAD.MOV.U32 R23, RZ, RZ, R202 ;  /* 0x000000ffff177224 */ /* 0x008fc400078e00ca */
[----:B----4-:R-:W-:-:S05]  /*3ea70*/  IMAD.MOV.U32 R22, RZ, RZ, R203 ;  /* 0x000000ffff167224 */ /* 0x010fca00078e00cb */
[----:B------:R-:W-:Y:S04]  /*3ea80*/  STL [R1+0x3d9c], R22 ;  /* 0x003d9c1601007387 */ /* 0x000fe80000100800 */
[----:B------:R1:W-:Y:S01]  /*3ea90*/  STL [R1+0x3d98], R23 ;  /* 0x003d981701007387 */ /* 0x0003e20000100800 */
[----:B--2---:R-:W-:Y:S03]  /*3eaa0*/  HMMA.1688.F32.TF32 R200, R196, R12, R216 ;  /* 0x0000000cc4c8723c */ /* 0x004fe600000810d8 */
        /* <DEDUP_REMOVED lines=12> */
[----:B------:R-:W-:Y:S10]  /*3eb70*/  STL [R1+0x3da0], R126 ;  /* 0x003da07e01007387 */ /* 0x000ff40000100800 */
[----:B-1----:R-:W-:-:S02]  /*3eb80*/  IMAD.MOV.U32 R23, RZ, RZ, R203 ;  /* 0x000000ffff177224 */ /* 0x002fc400078e00cb */
[----:B------:R-:W-:Y:S01]  /*3eb90*/  IMAD.MOV.U32 R22, RZ, RZ, R202 ;  /* 0x000000ffff167224 */ /* 0x000fe200078e00ca */
[----:B------:R1:W-:Y:S04]  /*3eba0*/  STL.64 [R1+0x4e0], R200 ;  /* 0x0004e0c801007387 */ /* 0x0003e80000100a00 */
[----:B------:R-:W-:Y:S04]  /*3ebb0*/  STL [R1+0x3db4], R23 ;  /* 0x003db41701007387 */ /* 0x000fe80000100800 */
[----:B------:R3:W-:Y:S01]  /*3ebc0*/  STL [R1+0x3db0], R22 ;  /* 0x003db01601007387 */ /* 0x0007e20000100800 */
[----:B-1----:R-:W-:Y:S03]  /*3ebd0*/  HMMA.1688.F32.TF32 R200, R196, R176, R212 ;  /* 0x000000b0c4c8723c */ /* 0x002fe600000810d4 */
[----:B------:R-:W4:Y:S04]  /*3ebe0*/  LDL.LU R212, [R1+0x200] ;  /* 0x0002000001d47983 */ /* 0x000f280000300800 */
[----:B------:R-:W4:Y:S04]  /*3ebf0*/  LDL.LU R213, [R1+0x204] ;  /* 0x0002040001d57983 */ /* 0x000f280000300800 */
[----:B------:R-:W4:Y:S04]  /*3ec00*/  LDL.LU R214, [R1+0x208] ;  /* 0x0002080001d67983 */ /* 0x000f280000300800 */
[----:B------:R-:W4:Y:S09]  /*3ec10*/  LDL.LU R215, [R1+0x20c] ;  /* 0x00020c0001d77983 */ /* 0x000f320000300800 */
[----:B------:R-:W-:Y:S01]  /*3ec20*/  MOV R163, R203 ;  /* 0x000000cb00a37202 */ /* 0x000fe20000000f00 */
[----:B------:R-:W-:Y:S01]  /*3ec30*/  IMAD.MOV.U32 R162, RZ, RZ, R202 ;  /* 0x000000ffffa27224 */ /* 0x000fe200078e00ca */
[----:B------:R-:W-:Y:S01]  /*3ec40*/  MOV R130, R200 ;  /* 0x000000c800827202 */ /* 0x000fe20000000f00 */
[----:B------:R-:W-:-:S02]  /*3ec50*/  IMAD.MOV.U32 R131, RZ, RZ, R201 ;  /* 0x000000ffff837224 */ /* 0x000fc400078e00c9 */
[----:B------:R-:W-:Y:S01]  /*3ec60*/  STL [R1+0x3dc4], R163 ;  /* 0x003dc4a301007387 */ /* 0x000fe20000100800 */
[----:B------:R-:W-:Y:S03]  /*3ec70*/  HMMA.1688.F32.TF32 R200, R196, R172, R248 ;  /* 0x000000acc4c8723c */ /* 0x000fe600000810f8 */
[----:B------:R-:W-:Y:S04]  /*3ec80*/  STL [R1+0x3dc0], R162 ;  /* 0x003dc0a201007387 */ /* 0x000fe80000100800 */
[----:B------:R-:W-:Y:S04]  /*3ec90*/  STL [R1+0x3dbc], R131 ;  /* 0x003dbc8301007387 */ /* 0x000fe80000100800 */
[----:B------:R1:W-:Y:S04]  /*3eca0*/  STL [R1+0x3db8], R130 ;  /* 0x003db88201007387 */ /* 0x0003e80000100800 */
[----:B------:R-:W4:Y:S04]  /*3ecb0*/  LDL.LU R248, [R1+0x1e0] ;  /* 0x0001e00001f87983 */ /* 0x000f280000300800 */
[----:B------:R-:W4:Y:S04]  /*3ecc0*/  LDL.LU R249, [R1+0x1e4] ;  /* 0x0001e40001f97983 */ /* 0x000f280000300800 */
[----:B------:R-:W4:Y:S04]  /*3ecd0*/  LDL.LU R250, [R1+0x1e8] ;  /* 0x0001e80001fa7983 */ /* 0x000f280000300800 */
[----:B------:R-:W4:Y:S01]  /*3ece0*/  LDL.LU R251, [R1+0x1ec] ;  /* 0x0001ec0001fb7983 */ /* 0x000f220000300800 */
[----:B------:R-:W-:Y:S01]  /*3ecf0*/  IMAD.MOV.U32 R30, RZ, RZ, R200 ;  /* 0x000000ffff1e7224 */ /* 0x000fe200078e00c8 */
[----:B------:R-:W-:Y:S01]  /*3ed00*/  MOV R127, R202 ;  /* 0x000000ca007f7202 */ /* 0x000fe20000000f00 */
[----:B------:R-:W-:-:S02]  /*3ed10*/  IMAD.MOV.U32 R31, RZ, RZ, R201 ;  /* 0x000000ffff1f7224 */ /* 0x000fc400078e00c9 */
[----:B------:R-:W-:-:S05]  /*3ed20*/  IMAD.MOV.U32 R126, RZ, RZ, R203 ;  /* 0x000000ffff7e7224 */ /* 0x000fca00078e00cb */
[----:B------:R-:W-:Y:S04]  /*3ed30*/  STL [R1+0x3dd4], R126 ;  /* 0x003dd47e01007387 */ /* 0x000fe80000100800 */
[----:B------:R-:W-:Y:S04]  /*3ed40*/  STL [R1+0x3dd0], R127 ;  /* 0x003dd07f01007387 */ /* 0x000fe80000100800 */
[----:B------:R4:W-:Y:S04]  /*3ed50*/  STL [R1+0x3dcc], R31 ;  /* 0x003dcc1f01007387 */ /* 0x0009e80000100800 */
[----:B------:R4:W-:Y:S01]  /*3ed60*/  STL [R1+0x3dc8], R30 ;  /* 0x003dc81e01007387 */ /* 0x0009e20000100800 */
[----:B--2---:R-:W-:Y:S03]  /*3ed70*/  HMMA.1688.F32.TF32 R200, R196, R168, R216 ;  /* 0x000000a8c4c8723c */ /* 0x004fe600000810d8 */
[----:B------:R-:W2:Y:S04]  /*3ed80*/  LDL.LU R216, [R1+0x1c0] ;  /* 0x0001c00001d87983 */ /* 0x000ea80000300800 */
[----:B------:R-:W2:Y:S04]  /*3ed90*/  LDL.LU R217, [R1+0x1c4] ;  /* 0x0001c40001d97983 */ /* 0x000ea80000300800 */
[----:B------:R-:W2:Y:S04]  /*3eda0*/  LDL.LU R218, [R1+0x1c8] ;  /* 0x0001c80001da7983 */ /* 0x000ea80000300800 */
[----:B------:R-:W2:Y:S09]  /*3edb0*/  LDL.LU R219, [R1+0x1cc] ;  /* 0x0001cc0001db7983 */ /* 0x000eb20000300800 */
[----:B---3--:R-:W-:Y:S01]  /*3edc0*/  IMAD.MOV.U32 R22, RZ, RZ, R203 ;  /* 0x000000ffff167224 */ /* 0x008fe200078e00cb */
[----:B-1----:R-:W-:Y:S01]  /*3edd0*/  MOV R130, R201 ;  /* 0x000000c900827202 */ /* 0x002fe20000000f00 */
[----:B------:R-:W-:-:S02]  /*3ede0*/  IMAD.MOV.U32 R23, RZ, RZ, R202 ;  /* 0x000000ffff177224 */ /* 0x000fc400078e00ca */
[----:B------:R-:W-:Y:S01]  /*3edf0*/  IMAD.MOV.U32 R131, RZ, RZ, R200 ;  /* 0x000000ffff837224 */ /* 0x000fe200078e00c8 */
[----:B------:R-:W-:Y:S04]  /*3ee00*/  STL [R1+0x3de4], R22 ;  /* 0x003de41601007387 */ /* 0x000fe80000100800 */
[----:B------:R-:W-:Y:S04]  /*3ee10*/  STL [R1+0x3de0], R23 ;  /* 0x003de01701007387 */ /* 0x000fe80000100800 */
[----:B------:R1:W-:Y:S04]  /*3ee20*/  STL [R1+0x3ddc], R130 ;  /* 0x003ddc8201007387 */ /* 0x0003e80000100800 */
[----:B------:R3:W-:Y:S01]  /*3ee30*/  STL [R1+0x3dd8], R131 ;  /* 0x003dd88301007387 */ /* 0x0007e20000100800 */
[----:B----4-:R-:W-:Y:S03]  /*3ee40*/  HMMA.1688.F32.TF32 R200, R196, R164, R212 ;  /* 0x000000a4c4c8723c */ /* 0x010fe600000810d4 */
        /* <DEDUP_REMOVED lines=8> */
[----:B------:R-:W-:Y:S04]  /*3eed0*/  STL [R1+0x3df4], R162 ;  /* 0x003df4a201007387 */ /* 0x000fe80000100800 */
[----:B------:R-:W-:Y:S04]  /*3eee0*/  STL [R1+0x3df0], R163 ;  /* 0x003df0a301007387 */ /* 0x000fe80000100800 */
[----:B------:R4:W-:Y:S04]  /*3eef0*/  STL [R1+0x3dec], R30 ;  /* 0x003dec1e01007387 */ /* 0x0009e80000100800 */
[----:B------:R4:W-:Y:S01]  /*3ef00*/  STL [R1+0x3de8], R31 ;  /* 0x003de81f01007387 */ /* 0x0009e20000100800 */
[----:B------:R-:W-:Y:S03]  /*3ef10*/  HMMA.1688.F32.TF32 R200, R196, R160, R248 ;  /* 0x000000a0c4c8723c */ /* 0x000fe600000810f8 */
[----:B------:R-:W4:Y:S04]  /*3ef20*/  LDL.LU R248, [R1+0x180] ;  /* 0x0001800001f87983 */ /* 0x000f280000300800 */
[----:B------:R-:W4:Y:S04]  /*3ef30*/  LDL.LU R249, [R1+0x184] ;  /* 0x0001840001f97983 */ /* 0x000f280000300800 */
[----:B------:R-:W4:Y:S04]  /*3ef40*/  LDL.LU R250, [R1+0x188] ;  /* 0x0001880001fa7983 */ /* 0x000f280000300800 */
[----:B------:R-:W4:Y:S09]  /*3ef50*/  LDL.LU R251, [R1+0x18c] ;  /* 0x00018c0001fb7983 */ /* 0x000f320000300800 */
[----:B------:R-:W-:Y:S01]  /*3ef60*/  IMAD.MOV.U32 R166, RZ, RZ, R200 ;  /* 0x000000ffffa67224 */ /* 0x000fe200078e00c8 */
[----:B------:R-:W-:Y:S01]  /*3ef70*/  MOV R170, R202 ;  /* 0x000000ca00aa7202 */ /* 0x000fe20000000f00 */
[----:B------:R-:W-:-:S02]  /*3ef80*/  IMAD.MOV.U32 R167, RZ, RZ, R201 ;  /* 0x000000ffffa77224 */ /* 0x000fc400078e00c9 */
[----:B------:R-:W-:-:S05]  /*3ef90*/  IMAD.MOV.U32 R171, RZ, RZ, R203 ;  /* 0x000000ffffab7224 */ /* 0x000fca00078e00cb */
[----:B------:R-:W-:Y:S04]  /*3efa0*/  STL [R1+0x3e04], R171 ;  /* 0x003e04ab01007387 */ /* 0x000fe80000100800 */
[----:B------:R-:W-:Y:S04]  /*3efb0*/  STL [R1+0x3e00], R170 ;  /* 0x003e00aa01007387 */ /* 0x000fe80000100800 */
[----:B------:R-:W-:Y:S04]  /*3efc0*/  STL [R1+0x3dfc], R167 ;  /* 0x003dfca701007387 */ /* 0x000fe80000100800 */
[----:B------:R4:W-:Y:S04]  /*3efd0*/  STL [R1+0x3df8], R166 ;  /* 0x003df8a601007387 */ /* 0x0009e80000100800 */
[----:B------:R-:W4:Y:S04]  /*3efe0*/  LDL.LU R204, [R1+0x160] ;  /* 0x0001600001cc7983 */ /* 0x000f280000300800 */
[----:B------:R-:W4:Y:S04]  /*3eff0*/  LDL.LU R205, [R1+0x164] ;  /* 0x0001640001cd7983 */ /* 0x000f280000300800 */
[----:B------:R-:W4:Y:S04]  /*3f000*/  LDL.LU R206, [R1+0x168] ;  /* 0x0001680001ce7983 */ /* 0x000f280000300800 */
[----:B------:R-:W4:Y:S01]  /*3f010*/  LDL.LU R207, [R1+0x16c] ;  /* 0x00016c0001cf7983 */ /* 0x000f220000300800 */
[----:B--2---:R-:W-:-:S15]  /*3f020*/  HMMA.1688.F32.TF32 R200, R196, R128, R216 ;  /* 0x00000080c4c8723c */ /* 0x004fde00000810d8 */
[----:B------:R-:W-:-:S09]  /*3f030*/  NOP ;  /* 0x0000000000007918 */ /* 0x000fd20000000000 */
[----:B-1----:R-:W-:Y:S01]  /*3f040*/  IMAD.MOV.U32 R130, RZ, RZ, R200 ;  /* 0x000000ffff827224 */ /* 0x002fe200078e00c8 */
[----:B---3--:R-:W-:Y:S01]  /*3f050*/  MOV R131, R201 ;  /* 0x000000c900837202 */ /* 0x008fe20000000f00 */
[----:B------:R-:W-:Y:S02]  /*3f060*/  IMAD.MOV.U32 R126, RZ, RZ, R202 ;  /* 0x000000ffff7e7224 */ /* 0x000fe400078e00ca */
[----:B------:R-:W-:-:S05]  /*3f070*/  IMAD.MOV.U32 R127, RZ, RZ, R203 ;  /* 0x000000ffff7f7224 */ /* 0x000fca00078e00cb */
[----:B------:R-:W-:Y:S04]  /*3f080*/  STL [R1+0x3e14], R127 ;  /* 0x003e147f01007387 */ /* 0x000fe80000100800 */
[----:B------:R-:W-:Y:S04]  /*3f090*/  STL [R1+0x3e10], R126 ;  /* 0x003e107e01007387 */ /* 0x000fe80000100800 */
[----:B------:R1:W-:Y:S04]  /*3f0a0*/  STL [R1+0x3e0c], R131 ;  /* 0x003e0c8301007387 */ /* 0x0003e80000100800 */
[----:B------:R2:W-:Y:S04]  /*3f0b0*/  STL [R1+0x3e08], R130 ;  /* 0x003e088201007387 */ /* 0x0005e80000100800 */
[----:B------:R-:W3:Y:S04]  /*3f0c0*/  LDL.LU R208, [R1+0x140] ;  /* 0x0001400001d07983 */ /* 0x000ee80000300800 */
[----:B------:R-:W3:Y:S04]  /*3f0d0*/  LDL.LU R209, [R1+0x144] ;  /* 0x0001440001d17983 */ /* 0x000ee80000300800 */
[----:B------:R-:W3:Y:S04]  /*3f0e0*/  LDL.LU R210, [R1+0x148] ;  /* 0x0001480001d27983 */ /* 0x000ee80000300800 */
[----:B------:R-:W3:Y:S01]  /*3f0f0*/  LDL.LU R211, [R1+0x14c] ;  /* 0x00014c0001d37983 */ /* 0x000ee20000300800 */
[----:B----4-:R-:W-:-:S15]  /*3f100*/  HMMA.1688.F32.TF32 R200, R196, R124, R212 ;  /* 0x0000007cc4c8723c */ /* 0x010fde00000810d4 */
[----:B------:R-:W-:-:S09]  /*3f110*/  NOP ;  /* 0x0000000000007918 */ /* 0x000fd20000000000 */
[----:B------:R-:W-:Y:S01]  /*3f120*/  MOV R23, R203 ;  /* 0x000000cb00177202 */ /* 0x000fe20000000f00 */
[----:B------:R-:W-:Y:S01]  /*3f130*/  IMAD.MOV.U32 R22, RZ, RZ, R202 ;  /* 0x000000ffff167224 */ /* 0x000fe200078e00ca */
[----:B------:R-:W-:Y:S01]  /*3f140*/  MOV R30, R200 ;  /* 0x000000c8001e7202 */ /* 0x000fe20000000f00 */
[----:B------:R-:W-:Y:S02]  /*3f150*/  IMAD.MOV.U32 R31, RZ, RZ, R201 ;  /* 0x000000ffff1f7224 */ /* 0x000fe400078e00c9 */
[----:B------:R-:W-:Y:S04]  /*3f160*/  STL [R1+0x3e24], R23 ;  /* 0x003e241701007387 */ /* 0x000fe80000100800 */
[----:B------:R-:W-:Y:S04]  /*3f170*/  STL [R1+0x3e20], R22 ;  /* 0x003e201601007387 */ /* 0x000fe80000100800 */
[----:B------:R4:W-:Y:S04]  /*3f180*/  STL [R1+0x3e1c], R31 ;  /* 0x003e1c1f01007387 */ /* 0x0009e80000100800 */
[----:B------:R4:W-:Y:S04]  /*3f190*/  STL [R1+0x3e18], R30 ;  /* 0x003e181e01007387 */ /* 0x0009e80000100800 */
        /* <DEDUP_REMOVED lines=13> */
[----:B------:R-:W-:-:S15]  /*3f270*/  HMMA.1688.F32.TF32 R196, R196, R20, R204 ;  /* 0x00000014c4c4723c */ /* 0x000fde00000810cc */
[----:B------:R-:W-:-:S09]  /*3f280*/  NOP ;  /* 0x0000000000007918 */ /* 0x000fd20000000000 */
[----:B------:R-:W-:Y:S01]  /*3f290*/  IMAD.MOV.U32 R174, RZ, RZ, R196 ;  /* 0x000000ffffae7224 */ /* 0x000fe200078e00c4 */
[----:B------:R-:W-:Y:S01]  /*3f2a0*/  MOV R175, R197 ;  /* 0x000000c500af7202 */ /* 0x000fe20000000f00 */
[----:B------:R-:W-:Y:S02]  /*3f2b0*/  IMAD.MOV.U32 R178, RZ, RZ, R198 ;  /* 0x000000ffffb27224 */ /* 0x000fe400078e00c6 */
[----:B------:R-:W-:Y:S01]  /*3f2c0*/  IMAD.MOV.U32 R179, RZ, RZ, R199 ;  /* 0x000000ffffb37224 */ /* 0x000fe200078e00c7 */
[----:B------:R-:W-:Y:S01]  /*3f2d0*/  MOV R162, R202 ;  /* 0x000000ca00a27202 */ /* 0x000fe20000000f00 */
[----:B------:R-:W-:Y:S02]  /*3f2e0*/  IMAD.MOV.U32 R163, RZ, RZ, R203 ;  /* 0x000000ffffa37224 */ /* 0x000fe400078e00cb */
[----:B------:R-:W-:Y:S02]  /*3f2f0*/  IMAD.MOV.U32 R166, RZ, RZ, R201 ;  /* 0x000000ffffa67224 */ /* 0x000fe400078e00c9 */
[----:B------:R-:W-:Y:S01]  /*3f300*/  IMAD.MOV.U32 R167, RZ, RZ, R200 ;  /* 0x000000ffffa77224 */ /* 0x000fe200078e00c8 */
[----:B------:R-:W-:Y:S04]  /*3f310*/  STL [R1+0x3e34], R163 ;  /* 0x003e34a301007387 */ /* 0x000fe80000100800 */
[----:B------:R-:W-:Y:S04]  /*3f320*/  STL [R1+0x3e30], R162 ;  /* 0x003e30a201007387 */ /* 0x000fe80000100800 */
[----:B------:R4:W-:Y:S04]  /*3f330*/  STL [R1+0x3e2c], R166 ;  /* 0x003e2ca601007387 */ /* 0x0009e80000100800 */
[----:B------:R4:W-:Y:S04]  /*3f340*/  STL [R1+0x3e28], R167 ;  /* 0x003e28a701007387 */ /* 0x0009e80000100800 */
[----:B------:R-:W-:Y:S04]  /*3f350*/  STL [R1+0x3e44], R179 ;  /* 0x003e44b301007387 */ /* 0x000fe80000100800 */
[----:B------:R-:W-:Y:S04]  /*3f360*/  STL [R1+0x3e40], R178 ;  /* 0x003e40b201007387 */ /* 0x000fe80000100800 */
[----:B------:R-:W-:Y:S04]  /*3f370*/  STL [R1+0x3e3c], R175 ;  /* 0x003e3caf01007387 */ /* 0x000fe80000100800 */
[----:B------:R4:W-:Y:S01]  /*3f380*/  STL [R1+0x3e38], R174 ;  /* 0x003e38ae01007387 */ /* 0x0009e20000100800 */
[----:B---3--:R-:W-:-:S15]  /*3f390*/  HMMA.1688.F32.TF32 R196, R224, R188, R208 ;  /* 0x000000bce0c4723c */ /* 0x008fde00000810d0 */
[----:B------:R-:W-:-:S09]  /*3f3a0*/  NOP ;  /* 0x0000000000007918 */ /* 0x000fd20000000000 */
[----:B-1----:R-:W-:Y:S01]  /*3f3b0*/  MOV R131, R196 ;  /* 0x000000c400837202 */ /* 0x002fe20000000f00 */
[----:B--2---:R-:W-:Y:S01]  /*3f3c0*/  IMAD.MOV.U32 R130, RZ, RZ, R197 ;  /* 0x000000ffff827224 */ /* 0x004fe200078e00c5 */
[----:B------:R-:W-:Y:S01]  /*3f3d0*/  MOV R170, R199 ;  /* 0x000000c700aa7202 */ /* 0x000fe20000000f00 */
[----:B------:R-:W-:-:S04]  /*3f3e0*/  IMAD.MOV.U32 R171, RZ, RZ, R198 ;  /* 0x000000ffffab7224 */ /* 0x000fc800078e00c6 */
[----:B------:R-:W-:Y:S04]  /*3f3f0*/  STL [R1+0x3e54], R170 ;  /* 0x003e54aa01007387 */ /* 0x000fe80000100800 */
[----:B------:R-:W-:Y:S01]  /*3f400*/  STL [R1+0x3e50], R171 ;  /* 0x003e50ab01007387 */ /* 0x000fe20000100800 */
[----:B----4-:R-:W-:Y:S03]  /*3f410*/  HMMA.1688.F32.TF32 R196, R224, R184, R216 ;  /* 0x000000b8e0c4723c */ /* 0x010fe600000810d8 */
[----:B------:R-:W-:-:S15]  /*3f420*/  STL [R1+0x3e4c], R130 ;  /* 0x003e4c8201007387 */ /* 0x000fde0000100800 */
[----:B------:R-:W-:-:S06]  /*3f430*/  NOP ;  /* 0x0000000000007918 */ /* 0x000fcc0000000000 */
[----:B------:R-:W-:Y:S01]  /*3f440*/  IMAD.MOV.U32 R31, RZ, RZ, R196 ;  /* 0x000000ffff1f7224 */ /* 0x000fe200078e00c4 */
[----:B------:R-:W-:Y:S01]  /*3f450*/  MOV R127, R198 ;  /* 0x000000c6007f7202 */ /* 0x000fe20000000f00 */
[----:B------:R-:W-:Y:S02]  /*3f460*/  IMAD.MOV.U32 R30, RZ, RZ, R197 ;  /* 0x000000ffff1e7224 */ /* 0x000fe400078e00c5 */
[----:B------:R-:W-:Y:S02]  /*3f470*/  IMAD.MOV.U32 R126, RZ, RZ, R199 ;  /* 0x000000ffff7e7224 */ /* 0x000fe400078e00c7 */
[----:B------:R-:W-:Y:S01]  /*3f480*/  HMMA.1688.F32.TF32 R196, R224, R180, R212 ;  /* 0x000000b4e0c4723c */ /* 0x000fe200000810d4 */
[----:B------:R1:W-:Y:S04]  /*3f490*/  STL [R1+0x3e48], R131 ;  /* 0x003e488301007387 */ /* 0x0003e80000100800 */
[----:B------:R-:W-:Y:S04]  /*3f4a0*/  STL [R1+0x3e5c], R30 ;  /* 0x003e5c1e01007387 */ /* 0x000fe80000100800 */
[----:B------:R2:W-:-:S15]  /*3f4b0*/  STL [R1+0x3e58], R31 ;  /* 0x003e581f01007387 */ /* 0x0005de0000100800 */
[----:B------:R-:W-:Y:S01]  /*3f4c0*/  IMAD.MOV.U32 R166, RZ, RZ, R196 ;  /* 0x000000ffffa67224 */ /* 0x000fe200078e00c4 */
[----:B------:R-:W-:Y:S01]  /*3f4d0*/  MOV R167, R197 ;  /* 0x000000c500a77202 */ /* 0x000fe20000000f00 */
[----:B------:R-:W-:Y:S02]  /*3f4e0*/  IMAD.MOV.U32 R23, RZ, RZ, R198 ;  /* 0x000000ffff177224 */ /* 0x000fe400078e00c6 */
[----:B------:R-:W-:Y:S02]  /*3f4f0*/  IMAD.MOV.U32 R22, RZ, RZ, R199 ;  /* 0x000000ffff167224 */ /* 0x000fe400078e00c7 */
[C---:B------:R-:W-:Y:S01]  /*3f500*/  HMMA.1688.F32.TF32 R196, R224.reuse, R8, R248 ;  /* 0x00000008e0c4723c */ /* 0x040fe200000810f8 */
        /* <DEDUP_REMOVED lines=40> */
[C---:B---3--:R-:W-:Y:S06]  /*3f790*/  HMMA.1688.F32.TF32 R248, R224.reuse, R124, R248 ;  /* 0x0000007ce0f8723c */ /* 0x048fec00000810f8 */
[C---:B--2---:R-:W-:Y:S06]  /*3f7a0*/  HMMA.1688.F32.TF32 R236, R224.reuse, R16, R236 ;  /* 0x00000010e0ec723c */ /* 0x044fec00000810ec */
[C---:B----4-:R-:W-:Y:S06]  /*3f7b0*/  HMMA.1688.F32.TF32 R232, R224.reuse, R12, R232 ;  /* 0x0000000ce0e8723c */ /* 0x050fec00000810e8 */
[----:B------:R-:W-:-:S12]  /*3f7c0*/  HMMA.1688.F32.TF32 R212, R224, R128, R212 ;  /* 0x00000080e0d4723c */ /* 0x000fd800000810d4 */
[----:B------:R-:W-:Y:S01]  /*3f7d0*/  MOV R187, R238 ;  /* 0x000000ee00bb7202 */ /* 0x000fe20000000f00 */
[----:B------:R-:W-:Y:S01]  /*3f7e0*/  IMAD.MOV.U32 R19, RZ, RZ, R239 ;  /* 0x000000ffff137224 */ /* 0x000fe200078e00ef */
[C---:B------:R-:W-:Y:S06]  /*3f7f0*/  HMMA.1688.F32.TF32 R216, R224.reuse, R160, R216 ;  /* 0x000000a0e0d8723c */ /* 0x040fec00000810d8 */
[C---:B------:R-:W-:Y:S06]  /*3f800*/  HMMA.1688.F32.TF32 R228, R224.reuse, R4, R228 ;  /* 0x00000004e0e4723c */ /* 0x040fec00000810e4 */
[C---:B------:R-:W-:Y:S06]  /*3f810*/  HMMA.1688.F32.TF32 R200, R224.reuse, R176, R200 ;  /* 0x000000b0e0c8723c */ /* 0x040fec00000810c8 */
[----:B------:R-:W-:Y:S01]  /*3f820*/  HMMA.1688.F32.TF32 R204, R224, R172, R204 ;  /* 0x000000ace0cc723c */ /* 0x000fe200000810cc */
[----:B------:R-:W-:Y:S01]  /*3f830*/  IMAD.MOV.U32 R18, RZ, RZ, R236 ;  /* 0x000000ffff127224 */ /* 0x000fe200078e00ec */
[----:B------:R-:W2:Y:S01]  /*3f840*/  LDL.LU.64 R238, [R1+0x3f88] ;  /* 0x003f880001ee7983 */ /* 0x000ea20000300a00 */
[----:B------:R-:W-:-:S03]  /*3f850*/  IMAD.MOV.U32 R186, RZ, RZ, R237 ;  /* 0x000000ffffba7224 */ /* 0x000fc600078e00ed */
[C---:B------:R-:W-:Y:S01]  /*3f860*/  HMMA.1688.F32.TF32 R220, R224.reuse, R168, R220 ;  /* 0x000000a8e0dc723c */ /* 0x040fe200000810dc */
[----:B------:R-:W2:Y:S01]  /*3f870*/  LDL.LU.64 R236, [R1+0x3f80] ;  /* 0x003f800001ec7983 */ /* 0x000ea20000300a00 */
[----:B------:R-:W-:Y:S01]  /*3f880*/  IMAD.MOV.U32 R163, RZ, RZ, R234 ;  /* 0x000000ffffa37224 */ /* 0x000fe200078e00ea */
[----:B------:R-:W-:Y:S01]  /*3f890*/  MOV R174, R233 ;  /* 0x000000e900ae7202 */ /* 0x000fe20000000f00 */
[----:B------:R-:W-:Y:S02]  /*3f8a0*/  IMAD.MOV.U32 R162, RZ, RZ, R235 ;  /* 0x000000ffffa27224 */ /* 0x000fe400078e00eb */
[----:B------:R-:W-:Y:S01]  /*3f8b0*/  HMMA.1688.F32.TF32 R208, R224, R164, R208 ;  /* 0x000000a4e0d0723c */ /* 0x000fe200000810d0 */
[----:B------:R-:W-:Y:S01]  /*3f8c0*/  IMAD.MOV.U32 R175, RZ, RZ, R232 ;  /* 0x000000ffffaf7224 */ /* 0x000fe200078e00e8 */
[----:B------:R-:W3:Y:S01]  /*3f8d0*/  LDL.LU.64 R234, [R1+0x3f78] ;  /* 0x003f780001ea7983 */ /* 0x000ee20000300a00 */
[----:B------:R-:W-:Y:S01]  /*3f8e0*/  IMAD.MOV.U32 R179, RZ, RZ, R230 ;  /* 0x000000ffffb37224 */ /* 0x000fe200078e00e6 */
[----:B------:R-:W-:Y:S01]  /*3f8f0*/  MOV R178, R231 ;  /* 0x000000e700b27202 */ /* 0x000fe20000000f00 */
[----:B-1----:R-:W-:Y:S01]  /*3f900*/  IMAD.MOV.U32 R131, RZ, RZ, R229 ;  /* 0x000000ffff837224 */ /* 0x002fe200078e00e5 */
[----:B------:R-:W3:Y:S01]  /*3f910*/  LDL.LU.64 R232, [R1+0x3f70] ;  /* 0x003f700001e87983 */ /* 0x000ee20000300a00 */
[----:B------:R-:W-:Y:S01]  /*3f920*/  MOV R130, R228 ;  /* 0x000000e400827202 */ /* 0x000fe20000000f00 */
[----:B------:R-:W-:Y:S01]  /*3f930*/  IMAD.MOV.U32 R11, RZ, RZ, R203 ;  /* 0x000000ffff0b7224 */ /* 0x000fe200078e00cb */
[----:B------:R-:W-:Y:S01]  /*3f940*/  MOV R10, R202 ;  /* 0x000000ca000a7202 */ /* 0x000fe20000000f00 */
[----:B------:R-:W4:Y:S01]  /*3f950*/  LDL.LU.64 R230, [R1+0x3f68] ;  /* 0x003f680001e67983 */ /* 0x000f220000300a00 */
[----:B------:R-:W-:-:S02]  /*3f960*/  IMAD.MOV.U32 R182, RZ, RZ, R200 ;  /* 0x000000ffffb67224 */ /* 0x000fc400078e00c8 */
[----:B------:R-:W-:Y:S01]  /*3f970*/  IMAD.MOV.U32 R183, RZ, RZ, R201 ;  /* 0x000000ffffb77224 */ /* 0x000fe200078e00c9 */
[----:B------:R-:W4:Y:S01]  /*3f980*/  LDL.LU.64 R228, [R1+0x3f60] ;  /* 0x003f600001e47983 */ /* 0x000f220000300a00 */
        /* <DEDUP_REMOVED lines=8> */
[----:B------:R-:W-:Y:S04]  /*3fa10*/  STL.64 [R1+0x400], R220 ;  /* 0x000400dc01007387 */ /* 0x000fe80000100a00 */
[----:B------:R-:W-:Y:S04]  /*3fa20*/  STL.64 [R1+0x408], R222 ;  /* 0x000408de01007387 */ /* 0x000fe80000100a00 */
[----:B------:R-:W-:Y:S04]  /*3fa30*/  STL.64 [R1+0x3f0], R208 ;  /* 0x0003f0d001007387 */ /* 0x000fe80000100a00 */
[----:B------:R1:W-:Y:S01]  /*3fa40*/  STL.64 [R1+0x3f8], R210 ;  /* 0x0003f8d201007387 */ /* 0x0003e20000100a00 */
[----:B------:R-:W-:Y:S01]  /*3fa50*/  MOV R6, R196 ;  /* 0x000000c400067202 */ /* 0x000fe20000000f00 */
[----:B------:R-:W-:Y:S01]  /*3fa60*/  IMAD.MOV.U32 R7, RZ, RZ, R197 ;  /* 0x000000ffff077224 */ /* 0x000fe200078e00c5 */
[----:B------:R-:W-:Y:S01]  /*3fa70*/  MOV R15, R199 ;  /* 0x000000c7000f7202 */ /* 0x000fe20000000f00 */
[----:B------:R-:W-:Y:S01]  /*3fa80*/  IMAD.MOV.U32 R14, RZ, RZ, R198 ;  /* 0x000000ffff0e7224 */ /* 0x000fe200078e00c6 */
[----:B------:R-:W-:Y:S04]  /*3fa90*/  LDS R196, [R0+UR12+0x8100] ;  /* 0x0081000c00c47984 */ /* 0x000fe80008000800 */
[----:B------:R-:W-:Y:S04]  /*3faa0*/  LDS R198, [R0+UR12+0x9100] ;  /* 0x0091000c00c67984 */ /* 0x000fe80008000800 */
[----:B-1----:R-:W4:Y:S04]  /*3fab0*/  LDL.LU.64 R210, [R1+0x3f38] ;  /* 0x003f380001d27983 */ /* 0x002f280000300a00 */
[----:B------:R-:W4:Y:S04]  /*3fac0*/  LDL.LU.64 R208, [R1+0x3f30] ;  /* 0x003f300001d07983 */ /* 0x000f280000300a00 */
[----:B------:R-:W-:Y:S04]  /*3fad0*/  STL.64 [R1+0x3e0], R216 ;  /* 0x0003e0d801007387 */ /* 0x000fe80000100a00 */
[----:B------:R1:W-:Y:S04]  /*3fae0*/  STL.64 [R1+0x3e8], R218 ;  /* 0x0003e8da01007387 */ /* 0x0003e80000100a00 */
[----:B------:R-:W-:Y:S04]  /*3faf0*/  LDS R197, [R3+UR12+0x8100] ;  /* 0x0081000c03c57984 */ /* 0x000fe80008000800 */
[----:B------:R-:W2:Y:S04]  /*3fb00*/  LDS R199, [R3+UR12+0x9100] ;  /* 0x0091000c03c77984 */ /* 0x000ea80008000800 */
[----:B-1----:R-:W2:Y:S04]  /*3fb10*/  LDL.LU.64 R218, [R1+0x3f28] ;  /* 0x003f280001da7983 */ /* 0x002ea80000300a00 */
[----:B------:R-:W2:Y:S04]  /*3fb20*/  LDL.LU.64 R216, [R1+0x3f20] ;  /* 0x003f200001d87983 */ /* 0x000ea80000300a00 */
[----:B------:R-:W-:Y:S04]  /*3fb30*/  STL.64 [R1+0x3d0], R212 ;  /* 0x0003d0d401007387 */ /* 0x000fe80000100a00 */
[----:B------:R1:W-:Y:S04]  /*3fb40*/  STL.64 [R1+0x3d8], R214 ;  /* 0x0003d8d601007387 */ /* 0x0003e80000100a00 */
[----:B------:R-:W-:Y:S04]  /*3fb50*/  LDS R220, [R0+UR12+0x8180] ;  /* 0x0081800c00dc7984 */ /* 0x000fe80008000800 */
[----:B------:R-:W-:Y:S04]  /*3fb60*/  LDS R222, [R0+UR12+0x9180] ;  /* 0x0091800c00de7984 */ /* 0x000fe80008000800 */
[----:B-1----:R-:W3:Y:S04]  /*3fb70*/  LDL.LU.64 R214, [R1+0x3f18] ;  /* 0x003f180001d67983 */ /* 0x002ee80000300a00 */
[----:B------:R-:W3:Y:S04]  /*3fb80*/  LDL.LU.64 R212, [R1+0x3f10] ;  /* 0x003f100001d47983 */ /* 0x000ee80000300a00 */
[----:B------:R-:W-:Y:S04]  /*3fb90*/  STL.64 [R1+0x3c0], R248 ;  /* 0x0003c0f801007387 */ /* 0x000fe80000100a00 */
[----:B------:R1:W-:Y:S04]  /*3fba0*/  STL.64 [R1+0x3c8], R250 ;  /* 0x0003c8fa01007387 */ /* 0x0003e80000100a00 */
[----:B------:R-:W-:Y:S04]  /*3fbb0*/  LDS R221, [R3+UR12+0x8180] ;  /* 0x0081800c03dd7984 */ /* 0x000fe80008000800 */
[----:B------:R-:W4:Y:S04]  /*3fbc0*/  LDS R223, [R3+UR12+0x9180] ;  /* 0x0091800c03df7984 */ /* 0x000f280008000800 */
[----:B-1----:R-:W4:Y:S04]  /*3fbd0*/  LDL.LU.64 R250, [R1+0x3f08] ;  /* 0x003f080001fa7983 */ /* 0x002f280000300a00 */
[----:B------:R-:W4:Y:S01]  /*3fbe0*/  LDL.LU.64 R248, [R1+0x3f00] ;  /* 0x003f000001f87983 */ /* 0x000f220000300a00 */
[C---:B---3--:R-:W-:Y:S06]  /*3fbf0*/  HMMA.1688.F32.TF32 R212, R224.reuse, R20, R212 ;  /* 0x00000014e0d4723c */ /* 0x048fec00000810d4 */
[----:B----4-:R-:W-:Y:S01]  /*3fc00*/  HMMA.1688.F32.TF32 R248, R224, R28, R248 ;  /* 0x0000001ce0f8723c */ /* 0x010fe200000810f8 */
[----:B------:R-:W3:-:S15]  /*3fc10*/  LDL.LU R224, [R1+0x10] ;  /* 0x0000100001e07983 */ /* 0x000ede0000300800 */
[----:B------:R-:W-:-:S07]  /*3fc20*/  NOP ;  /* 0x0000000000007918 */ /* 0x000fce0000000000 */
[----:B------:R-:W-:Y:S04]  /*3fc30*/  STL.64 [R1+0x3b0], R248 ;  /* 0x0003b0f801007387 */ /* 0x000fe80000100a00 */
[----:B------:R-:W-:Y:S04]  /*3fc40*/  STL.64 [R1+0x3b8], R250 ;  /* 0x0003b8fa01007387 */ /* 0x000fe80000100a00 */
[----:B------:R1:W-:Y:S04]  /*3fc50*/  STL.64 [R1+0x3a0], R212 ;  /* 0x0003a0d401007387 */ /* 0x0003e80000100a00 */
[----:B------:R4:W-:Y:S04]  /*3fc60*/  STL.64 [R1+0x3a8], R214 ;  /* 0x0003a8d601007387 */ /* 0x0009e80000100a00 */
[----:B------:R-:W3:Y:S04]  /*3fc70*/  LDL.LU R225, [R1+0x14] ;  /* 0x0000140001e17983 */ /* 0x000ee80000300800 */
[----:B------:R-:W3:Y:S04]  /*3fc80*/  LDL.LU R226, [R1+0x18] ;  /* 0x0000180001e27983 */ /* 0x000ee80000300800 */
[----:B------:R-:W3:Y:S04]  /*3fc90*/  LDL.LU R227, [R1+0x1c] ;  /* 0x00001c0001e37983 */ /* 0x000ee80000300800 */
[----:B-1----:R-:W3:Y:S04]  /*3fca0*/  LDL.LU R212, [R1] ;  /* 0x0000000001d47983 */ /* 0x002ee80000300800 */
[----:B------:R-:W3:Y:S04]  /*3fcb0*/  LDL.LU R213, [R1+0x4] ;  /* 0x0000040001d57983 */ /* 0x000ee80000300800 */
[----:B----4-:R-:W4:Y:S04]  /*3fcc0*/  LDL.LU R214, [R1+0x8] ;  /* 0x0000080001d67983 */ /* 0x010f280000300800 */
[----:B------:R-:W4:Y:S01]  /*3fcd0*/  LDL.LU R215, [R1+0xc] ;  /* 0x00000c0001d77983 */ /* 0x000f220000300800 */
[C---:B--2---:R-:W-:Y:S03]  /*3fce0*/  HMMA.1688.F32.TF32 R216, R196.reuse, R180, R216 ;  /* 0x000000b4c4d8723c */ /* 0x044fe600000810d8 */
[----:B------:R-:W-:Y:S03]  /*3fcf0*/  LDS R248, [R0+UR12+0x8200] ;  /* 0x0082000c00f87984 */ /* 0x000fe60008000800 */
[C---:B------:R-:W-:Y:S01]  /*3fd00*/  HMMA.1688.F32.TF32 R24, R196.reuse, R128, R24 ;  /* 0x00000080c418723c */ /* 0x040fe20000081018 */
[----:B------:R-:W-:Y:S04]  /*3fd10*/  LDS R250, [R0+UR12+0x9200] ;  /* 0x0092000c00fa7984 */ /* 0x000fe80008000800 */
[----:B------:R-:W-:Y:S01]  /*3fd20*/  LDS R249, [R3+UR12+0x8200] ;  /* 0x0082000c03f97984 */ /* 0x000fe20008000800 */
[C---:B------:R-:W-:Y:S03]  /*3fd30*/  HMMA.1688.F32.TF32 R192, R196.reuse, R160, R192 ;  /* 0x000000a0c4c0723c */ /* 0x040fe600000810c0 */
[----:B------:R-:W1:Y:S03]  /*3fd40*/  LDS R251, [R3+UR12+0x9200] ;  /* 0x0092000c03fb7984 */ /* 0x000e660008000800 */
[C---:B------:R-:W-:Y:S06]  /*3fd50*/  HMMA.1688.F32.TF32 R32, R196.reuse, R124, R32 ;  /* 0x0000007cc420723c */ /* 0x040fec0000081020 */
[----:B---3--:R-:W-:-:S15]  /*3fd60*/  HMMA.1688.F32.TF32 R224, R196, R188, R224 ;  /* 0x000000bcc4e0723c */ /* 0x008fde00000810e0 */
[----:B------:R-:W-:-:S08]  /*3fd70*/  NOP ;  /* 0x0000000000007918 */ /* 0x000fd00000000000 */
[----:B------:R-:W-:Y:S04]  /*3fd80*/  STL.64 [R1+0x390], R224 ;  /* 0x000390e001007387 */ /* 0x000fe80000100a00 */
[----:B------:R4:W-:Y:S02]  /*3fd90*/  STL.64 [R1+0x398], R226 ;  /* 0x000398e201007387 */ /* 0x0009e40000100a00 */
[C---:B----4-:R-:W-:Y:S06]  /*3fda0*/  HMMA.1688.F32.TF32 R224, R196.reuse, R184, R212 ;  /* 0x000000b8c4e0723c */ /* 0x050fec00000810d4 */
        /* <DEDUP_REMOVED lines=15> */
[----:B------:R3:W-:Y:S01]  /*3fea0*/  STL.64 [R1+0x338], R202 ;  /* 0x000338ca01007387 */ /* 0x0007e20000100a00 */
[C---:B--2---:R-:W-:Y:S06]  /*3feb0*/  HMMA.1688.F32.TF32 R208, R196.reuse, R176, R232 ;  /* 0x000000b0c4d0723c */ /* 0x044fec00000810e8 */
[C---:B---3--:R-:W-:Y:S06]  /*3fec0*/  HMMA.1688.F32.TF32 R200, R196.reuse, R168, R240 ;  /* 0x000000a8c4c8723c */ /* 0x048fec00000810f0 */
[----:B------:R-:W-:Y:S11]  /*3fed0*/  HMMA.1688.F32.TF32 R204, R196, R172, R236 ;  /* 0x000000acc4cc723c */ /* 0x000ff600000810ec */
[----:B------:R-:W-:Y:S04]  /*3fee0*/  STL.64 [R1+0x320], R208 ;  /* 0x000320d001007387 */ /* 0x000fe80000100a00 */
[----:B------:R-:W-:Y:S03]  /*3fef0*/  STL.64 [R1+0x328], R210 ;  /* 0x000328d201007387 */ /* 0x000fe60000100a00 */
[----:B------:R-:W-:Y:S01]  /*3ff00*/  MOV R243, R200 ;  /* 0x000000c800f37202 */ /* 0x000fe20000000f00 */
[----:B------:R-:W-:Y:S01]  /*3ff10*/  IMAD.MOV.U32 R242, RZ, RZ, R201 ;  /* 0x000000fffff27224 */ /* 0x000fe200078e00c9 */
[----:B------:R-:W-:Y:S01]  /*3ff20*/  MOV R240, R203 ;  /* 0x000000cb00f07202 */ /* 0x000fe20000000f00 */
[----:B------:R-:W-:-:S02]  /*3ff30*/  IMAD.MOV.U32 R241, RZ, RZ, R202 ;  /* 0x000000fffff17224 */ /* 0x000fc400078e00ca */
[----:B------:R-:W-:Y:S01]  /*3ff40*/  HMMA.1688.F32.TF32 R200, R196, R164, R244 ;  /* 0x000000a4c4c8723c */ /* 0x000fe200000810f4 */
[----:B------:R-:W-:Y:S04]  /*3ff50*/  STL.64 [R1+0x310], R204 ;  /* 0x000310cc01007387 */ /* 0x000fe80000100a00 */
[----:B------:R-:W-:Y:S04]  /*3ff60*/  STL.64 [R1+0x318], R206 ;  /* 0x000318ce01007387 */ /* 0x000fe80000100a00 */
[----:B------:R2:W-:Y:S04]  /*3ff70*/  STL [R1+0x3cd4], R240 ;  /* 0x003cd4f001007387 */ /* 0x0005e80000100800 */
[----:B------:R3:W-:Y:S04]  /*3ff80*/  STL [R1+0x3cd0], R242 ;  /* 0x003cd0f201007387 */ /* 0x0007e80000100800 */
[----:B------:R4:W-:Y:S01]  /*3ff90*/  STL [R1+0x3ccc], R243 ;  /* 0x003cccf301007387 */ /* 0x0009e20000100800 */
[----:B--2---:R-:W-:-:S03]  /*3ffa0*/  IMAD.MOV.U32 R240, RZ, RZ, R24 ;  /* 0x000000fffff07224 */ /* 0x004fc600078e0018 */
[----:B------:R2:W-:Y:S01]  /*3ffb0*/  STL [R1+0x3cc8], R241 ;  /* 0x003cc8f101007387 */ /* 0x0005e20000100800 */
[----:B---3--:R-:W-:Y:S01]  /*3ffc0*/  IMAD.MOV.U32 R242, RZ, RZ, R25 ;  /* 0x000000fffff27224 */ /* 0x008fe200078e0019 */
[----:B----4-:R-:W-:Y:S01]  /*3ffd0*/  MOV R243, R26 ;  /* 0x0000001a00f37202 */ /* 0x010fe20000000f00 */
[----:B--2---:R-:W-:Y:S02]  /*3ffe0*/  IMAD.MOV.U32 R241, RZ, RZ, R27 ;  /* 0x000000fffff17224 */ /* 0x004fe400078e001b */
[C---:B------:R-:W-:Y:S01]  /*3fff0*/  HMMA.1688.F32.TF32 R24, R196.reuse, R28, R36 ;  /* 0x0000001cc418723c */ /* 0x040fe20000081024 */
[----:B------:R-:W-:Y:S04]  /*40000*/  STL.64 [R1+0x2f0], R200 ;  /* 0x0002f0c801007387 */ /* 0x000fe80000100a00 */
[----:B------:R-:W-:Y:S04]  /*40010*/  STL.64 [R1+0x2f8], R202 ;  /* 0x0002f8ca01007387 */ /* 0x000fe80000100a00 */
[----:B------:R-:W-:Y:S04]  /*40020*/  STL.64 [R1+0x2e0], R192 ;  /* 0x0002e0c001007387 */ /* 0x000fe80000100a00 */
[----:B------:R-:W-:Y:S04]  /*40030*/  STL.64 [R1+0x2e8], R194 ;  /* 0x0002e8c201007387 */ /* 0x000fe80000100a00 */
[----:B------:R2:W-:Y:S01]  /*40040*/  STL [R1+0x3ce4], R241 ;  /* 0x003ce4f101007387 */ /* 0x0005e20000100800 */
[----:B------:R-:W-:Y:S03]  /*40050*/  HMMA.1688.F32.TF32 R36, R196, R20, R40 ;  /* 0x00000014c424723c */ /* 0x000fe60000081028 */
[----:B------:R3:W-:Y:S04]  /*40060*/  STL [R1+0x3ce0], R243 ;  /* 0x003ce0f301007387 */ /* 0x0007e80000100800 */
[----:B------:R4:W-:Y:S04]  /*40070*/  STL [R1+0x3cdc], R240 ;  /* 0x003cdcf001007387 */ /* 0x0009e80000100800 */
[----:B------:R1:W-:Y:S04]  /*40080*/  STL [R1+0x3cd8], R242 ;  /* 0x003cd8f201007387 */ /* 0x0003e80000100800 */
[----:B------:R-:W-:Y:S01]  /*40090*/  STL.64 [R1+0x2c0], R32 ;  /* 0x0002c02001007387 */ /* 0x000fe20000100a00 */
[----:B--2---:R-:W-:-:S03]  /*400a0*/  IMAD.MOV.U32 R241, RZ, RZ, R24 ;  /* 0x000000fffff17224 */ /* 0x004fc600078e0018 */
[----:B------:R2:W-:Y:S01]  /*400b0*/  STL.64 [R1+0x2c8], R34 ;  /* 0x0002c82201007387 */ /* 0x0005e20000100a00 */
[----:B---3--:R-:W-:Y:S01]  /*400c0*/  MOV R243, R25 ;  /* 0x0000001900f37202 */ /* 0x008fe20000000f00 */
[----:B----4-:R-:W-:Y:S02]  /*400d0*/  IMAD.MOV.U32 R240, RZ, RZ, R26 ;  /* 0x000000fffff07224 */ /* 0x010fe400078e001a */
[----:B-1----:R-:W-:Y:S02]  /*400e0*/  IMAD.MOV.U32 R242, RZ, RZ, R27 ;  /* 0x000000fffff27224 */ /* 0x002fe400078e001b */
[C---:B------:R-:W-:Y:S06]  /*400f0*/  HMMA.1688.F32.TF32 R24, R220.reuse, R184, R48 ;  /* 0x000000b8dc18723c */ /* 0x040fec0000081030 */
[C---:B--2---:R-:W-:Y:S01]  /*40100*/  HMMA.1688.F32.TF32 R32, R220.reuse, R188, R44 ;  /* 0x000000bcdc20723c */ /* 0x044fe2000008102c */
[----:B------:R-:W-:Y:S04]  /*40110*/  STL.64 [R1+0x3cf0], R242 ;  /* 0x003cf0f201007387 */ /* 0x000fe80000100a00 */
[----:B------:R-:W-:Y:S04]  /*40120*/  STL.64 [R1+0x3ce8], R240 ;  /* 0x003ce8f001007387 */ /* 0x000fe80000100a00 */
[----:B------:R-:W-:Y:S04]  /*40130*/  STL.64 [R1+0x2a0], R36 ;  /* 0x0002a02401007387 */ /* 0x000fe80000100a00 */
[----:B------:R1:W-:Y:S10]  /*40140*/  STL.64 [R1+0x2a8], R38 ;  /* 0x0002a82601007387 */ /* 0x0003f40000100a00 */
[----:B------:R-:W-:Y:S01]  /*40150*/  STL.64 [R1+0x290], R32 ;  /* 0x0002902001007387 */ /* 0x000fe20000100a00 */
[C---:B-1----:R-:W-:Y:S03]  /*40160*/  HMMA.1688.F32.TF32 R36, R220.reuse, R180, R52 ;  /* 0x000000b4dc24723c */ /* 0x042fe60000081034 */
[----:B------:R1:W-:Y:S04]  /*40170*/  STL.64 [R1+0x298], R34 ;  /* 0x0002982201007387 */ /* 0x0003e80000100a00 */
[----:B------:R-:W-:Y:S04]  /*40180*/  STL.64 [R1+0x280], R24 ;  /* 0x0002801801007387 */ /* 0x000fe80000100a00 */
[----:B------:R2:W-:Y:S01]  /*40190*/  STL.64 [R1+0x288], R26 ;  /* 0x0002881a01007387 */ /* 0x0005e20000100a00 */
[----:B-1----:R-:W-:Y:S01]  /*401a0*/  HMMA.1688.F32.TF32 R32, R220, R8, R56 ;  /* 0x00000008dc20723c */ /* 0x002fe20000081038 */
[----:B------:R-:W-:Y:S01]  /*401b0*/  MOV R212, R145 ;  /* 0x0000009100d47202 */ /* 0x000fe20000000f00 */
[----:B------:R-:W-:Y:S01]  /*401c0*/  IMAD.MOV.U32 R213, RZ, RZ, R144 ;  /* 0x000000ffffd57224 */ /* 0x000fe200078e0090 */
[----:B------:R-:W-:Y:S01]  /*401d0*/  MOV R215, R152 ;  /* 0x0000009800d77202 */ /* 0x000fe20000000f00 */
[----:B------:R-:W-:-:S02]  /*401e0*/  IMAD.MOV.U32 R214, RZ, RZ, R149 ;  /* 0x000000ffffd67224 */ /* 0x000fc400078e0095 */
[----:B------:R-:W-:Y:S01]  /*401f0*/  IMAD.MOV.U32 R216, RZ, RZ, R159 ;  /* 0x000000ffffd87224 */ /* 0x000fe200078e009f */
[----:B------:R-:W-:Y:S01]  /*40200*/  MOV R218, R157 ;  /* 0x0000009d00da7202 */ /* 0x000fe20000000f00 */
[----:B--2---:R-:W-:Y:S03]  /*40210*/  HMMA.1688.F32.TF32 R24, R220, R16, R60 ;  /* 0x00000010dc18723c */ /* 0x004fe6000008103c */
[----:B------:R-:W-:Y:S04]  /*40220*/  STL.64 [R1+0x270], R36 ;  /* 0x0002702401007387 */ /* 0x000fe80000100a00 */
[----:B------:R1:W-:Y:S01]  /*40230*/  STL.64 [R1+0x278], R38 ;  /* 0x0002782601007387 */ /* 0x0003e20000100a00 */
[----:B------:R-:W-:-:S02]  /*40240*/  IMAD.MOV.U32 R217, RZ, RZ, R158 ;  /* 0x000000ffffd97224 */ /* 0x000fc400078e009e */
[----:B------:R-:W-:Y:S01]  /*40250*/  IMAD.MOV.U32 R219, RZ, RZ, R148 ;  /* 0x000000ffffdb7224 */ /* 0x000fe200078e0094 */
[----:B------:R-:W-:Y:S01]  /*40260*/  MOV R209, R154 ;  /* 0x0000009a00d17202 */ /* 0x000fe20000000f00 */
[----:B------:R-:W-:Y:S02]  /*40270*/  IMAD.MOV.U32 R208, RZ, RZ, R155 ;  /* 0x000000ffffd07224 */ /* 0x000fe400078e009b */
[----:B------:R-:W-:Y:S01]  /*40280*/  IMAD.MOV.U32 R210, RZ, RZ, R153 ;  /* 0x000000ffffd27224 */ /* 0x000fe200078e0099 */
[----:B------:R-:W-:Y:S01]  /*40290*/  MOV R228, R133 ;  /* 0x0000008500e47202 */ /* 0x000fe20000000f00 */
[----:B------:R-:W-:Y:S01]  /*402a0*/  IMAD.MOV.U32 R211, RZ, RZ, R132 ;  /* 0x000000ffffd37224 */ /* 0x000fe200078e0084 */
[----:B------:R-:W-:Y:S01]  /*402b0*/  STL.64 [R1+0x260], R32 ;  /* 0x0002602001007387 */ /* 0x000fe20000100a00 */
[C---:B-1----:R-:W-:Y:S03]  /*402c0*/  HMMA.1688.F32.TF32 R36, R220.reuse, R12, R64 ;  /* 0x0000000cdc24723c */ /* 0x042fe60000081040 */
[----:B------:R1:W-:Y:S04]  /*402d0*/  STL.64 [R1+0x268], R34 ;  /* 0x0002682201007387 */ /* 0x0003e80000100a00 */
[----:B------:R-:W-:Y:S04]  /*402e0*/  STL.64 [R1+0x250], R24 ;  /* 0x0002501801007387 */ /* 0x000fe80000100a00 */
[----:B------:R2:W-:Y:S01]  /*402f0*/  STL.64 [R1+0x258], R26 ;  /* 0x0002581a01007387 */ /* 0x0005e20000100a00 */
[C---:B-1----:R-:W-:Y:S01]  /*40300*/  HMMA.1688.F32.TF32 R32, R220.reuse, R4, R68 ;  /* 0x00000004dc20723c */ /* 0x042fe20000081044 */
[----:B------:R-:W-:Y:S01]  /*40310*/  IMAD.MOV.U32 R229, RZ, RZ, R134 ;  /* 0x000000ffffe57224 */ /* 0x000fe200078e0086 */
[----:B------:R-:W-:Y:S01]  /*40320*/  MOV R231, R156 ;  /* 0x0000009c00e77202 */ /* 0x000fe20000000f00 */
[----:B------:R-:W-:Y:S01]  /*40330*/  IMAD.MOV.U32 R230, RZ, RZ, R135 ;  /* 0x000000ffffe67224 */ /* 0x000fe200078e0087 */
[----:B------:R-:W-:Y:S01]  /*40340*/  MOV R235, R146 ;  /* 0x0000009200eb7202 */ /* 0x000fe20000000f00 */
[----:B------:R-:W-:Y:S01]  /*40350*/  IMAD.MOV.U32 R204, RZ, RZ, R147 ;  /* 0x000000ffffcc7224 */ /* 0x000fe200078e0093 */
[----:B------:R-:W-:Y:S01]  /*40360*/  MOV R206, R141 ;  /* 0x0000008d00ce7202 */ /* 0x000fe20000000f00 */
[----:B------:R-:W-:Y:S01]  /*40370*/  IMAD.MOV.U32 R205, RZ, RZ, R140 ;  /* 0x000000ffffcd7224 */ /* 0x000fe200078e008c */
[C---:B--2---:R-:W-:Y:S03]  /*40380*/  HMMA.1688.F32.TF32 R24, R220.reuse, R176, R72 ;  /* 0x000000b0dc18723c */ /* 0x044fe60000081048 */
[----:B------:R-:W-:Y:S04]  /*40390*/  STL.64 [R1+0x240], R36 ;  /* 0x0002402401007387 */ /* 0x000fe80000100a00 */
[----:B------:R1:W-:Y:S01]  /*403a0*/  STL.64 [R1+0x248], R38 ;  /* 0x0002482601007387 */ /* 0x0003e20000100a00 */
[----:B------:R-:W-:Y:S01]  /*403b0*/  IMAD.MOV.U32 R207, RZ, RZ, R142 ;  /* 0x000000ffffcf7224 */ /* 0x000fe200078e008e */
[----:B------:R-:W-:Y:S01]  /*403c0*/  MOV R201, R137 ;  /* 0x0000008900c97202 */ /* 0x000fe20000000f00 */
[----:B------:R-:W-:Y:S01]  /*403d0*/  IMAD.MOV.U32 R200, RZ, RZ, R136 ;  /* 0x000000ffffc87224 */ /* 0x000fe200078e0088 */
[----:B------:R-:W-:Y:S01]  /*403e0*/  MOV R224, R143 ;  /* 0x0000008f00e07202 */ /* 0x000fe20000000f00 */
[----:B------:R-:W-:Y:S01]  /*403f0*/  IMAD.MOV.U32 R202, RZ, RZ, R138 ;  /* 0x000000ffffca7224 */ /* 0x000fe200078e008a */
[----:B------:R-:W-:Y:S04]  /*40400*/  LDS R56, [R0+UR12+0x8280] ;  /* 0x0082800c00387984 */ /* 0x000fe80008000800 */
[----:B------:R-:W-:Y:S01]  /*40410*/  STL.64 [R1+0x230], R32 ;  /* 0x0002302001007387 */ /* 0x000fe20000100a00 */
[C---:B-1----:R-:W-:Y:S03]  /*40420*/  HMMA.1688.F32.TF32 R36, R220.reuse, R172, R76 ;  /* 0x000000acdc24723c */ /* 0x042fe6000008104c */
[----:B------:R1:W-:Y:S04]  /*40430*/  STL.64 [R1+0x238], R34 ;  /* 0x0002382201007387 */ /* 0x0003e80000100a00 */
[----:B------:R-:W-:Y:S04]  /*40440*/  STL.64 [R1+0x220], R24 ;  /* 0x0002201801007387 */ /* 0x000fe80000100a00 */
[----:B------:R2:W-:Y:S01]  /*40450*/  STL.64 [R1+0x228], R26 ;  /* 0x0002281a01007387 */ /* 0x0005e20000100a00 */
[----:B-1----:R-:W-:Y:S01]  /*40460*/  HMMA.1688.F32.TF32 R32, R220, R168, R80 ;  /* 0x000000a8dc20723c */ /* 0x002fe20000081050 */
[----:B------:R-:W-:-:S02]  /*40470*/  IMAD.MOV.U32 R203, RZ, RZ, R139 ;  /* 0x000000ffffcb7224 */ /* 0x000fc400078e008b */
[----:B------:R-:W-:Y:S01]  /*40480*/  LDS R58, [R0+UR12+0x9280] ;  /* 0x0092800c003a7984 */ /* 0x000fe20008000800 */
[----:B------:R-:W-:Y:S02]  /*40490*/  IMAD.MOV.U32 R225, RZ, RZ, R150 ;  /* 0x000000ffffe17224 */ /* 0x000fe400078e0096 */
[----:B------:R-:W-:Y:S01]  /*404a0*/  IMAD.MOV.U32 R226, RZ, RZ, R151 ;  /* 0x000000ffffe27224 */ /* 0x000fe200078e0097 */
[----:B------:R-:W-:Y:S01]  /*404b0*/  LDS R57, [R3+UR12+0x8280] ;  /* 0x0082800c03397984 */ /* 0x000fe20008000800 */
[C---:B--2---:R-:W-:Y:S03]  /*404c0*/  HMMA.1688.F32.TF32 R24, R220.reuse, R164, R84 ;  /* 0x000000a4dc18723c */ /* 0x044fe60000081054 */
[----:B------:R-:W-:Y:S04]  /*404d0*/  STL.64 [R1+0x210], R36 ;  /* 0x0002102401007387 */ /* 0x000fe80000100a00 */
[----:B------:R1:W-:Y:S04]  /*404e0*/  STL.64 [R1+0x218], R38 ;  /* 0x0002182601007387 */ /* 0x0003e80000100a00 */
[----:B------:R-:W2:Y:S04]  /*404f0*/  LDS R59, [R3+UR12+0x9280] ;  /* 0x0092800c033b7984 */ /* 0x000ea80008000800 */
[----:B------:R-:W-:Y:S01]  /*40500*/  STL.64 [R1+0x200], R32 ;  /* 0x0002002001007387 */ /* 0x000fe20000100a00 */
[C---:B-1----:R-:W-:Y:S03]  /*40510*/  HMMA.1688.F32.TF32 R36, R220.reuse, R160, R88 ;  /* 0x000000a0dc24723c */ /* 0x042fe60000081058 */
[----:B------:R1:W-:Y:S04]  /*40520*/  STL.64 [R1+0x208], R34 ;  /* 0x0002082201007387 */ /* 0x0003e80000100a00 */
[----:B------:R-:W-:Y:S04]  /*40530*/  STL.64 [R1+0x1f0], R24 ;  /* 0x0001f01801007387 */ /* 0x000fe80000100a00 */
[----:B------:R3:W-:Y:S01]  /*40540*/  STL.64 [R1+0x1f8], R26 ;  /* 0x0001f81a01007387 */ /* 0x0007e20000100a00 */
[C---:B-1----:R-:W-:Y:S06]  /*40550*/  HMMA.1688.F32.TF32 R32, R220.reuse, R128, R92 ;  /* 0x00000080dc20723c */ /* 0x042fec000008105c */
[C---:B---3--:R-:W-:Y:S05]  /*40560*/  HMMA.1688.F32.TF32 R24, R220.reuse, R124, R96 ;  /* 0x0000007cdc18723c */ /* 0x048fea0000081060 */
[----:B------:R-:W-:Y:S04]  /*40570*/  STL.64 [R1+0x1e0], R36 ;  /* 0x0001e02401007387 */ /* 0x000fe80000100a00 */
[----:B------:R1:W-:Y:S08]  /*40580*/  STL.64 [R1+0x1e8], R38 ;  /* 0x0001e82601007387 */ /* 0x0003f00000100a00 */
[----:B------:R-:W-:Y:S01]  /*40590*/  STL.64 [R1+0x1c0], R32 ;  /* 0x0001c02001007387 */ /* 0x000fe20000100a00 */
[C---:B-1----:R-:W-:Y:S03]  /*405a0*/  HMMA.1688.F32.TF32 R36, R220.reuse, R28, R100 ;  /* 0x0000001cdc24723c */ /* 0x042fe60000081064 */
[----:B------:R1:W-:Y:S04]  /*405b0*/  STL.64 [R1+0x1c8], R34 ;  /* 0x0001c82201007387 */ /* 0x0003e80000100a00 */
[----:B------:R-:W-:Y:S04]  /*405c0*/  STL.64 [R1+0x170], R24 ;  /* 0x0001701801007387 */ /* 0x000fe80000100a00 */
[----:B------:R3:W-:Y:S01]  /*405d0*/  STL.64 [R1+0x178], R26 ;  /* 0x0001781a01007387 */ /* 0x0007e20000100a00 */
[----:B-1----:R-:W-:Y:S06]  /*405e0*/  HMMA.1688.F32.TF32 R32, R220, R20, R104 ;  /* 0x00000014dc20723c */ /* 0x002fec0000081068 */
        /* <DEDUP_REMOVED lines=8> */
[C---:B-1----:R-:W-:Y:S06]  /*40670*/  HMMA.1688.F32.TF32 R32, R248.reuse, R180, R116 ;  /* 0x000000b4f820723c */ /* 0x042fec0000081074 */
[----:B---3--:R-:W-:Y:S01]  /*40680*/  HMMA.1688.F32.TF32 R24, R248, R8, R120 ;  /* 0x00000008f818723c */ /* 0x008fe20000081078 */
[----:B------:R-:W-:-:S04]  /*40690*/  MOV R227, R252 ;  /* 0x000000fc00e37202 */ /* 0x000fc80000000f00 */
[----:B------:R-:W-:Y:S04]  /*406a0*/  STL.64 [R1+0x130], R36 ;  /* 0x0001302401007387 */ /* 0x000fe80000100a00 */
[----:B------:R-:W-:Y:S04]  /*406b0*/  STL.64 [R1+0x138], R38 ;  /* 0x0001382601007387 */ /* 0x000fe80000100a00 */
[----:B------:R-:W-:Y:S04]  /*406c0*/  LDS R120, [R0+UR12+0x8300] ;  /* 0x0083000c00787984 */ /* 0x000fe80008000800 */
[----:B------:R-:W-:Y:S04]  /*406d0*/  LDS R122, [R0+UR12+0x9300] ;  /* 0x0093000c007a7984 */ /* 0x000fe80008000800 */
[----:B------:R-:W-:Y:S04]  /*406e0*/  STL.64 [R1+0x120], R32 ;  /* 0x0001202001007387 */ /* 0x000fe80000100a00 */
[----:B------:R-:W-:Y:S04]  /*406f0*/  STL.64 [R1+0x128], R34 ;  /* 0x0001282201007387 */ /* 0x000fe80000100a00 */
[----:B------:R-:W3:Y:S04]  /*40700*/  LDL.LU R145, [R1+0x3ef8] ;  /* 0x003ef80001917983 */ /* 0x000ee80000300800 */
[----:B------:R-:W-:Y:S04]  /*40710*/  STL.64 [R1+0x110], R24 ;  /* 0x0001101801007387 */ /* 0x000fe80000100a00 */
[----:B------:R1:W-:Y:S04]  /*40720*/  STL.64 [R1+0x118], R26 ;  /* 0x0001181a01007387 */ /* 0x0003e80000100a00 */
[----:B------:R-:W4:Y:S04]  /*40730*/  LDL.LU R144, [R1+0x3ef4] ;  /* 0x003ef40001907983 */ /* 0x000f280000300800 */
[----:B------:R-:W2:Y:S04]  /*40740*/  LDL.LU R149, [R1+0x3ef0] ;  /* 0x003ef00001957983 */ /* 0x000ea80000300800 */
        /* <DEDUP_REMOVED lines=13> */
[----:B------:R-:W-:Y:S04]  /*40820*/  LDS R121, [R3+UR12+0x8300] ;  /* 0x0083000c03797984 */ /* 0x000fe80008000800 */
[----:B------:R-:W1:Y:S01]  /*40830*/  LDS R123, [R3+UR12+0x9300] ;  /* 0x0093000c037b7984 */ /* 0x000e620008000800 */
[----:B---3--:R-:W-:-:S02]  /*40840*/  IMAD.MOV.U32 R234, RZ, RZ, R145 ;  /* 0x000000ffffea7224 */ /* 0x008fc400078e0091 */
[----:B----4-:R-:W-:Y:S01]  /*40850*/  IMAD.MOV.U32 R239, RZ, RZ, R152 ;  /* 0x000000ffffef7224 */ /* 0x010fe200078e0098 */
[----:B--2---:R-:W-:Y:S01]  /*40860*/  MOV R238, R159 ;  /* 0x0000009f00ee7202 */ /* 0x004fe20000000f00 */
[----:B------:R-:W-:Y:S02]  /*40870*/  IMAD.MOV.U32 R237, RZ, RZ, R158 ;  /* 0x000000ffffed7224 */ /* 0x000fe400078e009e */
[----:B------:R-:W-:Y:S02]  /*40880*/  IMAD.MOV.U32 R236, RZ, RZ, R157 ;  /* 0x000000ffffec7224 */ /* 0x000fe400078e009d */
[----:B------:R-:W2:Y:S04]  /*40890*/  LDL.LU R157, [R1+0x3eb8] ;  /* 0x003eb800019d7983 */ /* 0x000ea80000300800 */
[----:B------:R-:W2:Y:S04]  /*408a0*/  LDL.LU R158, [R1+0x3eb4] ;  /* 0x003eb400019e7983 */ /* 0x000ea80000300800 */
[----:B------:R-:W2:Y:S01]  /*408b0*/  LDL.LU R159, [R1+0x3eb0] ;  /* 0x003eb000019f7983 */ /* 0x000ea20000300800 */
[----:B------:R-:W-:Y:S01]  /*408c0*/  IMAD.MOV.U32 R246, RZ, RZ, R155 ;  /* 0x000000fffff67224 */ /* 0x000fe200078e009b */
[----:B------:R-:W-:-:S02]  /*408d0*/  MOV R245, R154 ;  /* 0x0000009a00f57202 */ /* 0x000fc40000000f00 */
[----:B------:R-:W3:Y:S01]  /*408e0*/  LDL.LU R152, [R1+0x3eac] ;  /* 0x003eac0001987983 */ /* 0x000ee20000300800 */
[----:B------:R-:W-:-:S03]  /*408f0*/  IMAD.MOV.U32 R244, RZ, RZ, R153 ;  /* 0x000000fffff47224 */ /* 0x000fc600078e0099 */
[----:B------:R-:W3:Y:S01]  /*40900*/  LDL.LU R153, [R1+0x3ea8] ;  /* 0x003ea80001997983 */ /* 0x000ee20000300800 */
[----:B------:R-:W-:-:S03]  /*40910*/  IMAD.MOV.U32 R247, RZ, RZ, R148 ;  /* 0x000000fffff77224 */ /* 0x000fc600078e0094 */
[----:B------:R-:W3:Y:S04]  /*40920*/  LDL.LU R154, [R1+0x3ea4] ;  /* 0x003ea400019a7983 */ /* 0x000ee80000300800 */
[----:B------:R-:W3:Y:S04]  /*40930*/  LDL.LU R155, [R1+0x3ea0] ;  /* 0x003ea000019b7983 */ /* 0x000ee80000300800 */
[----:B------:R-:W4:Y:S01]  /*40940*/  LDL.LU R148, [R1+0x3e9c] ;  /* 0x003e9c0001947983 */ /* 0x000f220000300800 */
[----:B------:R-:W-:-:S03]  /*40950*/  MOV R232, R149 ;  /* 0x0000009500e87202 */ /* 0x000fc60000000f00 */
[----:B------:R-:W2:Y:S01]  /*40960*/  LDL.LU R192, [R1+0x70] ;  /* 0x0000700001c07983 */ /* 0x000ea20000300800 */
[----:B------:R-:W-:-:S03]  /*40970*/  IMAD.MOV.U32 R233, RZ, RZ, R144 ;  /* 0x000000ffffe97224 */ /* 0x000fc600078e0090 */
[----:B------:R-:W2:Y:S04]  /*40980*/  LDL.LU R193, [R1+0x74] ;  /* 0x0000740001c17983 */ /* 0x000ea80000300800 */
[----:B------:R-:W2:Y:S04]  /*40990*/  LDL.LU R194, [R1+0x78] ;  /* 0x0000780001c27983 */ /* 0x000ea80000300800 */
[----:B------:R-:W2:Y:S04]  /*409a0*/  LDL.LU R195, [R1+0x7c] ;  /* 0x00007c0001c37983 */ /* 0x000ea80000300800 */
[----:B------:R-:W4:Y:S04]  /*409b0*/  LDL.LU R149, [R1+0x3e98] ;  /* 0x003e980001957983 */ /* 0x000f280000300800 */
[----:B------:R-:W1:Y:S04]  /*409c0*/  LDL.LU R144, [R1+0x3e94] ;  /* 0x003e940001907983 */ /* 0x000e680000300800 */
[----:B------:R-:W1:Y:S04]  /*409d0*/  LDL.LU R145, [R1+0x3e90] ;  /* 0x003e900001917983 */ /* 0x000e680000300800 */
[----:B------:R-:W1:Y:S04]  /*409e0*/  LDL.LU R146, [R1+0x3e8c] ;  /* 0x003e8c0001927983 */ /* 0x000e680000300800 */
[----:B------:R-:W1:Y:S04]  /*409f0*/  LDL.LU R147, [R1+0x3e88] ;  /* 0x003e880001937983 */ /* 0x000e680000300800 */
        /* <DEDUP_REMOVED lines=8> */
[----:B------:R-:W4:Y:S04]  /*40a80*/  LDL.LU R150, [R1+0x3e64] ;  /* 0x003e640001967983 */ /* 0x000f280000300800 */
[----:B------:R-:W4:Y:S01]  /*40a90*/  LDL.LU R151, [R1+0x3e60] ;  /* 0x003e600001977983 */ /* 0x000f220000300800 */
[C---:B-1----:R-:W-:Y:S06]  /*40aa0*/  HMMA.1688.F32.TF32 R24, R248.reuse, R4, R144 ;  /* 0x00000004f818723c */ /* 0x042fec0000081090 */
[C---:B--2---:R-:W-:Y:S06]  /*40ab0*/  HMMA.1688.F32.TF32 R36, R248.reuse, R16, R136 ;  /* 0x00000010f824723c */ /* 0x044fec0000081088 */
[----:B---3--:R-:W-:-:S15]  /*40ac0*/  HMMA.1688.F32.TF32 R32, R248, R12, R140 ;  /* 0x0000000cf820723c */ /* 0x008fde000008108c */
[----:B------:R-:W-:-:S02]  /*40ad0*/  NOP ;  /* 0x0000000000007918 */ /* 0x000fc40000000000 */
[----:B------:R-:W-:Y:S04]  /*40ae0*/  STL.64 [R1+0x100], R36 ;  /* 0x0001002401007387 */ /* 0x000fe80000100a00 */
[----:B------:R4:W-:Y:S04]  /*40af0*/  STL.64 [R1+0x108], R38 ;  /* 0x0001082601007387 */ /* 0x0009e80000100a00 */
[----:B------:R-:W-:Y:S04]  /*40b00*/  STL.64 [R1+0xf0], R32 ;  /* 0x0000f02001007387 */ /* 0x000fe80000100a00 */
[----:B------:R1:W-:Y:S01]  /*40b10*/  STL.64 [R1+0xf8], R34 ;  /* 0x0000f82201007387 */ /* 0x0003e20000100a00 */
[C---:B----4-:R-:W-:Y:S03]  /*40b20*/  HMMA.1688.F32.TF32 R36, R248.reuse, R176, R148 ;  /* 0x000000b0f824723c */ /* 0x050fe60000081094 */
[----:B------:R-:W-:Y:S04]  /*40b30*/  STL.64 [R1+0xe0], R24 ;  /* 0x0000e01801007387 */ /* 0x000fe80000100a00 */
[----:B------:R2:W-:Y:S01]  /*40b40*/  STL.64 [R1+0xe8], R26 ;  /* 0x0000e81a01007387 */ /* 0x0005e20000100a00 */
[C---:B-1----:R-:W-:Y:S06]  /*40b50*/  HMMA.1688.F32.TF32 R32, R248.reuse, R172, R152 ;  /* 0x000000acf820723c */ /* 0x042fec0000081098 */
[C---:B--2---:R-:W-:Y:S09]  /*40b60*/  HMMA.1688.F32.TF32 R24, R248.reuse, R168, R156 ;  /* 0x000000a8f818723c */ /* 0x044ff2000008109c */
[----:B------:R-:W-:Y:S04]  /*40b70*/  STL.64 [R1+0xd0], R36 ;  /* 0x0000d02401007387 */ /* 0x000fe80000100a00 */
[----:B------:R-:W-:Y:S04]  /*40b80*/  STL.64 [R1+0xd8], R38 ;  /* 0x0000d82601007387 */ /* 0x000fe80000100a00 */
[----:B------:R-:W-:Y:S04]  /*40b90*/  STL.64 [R1+0xc0], R32 ;  /* 0x0000c02001007387 */ /* 0x000fe80000100a00 */
[----:B------:R1:W-:Y:S04]  /*40ba0*/  STL.64 [R1+0xc8], R34 ;  /* 0x0000c82201007387 */ /* 0x0003e80000100a00 */
[----:B------:R-:W-:Y:S04]  /*40bb0*/  STL.64 [R1+0x50], R24 ;  /* 0x0000501801007387 */ /* 0x000fe80000100a00 */
[----:B------:R2:W-:Y:S01]  /*40bc0*/  STL.64 [R1+0x58], R26 ;  /* 0x0000581a01007387 */ /* 0x0005e20000100a00 */
[C---:B-1----:R-:W-:Y:S06]  /*40bd0*/  HMMA.1688.F32.TF32 R32, R248.reuse, R164, R132 ;  /* 0x000000a4f820723c */ /* 0x042fec0000081084 */
[C---:B--2---:R-:W-:Y:S06]  /*40be0*/  HMMA.1688.F32.TF32 R24, R248.reuse, R160, R192 ;  /* 0x000000a0f818723c */ /* 0x044fec00000810c0 */
[C---:B------:R-:W-:Y:S11]  /*40bf0*/  HMMA.1688.F32.TF32 R36, R248.reuse, R128, R244 ;  /* 0x00000080f824723c */ /* 0x040ff600000810f4 */
[----:B------:R-:W-:Y:S04]  /*40c00*/  STL.64 [R1+0x40], R32 ;  /* 0x0000402001007387 */ /* 0x000fe80000100a00 */
[----:B------:R1:W-:Y:S04]  /*40c10*/  STL.64 [R1+0x48], R34 ;  /* 0x0000482201007387 */ /* 0x0003e80000100a00 */
[----:B------:R-:W-:Y:S04]  /*40c20*/  STL.64 [R1+0x30], R24 ;  /* 0x0000301801007387 */ /* 0x000fe80000100a00 */
[----:B------:R2:W-:Y:S01]  /*40c30*/  STL.64 [R1+0x38], R26 ;  /* 0x0000381a01007387 */ /* 0x0005e20000100a00 */
[C---:B-1----:R-:W-:Y:S06]  /*40c40*/  HMMA.1688.F32.TF32 R32, R248.reuse, R124, R236 ;  /* 0x0000007cf820723c */ /* 0x042fec00000810ec */
[C---:B--2---:R-:W-:Y:S01]  /*40c50*/  HMMA.1688.F32.TF32 R24, R248.reuse, R28, R232 ;  /* 0x0000001cf818723c */ /* 0x044fe200000810e8 */
[----:B------:R-:W-:Y:S05]  /*40c60*/  STL.64 [R1+0x20], R36 ;  /* 0x0000202401007387 */ /* 0x000fea0000100a00 */
[----:B------:R-:W-:Y:S01]  /*40c70*/  HMMA.1688.F32.TF32 R248, R248, R20, R228 ;  /* 0x00000014f8f8723c */ /* 0x000fe200000810e4 */
[----:B------:R1:W-:Y:S04]  /*40c80*/  STL.64 [R1+0x28], R38 ;  /* 0x0000282601007387 */ /* 0x0003e80000100a00 */
[----:B------:R-:W-:Y:S06]  /*40c90*/  LDS R232, [R0+UR12+0x8380] ;  /* 0x0083800c00e87984 */ /* 0x000fec0008000800 */
[----:B------:R-:W-:Y:S04]  /*40ca0*/  STL.64 [R1+0x10], R32 ;  /* 0x0000102001007387 */ /* 0x000fe80000100a00 */
[----:B------:R2:W-:Y:S01]  /*40cb0*/  STL.64 [R1+0x18], R34 ;  /* 0x0000182201007387 */ /* 0x0005e20000100a00 */
[C---:B-1----:R-:W-:Y:S03]  /*40cc0*/  HMMA.1688.F32.TF32 R36, R56.reuse, R188, R200 ;  /* 0x000000bc3824723c */ /* 0x042fe600000810c8 */
[----:B------:R-:W-:Y:S04]  /*40cd0*/  LDS R234, [R0+UR12+0x9380] ;  /* 0x0093800c00ea7984 */ /* 0x000fe80008000800 */
[----:B------:R-:W-:Y:S04]  /*40ce0*/  LDS R233, [R3+UR12+0x8380] ;  /* 0x0083800c03e97984 */ /* 0x000fe80008000800 */
[----:B------:R-:W-:Y:S01]  /*40cf0*/  STL.64 [R1+0x3bc0], R250 ;  /* 0x003bc0fa01007387 */ /* 0x000fe20000100a00 */
[C---:B--2---:R-:W-:Y:S03]  /*40d00*/  HMMA.1688.F32.TF32 R32, R56.reuse, R184, R204 ;  /* 0x000000b83820723c */ /* 0x044fe600000810cc */
[----:B------:R-:W-:Y:S04]  /*40d10*/  STL.64 [R1], R24 ;  /* 0x0000001801007387 */ /* 0x000fe80000100a00 */
[----:B------:R1:W-:Y:S04]  /*40d20*/  STL.64 [R1+0x8], R26 ;  /* 0x0000081a01007387 */ /* 0x0003e80000100a00 */
[----:B------:R-:W2:Y:S01]  /*40d30*/  LDS R235, [R3+UR12+0x9380] ;  /* 0x0093800c03eb7984 */ /* 0x000ea20008000800 */
[C---:B-1----:R-:W-:Y:S03]  /*40d40*/  HMMA.1688.F32.TF32 R24, R56.reuse, R180, R208 ;  /* 0x000000b43818723c */ /* 0x042fe600000810d0 */
        /* <DEDUP_REMOVED lines=8> */
[C---:B---3--:R-:W-:Y:S06]  /*40dd0*/  HMMA.1688.F32.TF32 R32, R56.reuse, R16, R224 ;  /* 0x000000103820723c */ /* 0x048fec00000810e0 */
[----:B-1----:R-:W-:Y:S09]  /*40de0*/  HMMA.1688.F32.TF32 R24, R56, R12, R212 ;  /* 0x0000000c3818723c */ /* 0x002ff200000810d4 */
[----:B------:R-:W-:Y:S04]  /*40df0*/  STL.64 [R1+0x80], R36 ;  /* 0x0000802401007387 */ /* 0x000fe80000100a00 */
[----:B------:R-:W-:Y:S04]  /*40e00*/  STL.64 [R1+0x88], R38 ;  /* 0x0000882601007387 */ /* 0x000fe80000100a00 */
[----:B------:R-:W-:Y:S04]  /*40e10*/  STL.64 [R1+0x70], R32 ;  /* 0x0000702001007387 */ /* 0x000fe80000100a00 */
[----:B------:R-:W-:Y:S04]  /*40e20*/  STL.64 [R1+0x78], R34 ;  /* 0x0000782201007387 */ /* 0x000fe80000100a00 */
[----:B------:R1:W-:Y:S04]  /*40e30*/  STL.64 [R1+0x60], R24 ;  /* 0x0000601801007387 */ /* 0x0003e80000100a00 */
[----:B------:R-:W3:Y:S04]  /*40e40*/  LDL.LU R208, [R1+0x640] ;  /* 0x0006400001d07983 */ /* 0x000ee80000300800 */
[----:B------:R-:W3:Y:S04]  /*40e50*/  LDL.LU R209, [R1+0x644] ;  /* 0x0006440001d17983 */ /* 0x000ee80000300800 */
[----:B------:R-:W3:Y:S04]  /*40e60*/  LDL.LU R210, [R1+0x648] ;  /* 0x0006480001d27983 */ /* 0x000ee80000300800 */
[----:B------:R-:W3:Y:S04]  /*40e70*/  LDL.LU R211, [R1+0x64c] ;  /* 0x00064c0001d37983 */ /* 0x000ee80000300800 */
[----:B------:R-:W4:Y:S04]  /*40e80*/  LDL.LU R236, [R1+0x680] ;  /* 0x0006800001ec7983 */ /* 0x000f280000300800 */
[----:B------:R-:W4:Y:S01]  /*40e90*/  LDL.LU R237, [R1+0x684] ;  /* 0x0006840001ed7983 */ /* 0x000f220000300800 */
[----:B------:R-:W-:-:S03]  /*40ea0*/  IMAD.MOV.U32 R252, RZ, RZ, R26 ;  /* 0x000000fffffc7224 */ /* 0x000fc600078e001a */
[----:B------:R-:W4:Y:S01]  /*40eb0*/  LDL.LU R238, [R1+0x688] ;  /* 0x0006880001ee7983 */ /* 0x000f220000300800 */
[----:B------:R-:W-:-:S03]  /*40ec0*/  IMAD.MOV.U32 R2, RZ, RZ, R27 ;  /* 0x000000ffff027224 */ /* 0x000fc600078e001b */
[----:B------:R-:W4:Y:S04]  /*40ed0*/  LDL.LU R239, [R1+0x68c] ;  /* 0x00068c0001ef7983 */ /* 0x000f280000300800 */
[----:B-1----:R-:W2:Y:S04]  /*40ee0*/  LDL.LU R24, [R1+0x6b0] ;  /* 0x0006b00001187983 */ /* 0x002ea80000300800 */
        /* <DEDUP_REMOVED lines=35> */
[C---:B---3--:R-:W-:Y:S06]  /*41120*/  HMMA.1688.F32.TF32 R48, R56.reuse, R124, R208 ;  /* 0x0000007c3830723c */ /* 0x048fec00000810d0 */
[C---:B----4-:R-:W-:Y:S06]  /*41130*/  HMMA.1688.F32.TF32 R32, R56.reuse, R168, R236 ;  /* 0x000000a83820723c */ /* 0x050fec00000810ec */
[C---:B--2---:R-:W-:Y:S06]  /*41140*/  HMMA.1688.F32.TF32 R152, R56.reuse, R4, R24 ;  /* 0x000000043898723c */ /* 0x044fec0000081018 */
[C---:B------:R-:W-:Y:S06]  /*41150*/  HMMA.1688.F32.TF32 R148, R56.reuse, R176, R192 ;  /* 0x000000b03894723c */ /* 0x040fec00000810c0 */
[C---:B------:R-:W-:Y:S11]  /*41160*/  HMMA.1688.F32.TF32 R24, R56.reuse, R172, R244 ;  /* 0x000000ac3818723c */ /* 0x040ff600000810f4 */
[----:B------:R-:W-:Y:S01]  /*41170*/  STL.64 [R1+0x3b70], R154 ;  /* 0x003b709a01007387 */ /* 0x000fe20000100a00 */
[C---:B------:R-:W-:Y:S03]  /*41180*/  HMMA.1688.F32.TF32 R36, R56.reuse, R164, R228 ;  /* 0x000000a43824723c */ /* 0x040fe600000810e4 */
[----:B------:R-:W-:Y:S03]  /*41190*/  STL.64 [R1+0x3b68], R152 ;  /* 0x003b689801007387 */ /* 0x000fe60000100a00 */
[C---:B------:R-:W-:Y:S01]  /*411a0*/  HMMA.1688.F32.TF32 R40, R56.reuse, R160, R200 ;  /* 0x000000a03828723c */ /* 0x040fe200000810c8 */
[----:B------:R-:W-:Y:S05]  /*411b0*/  STL.64 [R1+0x3b80], R150 ;  /* 0x003b809601007387 */ /* 0x000fea0000100a00 */
[C---:B------:R-:W-:Y:S01]  /*411c0*/  HMMA.1688.F32.TF32 R44, R56.reuse, R128, R204 ;  /* 0x00000080382c723c */ /* 0x040fe200000810cc */
[----:B------:R1:W-:Y:S04]  /*411d0*/  STL.64 [R1+0x3b78], R148 ;  /* 0x003b789401007387 */ /* 0x0003e80000100a00 */
[----:B------:R-:W-:Y:S01]  /*411e0*/  STL.64 [R1+0x3b90], R26 ;  /* 0x003b901a01007387 */ /* 0x000fe20000100a00 */
[C---:B------:R-:W-:Y:S03]  /*411f0*/  HMMA.1688.F32.TF32 R52, R56.reuse, R28, R216 ;  /* 0x0000001c3834723c */ /* 0x040fe600000810d8 */
[----:B------:R-:W-:Y:S04]  /*41200*/  STL.64 [R1+0x3b88], R24 ;  /* 0x003b881801007387 */ /* 0x000fe80000100a00 */
[----:B------:R-:W-:Y:S01]  /*41210*/  STL.64 [R1+0x3ba0], R34 ;  /* 0x003ba02201007387 */ /* 0x000fe20000100a00 */
[----:B------:R-:W-:Y:S03]  /*41220*/  HMMA.1688.F32.TF32 R56, R56, R20, R224 ;  /* 0x000000143838723c */ /* 0x000fe600000810e0 */
[----:B------:R-:W-:Y:S04]  /*41230*/  STL.64 [R1+0x3b98], R32 ;  /* 0x003b982001007387 */ /* 0x000fe80000100a00 */
[----:B------:R-:W-:Y:S04]  /*41240*/  STL.64 [R1+0x3bb0], R38 ;  /* 0x003bb02601007387 */ /* 0x000fe80000100a00 */
[----:B------:R-:W-:Y:S04]  /*41250*/  STL.64 [R1+0x3ba8], R36 ;  /* 0x003ba82401007387 */ /* 0x000fe80000100a00 */
[----:B------:R2:W-:Y:S04]  /*41260*/  STL.64 [R1+0x3bd0], R42 ;  /* 0x003bd02a01007387 */ /* 0x0005e80000100a00 */
[----:B------:R3:W-:Y:S04]  /*41270*/  STL.64 [R1+0x3bc8], R40 ;  /* 0x003bc82801007387 */ /* 0x0007e80000100a00 */
        /* <DEDUP_REMOVED lines=52> */
[----:B------:R-:W4:Y:S08]  /*415c0*/  LDL.LU R215, [R1+0x7ec] ;  /* 0x0007ec0001d77983 */ /* 0x000f300000300800 */
[----:B------:R-:W-:Y:S04]  /*415d0*/  STL.64 [R1+0x3c20], R62 ;  /* 0x003c203e01007387 */ /* 0x000fe80000100a00 */
[----:B------:R-:W-:Y:S01]  /*415e0*/  STL.64 [R1+0x3c18], R60 ;  /* 0x003c183c01007387 */ /* 0x000fe20000100a00 */
[C---:B--2---:R-:W-:Y:S06]  /*415f0*/  HMMA.1688.F32.TF32 R100, R120.reuse, R164, R224 ;  /* 0x000000a47864723c */ /* 0x044fec00000810e0 */
[C---:B---3--:R-:W-:Y:S06]  /*41600*/  HMMA.1688.F32.TF32 R84, R120.reuse, R4, R200 ;  /* 0x000000047854723c */ /* 0x048fec00000810c8 */
[C---:B----4-:R-:W-:Y:S06]  /*41610*/  HMMA.1688.F32.TF32 R68, R120.reuse, R180, R192 ;  /* 0x000000b47844723c */ /* 0x050fec00000810c0 */
[C---:B------:R-:W-:Y:S06]  /*41620*/  HMMA.1688.F32.TF32 R64, R120.reuse, R184, R240 ;  /* 0x000000b87840723c */ /* 0x040fec00000810f0 */
        /* <DEDUP_REMOVED lines=8> */
[----:B------:R-:W-:Y:S04]  /*416b0*/  STL.64 [R1+0x3c38], R68 ;  /* 0x003c384401007387 */ /* 0x000fe80000100a00 */
[----:B------:R-:W-:Y:S01]  /*416c0*/  STL.64 [R1+0x3c50], R74 ;  /* 0x003c504a01007387 */ /* 0x000fe20000100a00 */
[C---:B------:R-:W-:Y:S03]  /*416d0*/  HMMA.1688.F32.TF32 R96, R120.reuse, R168, R216 ;  /* 0x000000a87860723c */ /* 0x040fe600000810d8 */
        /* <DEDUP_REMOVED lines=27> */
[----:B------:R-:W-:Y:S03]  /*41890*/  HMMA.1688.F32.TF32 R104, R120, R160, R212 ;  /* 0x000000a07868723c */ /* 0x000fe600000810d4 */
        /* <DEDUP_REMOVED lines=72> */
[C---:B---3--:R-:W-:Y:S03]  /*41d20*/  HMMA.1688.F32.TF32 R228, R232.reuse, R28, R228 ;  /* 0x0000001ce8e4723c */ /* 0x048fe600000810e4 */
[----:B------:R-:W-:Y:S04]  /*41d30*/  STL.64 [R1+0x3d00], R106 ;  /* 0x003d006a01007387 */ /* 0x000fe80000100a00 */
[----:B------:R-:W-:Y:S01]  /*41d40*/  STL.64 [R1+0x3cf8], R104 ;  /* 0x003cf86801007387 */ /* 0x000fe20000100a00 */
[----:B----4-:R-:W-:Y:S01]  /*41d50*/  HMMA.1688.F32.TF32 R224, R232, R124, R224 ;  /* 0x0000007ce8e0723c */ /* 0x010fe200000810e0 */
[----:B-1----:R-:W-:Y:S01]  /*41d60*/  IMAD.MOV.U32 R148, RZ, RZ, R130 ;  /* 0x000000ffff947224 */ /* 0x002fe200078e0082 */
[----:B------:R-:W-:-:S04]  /*41d70*/  MOV R149, R131 ;  /* 0x0000008300957202 */ /* 0x000fc80000000f00 */
[C---:B--2---:R-:W-:Y:S06]  /*41d80*/  HMMA.1688.F32.TF32 R216, R232.reuse, R160, R216 ;  /* 0x000000a0e8d8723c */ /* 0x044fec00000810d8 */
[C---:B------:R-:W-:Y:S06]  /*41d90*/  HMMA.1688.F32.TF32 R212, R232.reuse, R164, R212 ;  /* 0x000000a4e8d4723c */ /* 0x040fec00000810d4 */
[C---:B------:R-:W-:Y:S06]  /*41da0*/  HMMA.1688.F32.TF32 R208, R232.reuse, R168, R208 ;  /* 0x000000a8e8d0723c */ /* 0x040fec00000810d0 */
[C---:B------:R-:W-:Y:S06]  /*41db0*/  HMMA.1688.F32.TF32 R200, R232.reuse, R176, R200 ;  /* 0x000000b0e8c8723c */ /* 0x040fec00000810c8 */
[C---:B------:R-:W-:Y:S06]  /*41dc0*/  HMMA.1688.F32.TF32 R196, R232.reuse, R4, R196 ;  /* 0x00000004e8c4723c */ /* 0x040fec00000810c4 */
[----:B------:R-:W-:Y:S06]  /*41dd0*/  HMMA.1688.F32.TF32 R136, R232, R184, R136 ;  /* 0x000000b8e888723c */ /* 0x000fec0000081088 */
[C---:B------:R-:W-:Y:S06]  /*41de0*/  HMMA.1688.F32.TF32 R116, R120.reuse, R28, R116 ;  /* 0x0000001c7874723c */ /* 0x040fec0000081074 */
[C---:B------:R-:W-:Y:S06]  /*41df0*/  HMMA.1688.F32.TF32 R112, R120.reuse, R124, R112 ;  /* 0x0000007c7870723c */ /* 0x040fec0000081070 */
[C---:B------:R-:W-:Y:S06]  /*41e00*/  HMMA.1688.F32.TF32 R108, R120.reuse, R128, R108 ;  /* 0x00000080786c723c */ /* 0x040fec000008106c */
[----:B------:R-:W-:Y:S06]  /*41e10*/  HMMA.1688.F32.TF32 R120, R120, R20, R144 ;  /* 0x000000147878723c */ /* 0x000fec0000081090 */
[C---:B------:R-:W-:Y:S06]  /*41e20*/  HMMA.1688.F32.TF32 R132, R232.reuse, R188, R140 ;  /* 0x000000bce884723c */ /* 0x040fec000008108c */
[C---:B------:R-:W-:Y:S01]  /*41e30*/  HMMA.1688.F32.TF32 R140, R232.reuse, R180, R236 ;  /* 0x000000b4e88c723c */ /* 0x040fe200000810ec */
[----:B------:R-:W-:Y:S04]  /*41e40*/  LDS R236, [R0+UR12+0xa000] ;  /* 0x00a0000c00ec7984 */ /* 0x000fe80008000800 */
[----:B------:R-:W-:Y:S04]  /*41e50*/  LDS R238, [R0+UR12+0xb000] ;  /* 0x00b0000c00ee7984 */ /* 0x000fe80008000800 */
[----:B------:R-:W-:Y:S01]  /*41e60*/  LDS R237, [R3+UR12+0xa000] ;  /* 0x00a0000c03ed7984 */ /* 0x000fe20008000800 */
[----:B------:R-:W-:Y:S03]  /*41e70*/  HMMA.1688.F32.TF32 R144, R232, R8, R244 ;  /* 0x00000008e890723c */ /* 0x000fe600000810f4 */
[----:B------:R-:W1:Y:S01]  /*41e80*/  LDS R239, [R3+UR12+0xb000] ;  /* 0x00b0000c03ef7984 */ /* 0x000e620008000800 */
[----:B------:R-:W-:-:S02]  /*41e90*/  IMAD.MOV.U32 R150, RZ, RZ, R179 ;  /* 0x000000ffff967224 */ /* 0x000fc400078e00b3 */
[----:B------:R-:W-:Y:S01]  /*41ea0*/  IMAD.MOV.U32 R151, RZ, RZ, R178 ;  /* 0x000000ffff977224 */ /* 0x000fe200078e00b2 */
[----:B------:R-:W-:Y:S01]  /*41eb0*/  MOV R42, R23 ;  /* 0x00000017002a7202 */ /* 0x000fe20000000f00 */
        /* <DEDUP_REMOVED lines=8> */
[----:B------:R-:W-:Y:S01]  /*41f40*/  HMMA.1688.F32.TF32 R192, R232, R12, R192 ;  /* 0x0000000ce8c0723c */ /* 0x000fe200000810c0 */
[----:B------:R-:W-:Y:S01]  /*41f50*/  IMAD.MOV.U32 R47, RZ, RZ, R126 ;  /* 0x000000ffff2f7224 */ /* 0x000fe200078e007e */
[----:B------:R-:W-:Y:S01]  /*41f60*/  LDS R244, [R0+UR12+0xa080] ;  /* 0x00a0800c00f47984 */ /* 0x000fe20008000800 */
[----:B------:R-:W-:-:S02]  /*41f70*/  IMAD.MOV.U32 R37, RZ, RZ, R7 ;  /* 0x000000ffff257224 */ /* 0x000fc400078e0007 */
[----:B------:R-:W-:Y:S01]  /*41f80*/  IMAD.MOV.U32 R38, RZ, RZ, R14 ;  /* 0x000000ffff267224 */ /* 0x000fe200078e000e */
[----:B------:R-:W-:Y:S01]  /*41f90*/  LDS R246, [R0+UR12+0xb080] ;  /* 0x00b0800c00f67984 */ /* 0x000fe20008000800 */
[----:B------:R-:W-:Y:S02]  /*41fa0*/  IMAD.MOV.U32 R32, RZ, RZ, R18 ;  /* 0x000000ffff207224 */ /* 0x000fe400078e0012 */
[----:B------:R-:W-:Y:S01]  /*41fb0*/  IMAD.MOV.U32 R33, RZ, RZ, R186 ;  /* 0x000000ffff217224 */ /* 0x000fe200078e00ba */
[----:B------:R-:W-:Y:S01]  /*41fc0*/  LDS R245, [R3+UR12+0xa080] ;  /* 0x00a0800c03f57984 */ /* 0x000fe20008000800 */
[----:B------:R-:W-:Y:S02]  /*41fd0*/  IMAD.MOV.U32 R35, RZ, RZ, R19 ;  /* 0x000000ffff237224 */ /* 0x000fe400078e0013 */
[----:B------:R-:W-:Y:S01]  /*41fe0*/  IMAD.MOV.U32 R152, RZ, RZ, R182 ;  /* 0x000000ffff987224 */ /* 0x000fe200078e00b6 */
[----:B------:R-:W2:Y:S01]  /*41ff0*/  LDS R247, [R3+UR12+0xb080] ;  /* 0x00b0800c03f77984 */ /* 0x000ea20008000800 */
[C---:B------:R-:W-:Y:S06]  /*42000*/  HMMA.1688.F32.TF32 R156, R232.reuse, R16, R156 ;  /* 0x00000010e89c723c */ /* 0x040fec000008109c */
[C---:B------:R-:W-:Y:S06]  /*42010*/  HMMA.1688.F32.TF32 R204, R232.reuse, R172, R204 ;  /* 0x000000ace8cc723c */ /* 0x040fec00000810cc */
[C---:B------:R-:W-:Y:S06]  /*42020*/  HMMA.1688.F32.TF32 R220, R232.reuse, R128, R220 ;  /* 0x00000080e8dc723c */ /* 0x040fec00000810dc */
[----:B------:R-:W-:Y:S07]  /*42030*/  HMMA.1688.F32.TF32 R232, R232, R20, R248 ;  /* 0x00000014e8e8723c */ /* 0x000fee00000810f8 */
[----:B------:R-:W-:-:S02]  /*42040*/  IMAD.MOV.U32 R248, RZ, RZ, R30 ;  /* 0x000000fffff87224 */ /* 0x000fc400078e001e */
[----:B------:R-:W3:Y:S01]  /*42050*/  LDL.LU R30, [R1+0x3e5c] ;  /* 0x003e5c00011e7983 */ /* 0x000ee20000300800 */
[----:B------:R-:W-:Y:S01]  /*42060*/  IMAD.MOV.U32 R249, RZ, RZ, R31 ;  /* 0x000000fffff97224 */ /* 0x000fe200078e001f */
[----:B------:R-:W-:Y:S02]  /*42070*/  MOV R250, R170 ;  /* 0x000000aa00fa7202 */ /* 0x000fe40000000f00 */
[----:B------:R-:W4:Y:S01]  /*42080*/  LDL.LU R31, [R1+0x3e58] ;  /* 0x003e5800011f7983 */ /* 0x000f220000300800 */
[----:B------:R-:W-:-:S03]  /*42090*/  IMAD.MOV.U32 R251, RZ, RZ, R171 ;  /* 0x000000fffffb7224 */ /* 0x000fc600078e00ab */
[----:B------:R-:W2:Y:S04]  /*420a0*/  LDL.LU R170, [R1+0x3e54] ;  /* 0x003e540001aa7983 */ /* 0x000ea80000300800 */
[----:B------:R-:W2:Y:S04]  /*420b0*/  LDL.LU R171, [R1+0x3e50] ;  /* 0x003e500001ab7983 */ /* 0x000ea80000300800 */
[----:B------:R-:W2:Y:S04]  /*420c0*/  LDL.LU R130, [R1+0x3e4c] ;  /* 0x003e4c0001827983 */ /* 0x000ea80000300800 */
[----:B------:R-:W2:Y:S01]  /*420d0*/  LDL.LU R131, [R1+0x3e48] ;  /* 0x003e480001837983 */ /* 0x000ea20000300800 */
[----:B-1----:R-:W-:Y:S03]  /*420e0*/  HMMA.1688.F32.TF32 R24, R236, R190, R240 ;  /* 0x000000beec18723c */ /* 0x002fe600000810f0 */
[----:B------:R-:W2:Y:S04]  /*420f0*/  LDL.LU R179, [R1+0x3e44] ;  /* 0x003e440001b37983 */ /* 0x000ea80000300800 */
[----:B------:R-:W2:-:S15]  /*42100*/  LDL.LU R178, [R1+0x3e40] ;  /* 0x003e400001b27983 */ /* 0x000e9e0000300800 */
[----:B------:R-:W-:-:S02]  /*42110*/  NOP ;  /* 0x0000000000007918 */ /* 0x000fc40000000000 */
[----:B------:R-:W-:Y:S01]  /*42120*/  MOV R9, R24 ;  /* 0x0000001800097202 */ /* 0x000fe20000000f00 */
[----:B------:R-:W-:Y:S01]  /*42130*/  IMAD.MOV.U32 R8, RZ, RZ, R25 ;  /* 0x000000ffff087224 */ /* 0x000fe200078e0019 */
[----:B------:R-:W-:Y:S01]  /*42140*/  MOV R24, R175 ;  /* 0x000000af00187202 */ /* 0x000fe20000000f00 */
[----:B------:R-:W-:Y:S01]  /*42150*/  IMAD.MOV.U32 R5, RZ, RZ, R26 ;  /* 0x000000ffff057224 */ /* 0x000fe200078e001a */
[----:B------:R-:W2:Y:S01]  /*42160*/  LDL.LU R175, [R1+0x3e3c] ;  /* 0x003e3c0001af7983 */ /* 0x000ea20000300800 */
[----:B------:R-:W-:Y:S01]  /*42170*/  IMAD.MOV.U32 R25, RZ, RZ, R174 ;  /* 0x000000ffff197224 */ /* 0x000fe200078e00ae */
[----:B------:R-:W-:Y:S01]  /*42180*/  MOV R4, R27 ;  /* 0x0000001b00047202 */ /* 0x000fe20000000f00 */
[----:B------:R-:W-:Y:S01]  /*42190*/  IMAD.MOV.U32 R26, RZ, RZ, R163 ;  /* 0x000000ffff1a7224 */ /* 0x000fe200078e00a3 */
[----:B------:R-:W2:Y:S01]  /*421a0*/  LDL.LU R174, [R1+0x3e38] ;  /* 0x003e380001ae7983 */ /* 0x000ea20000300800 */
[----:B------:R-:W-:-:S03]  /*421b0*/  MOV R27, R162 ;  /* 0x000000a2001b7202 */ /* 0x000fc60000000f00 */
[----:B------:R-:W2:Y:S04]  /*421c0*/  LDL.LU R163, [R1+0x3e34] ;  /* 0x003e340001a37983 */ /* 0x000ea80000300800 */
[----:B------:R-:W2:Y:S04]  /*421d0*/  LDL.LU R162, [R1+0x3e30] ;  /* 0x003e300001a27983 */ /* 0x000ea80000300800 */
[----:B------:R-:W2:Y:S04]  /*421e0*/  LDL.LU R166, [R1+0x3e2c] ;  /* 0x003e2c0001a67983 */ /* 0x000ea80000300800 */
[----:B------:R-:W2:Y:S04]  /*421f0*/  LDL.LU R167, [R1+0x3e28] ;  /* 0x003e280001a77983 */ /* 0x000ea80000300800 */
[----:B------:R-:W2:Y:S04]  /*42200*/  LDL.LU R23, [R1+0x3e24] ;  /* 0x003e240001177983 */ /* 0x000ea80000300800 */
[----:B------:R-:W2:Y:S01]  /*42210*/  LDL.LU R22, [R1+0x3e20] ;  /* 0x003e200001167983 */ /* 0x000ea20000300800 */
[----:B---3--:R-:W-:Y:S01]  /*42220*/  MOV R45, R30 ;  /* 0x0000001e002d7202 */ /* 0x008fe20000000f00 */
[----:B----4-:R-:W-:-:S02]  /*42230*/  IMAD.MOV.U32 R44, RZ, RZ, R31 ;  /* 0x000000ffff2c7224 */ /* 0x010fc400078e001f */
[----:B------:R-:W3:Y:S04]  /*42240*/  LDL.LU R31, [R1+0x3e1c] ;  /* 0x003e1c00011f7983 */ /* 0x000ee80000300800 */
[----:B------:R-:W4:Y:S04]  /*42250*/  LDL.LU R30, [R1+0x3e18] ;  /* 0x003e1800011e7983 */ /* 0x000f280000300800 */
[----:B------:R-:W4:Y:S01]  /*42260*/  LDL.LU R127, [R1+0x3e14] ;  /* 0x003e1400017f7983 */ /* 0x000f220000300800 */
[----:B--2---:R-:W-:-:S03]  /*42270*/  IMAD.MOV.U32 R49, RZ, RZ, R130 ;  /* 0x000000ffff317224 */ /* 0x004fc600078e0082 */
[----:B------:R-:W2:Y:S01]  /*42280*/  LDL.LU R126, [R1+0x3e10] ;  /* 0x003e1000017e7983 */ /* 0x000ea20000300800 */
[----:B------:R-:W-:-:S03]  /*42290*/  MOV R48, R131 ;  /* 0x0000008300307202 */ /* 0x000fc60000000f00 */
[----:B------:R-:W2:Y:S04]  /*422a0*/  LDL.LU R131, [R1+0x3e0c] ;  /* 0x003e0c0001837983 */ /* 0x000ea80000300800 */
[----:B------:R-:W2:Y:S01]  /*422b0*/  LDL.LU R130, [R1+0x3e08] ;  /* 0x003e080001827983 */ /* 0x000ea20000300800 */
[----:B------:R-:W-:Y:S01]  /*422c0*/  IMAD.MOV.U32 R50, RZ, RZ, R171 ;  /* 0x000000ffff327224 */ /* 0x000fe200078e00ab */
[----:B------:R-:W-:Y:S02]  /*422d0*/  MOV R51, R170 ;  /* 0x000000aa00337202 */ /* 0x000fe40000000f00 */
[----:B------:R-:W2:Y:S04]  /*422e0*/  LDL.LU R171, [R1+0x3e04] ;  /* 0x003e040001ab7983 */ /* 0x000ea80000300800 */
[----:B------:R-:W2:Y:S01]  /*422f0*/  LDL.LU R170, [R1+0x3e00] ;  /* 0x003e000001aa7983 */ /* 0x000ea20000300800 */
[----:B------:R-:W-:Y:S01]  /*42300*/  IMAD.MOV.U32 R59, RZ, RZ, R163 ;  /* 0x000000ffff3b7224 */ /* 0x000fe200078e00a3 */
[----:B------:R-:W-:Y:S01]  /*42310*/  MOV R58, R162 ;  /* 0x000000a2003a7202 */ /* 0x000fe20000000f00 */
[----:B------:R-:W-:-:S02]  /*42320*/  IMAD.MOV.U32 R57, RZ, RZ, R166 ;  /* 0x000000ffff397224 */ /* 0x000fc400078e00a6 */
[----:B------:R-:W-:Y:S02]  /*42330*/  IMAD.MOV.U32 R56, RZ, RZ, R167 ;  /* 0x000000ffff387224 */ /* 0x000fe400078e00a7 */
[----:B------:R-:W2:Y:S04]  /*42340*/  LDL.LU R167, [R1+0x3dfc] ;  /* 0x003dfc0001a77983 */ /* 0x000ea80000300800 */
[----:B------:R-:W2:Y:S04]  /*42350*/  LDL.LU R166, [R1+0x3df8] ;  /* 0x003df80001a67983 */ /* 0x000ea80000300800 */
[----:B------:R-:W2:Y:S01]  /*42360*/  LDL.LU R162, [R1+0x3df4] ;  /* 0x003df40001a27983 */ /* 0x000ea20000300800 */
[----:B------:R-:W-:-:S03]  /*42370*/  IMAD.MOV.U32 R62, RZ, RZ, R22 ;  /* 0x000000ffff3e7224 */ /* 0x000fc600078e0016 */
[----:B------:R-:W2:Y:S01]  /*42380*/  LDL.LU R163, [R1+0x3df0] ;  /* 0x003df00001a37983 */ /* 0x000ea20000300800 */
[----:B------:R-:W-:Y:S01]  /*42390*/  IMAD.MOV.U32 R63, RZ, RZ, R23 ;  /* 0x000000ffff3f7224 */ /* 0x000fe200078e0017 */
[----:B---3--:R-:W-:Y:S01]  /*423a0*/  MOV R61, R31 ;  /* 0x0000001f003d7202 */ /* 0x008fe20000000f00 */
[----:B----4-:R-:W-:Y:S02]  /*423b0*/  IMAD.MOV.U32 R60, RZ, RZ, R30 ;  /* 0x000000ffff3c7224 */ /* 0x010fe400078e001e */
        /* <DEDUP_REMOVED lines=14> */
[----:B---3--:R-:W-:-:S02]  /*424a0*/  IMAD.MOV.U32 R73, RZ, RZ, R30 ;  /* 0x000000ffff497224 */ /* 0x008fc400078e001e */
[----:B----4-:R-:W-:Y:S02]  /*424b0*/  IMAD.MOV.U32 R72, RZ, RZ, R31 ;  /* 0x000000ffff487224 */ /* 0x010fe400078e001f */
[----:B------:R-:W3:Y:S04]  /*424c0*/  LDL.LU R31, [R1+0x3dcc] ;  /* 0x003dcc00011f7983 */ /* 0x000ee80000300800 */
[----:B------:R-:W4:Y:S04]  /*424d0*/  LDL.LU R30, [R1+0x3dc8] ;  /* 0x003dc800011e7983 */ /* 0x000f280000300800 */
[----:B------:R-:W4:Y:S01]  /*424e0*/  LDL.LU R163, [R1+0x3dc4] ;  /* 0x003dc40001a37983 */ /* 0x000f220000300800 */
[----:B--2---:R-:W-:Y:S01]  /*424f0*/  IMAD.MOV.U32 R78, RZ, RZ, R23 ;  /* 0x000000ffff4e7224 */ /* 0x004fe200078e0017 */
[----:B------:R-:W-:-:S02]  /*42500*/  MOV R77, R130 ;  /* 0x00000082004d7202 */ /* 0x000fc40000000f00 */
[----:B------:R-:W2:Y:S01]  /*42510*/  LDL.LU R162, [R1+0x3dc0] ;  /* 0x003dc00001a27983 */ /* 0x000ea20000300800 */
[----:B------:R-:W-:-:S03]  /*42520*/  IMAD.MOV.U32 R76, RZ, RZ, R131 ;  /* 0x000000ffff4c7224 */ /* 0x000fc600078e0083 */
[----:B------:R-:W2:Y:S01]  /*42530*/  LDL.LU R131, [R1+0x3dbc] ;  /* 0x003dbc0001837983 */ /* 0x000ea20000300800 */
[----:B------:R-:W-:-:S03]  /*42540*/  IMAD.MOV.U32 R79, RZ, RZ, R22 ;  /* 0x000000ffff4f7224 */ /* 0x000fc600078e0016 */
[----:B------:R-:W2:Y:S04]  /*42550*/  LDL.LU R130, [R1+0x3db8] ;  /* 0x003db80001827983 */ /* 0x000ea80000300800 */
[----:B------:R-:W2:Y:S04]  /*42560*/  LDL.LU R23, [R1+0x3db4] ;  /* 0x003db40001177983 */ /* 0x000ea80000300800 */
[----:B------:R-:W2:Y:S01]  /*42570*/  LDL.LU R22, [R1+0x3db0] ;  /* 0x003db00001167983 */ /* 0x000ea20000300800 */
[----:B------:R-:W-:Y:S01]  /*42580*/  IMAD.MOV.U32 R82, RZ, RZ, R127 ;  /* 0x000000ffff527224 */ /* 0x000fe200078e007f */
[----:B------:R-:W-:Y:S01]  /*42590*/  MOV R83, R126 ;  /* 0x0000007e00537202 */ /* 0x000fe20000000f00 */
[----:B---3--:R-:W-:Y:S01]  /*425a0*/  IMAD.MOV.U32 R81, RZ, RZ, R31 ;  /* 0x000000ffff517224 */ /* 0x008fe200078e001f */
[----:B----4-:R-:W-:-:S02]  /*425b0*/  MOV R80, R30 ;  /* 0x0000001e00507202 */ /* 0x010fc40000000f00 */
[----:B------:R-:W3:Y:S04]  /*425c0*/  LDL.LU R30, [R1+0x3dac] ;  /* 0x003dac00011e7983 */ /* 0x000ee80000300800 */
[----:B------:R-:W4:Y:S04]  /*425d0*/  LDL.LU R31, [R1+0x3da8] ;  /* 0x003da800011f7983 */ /* 0x000f280000300800 */
[----:B------:R-:W4:Y:S04]  /*425e0*/  LDL.LU R127, [R1+0x3da4] ;  /* 0x003da400017f7983 */ /* 0x000f280000300800 */
[----:B------:R-:W4:Y:S04]  /*425f0*/  LDL.LU R126, [R1+0x3da0] ;  /* 0x003da000017e7983 */ /* 0x000f280000300800 */
[----:B------:R-:W4:Y:S01]  /*42600*/  LDL.LU R88, [R1+0x4e0] ;  /* 0x0004e00001587983 */ /* 0x000f220000300800 */
[----:B--2---:R-:W-:-:S03]  /*42610*/  IMAD.MOV.U32 R91, RZ, RZ, R23 ;  /* 0x000000ffff5b7224 */ /* 0x004fc600078e0017 */
[----:B------:R-:W2:Y:S01]  /*42620*/  LDL.LU R89, [R1+0x4e4] ;  /* 0x0004e40001597983 */ /* 0x000ea20000300800 */
[----:B------:R-:W-:-:S03]  /*42630*/  IMAD.MOV.U32 R90, RZ, RZ, R22 ;  /* 0x000000ffff5a7224 */ /* 0x000fc600078e0016 */
[----:B------:R-:W2:Y:S04]  /*42640*/  LDL.LU R22, [R1+0x3d9c] ;  /* 0x003d9c0001167983 */ /* 0x000ea80000300800 */
[----:B------:R-:W2:Y:S01]  /*42650*/  LDL.LU R23, [R1+0x3d98] ;  /* 0x003d980001177983 */ /* 0x000ea20000300800 */
[----:B---3--:R-:W-:Y:S01]  /*42660*/  MOV R95, R30 ;  /* 0x0000001e005f7202 */ /* 0x008fe20000000f00 */
[----:B----4-:R-:W-:Y:S01]  /*42670*/  IMAD.MOV.U32 R94, RZ, RZ, R31 ;  /* 0x000000ffff5e7224 */ /* 0x010fe200078e001f */
[----:B------:R-:W-:Y:S02]  /*42680*/  MOV R92, R127 ;  /* 0x0000007f005c7202 */ /* 0x000fe40000000f00 */
[----:B------:R-:W3:Y:S01]  /*42690*/  LDL.LU R127, [R1+0x3d94] ;  /* 0x003d9400017f7983 */ /* 0x000ee20000300800 */
[----:B------:R-:W-:-:S03]  /*426a0*/  IMAD.MOV.U32 R93, RZ, RZ, R126 ;  /* 0x000000ffff5d7224 */ /* 0x000fc600078e007e */
[----:B------:R-:W4:Y:S04]  /*426b0*/  LDL.LU R126, [R1+0x3d90] ;  /* 0x003d9000017e7983 */ /* 0x000f280000300800 */
[----:B------:R-:W4:Y:S04]  /*426c0*/  LDL.LU R31, [R1+0x3d8c] ;  /* 0x003d8c00011f7983 */ /* 0x000f280000300800 */
[----:B------:R-:W4:Y:S01]  /*426d0*/  LDL.LU R30, [R1+0x3d88] ;  /* 0x003d8800011e7983 */ /* 0x000f220000300800 */
[----:B--2---:R-:W-:-:S03]  /*426e0*/  IMAD.MOV.U32 R99, RZ, RZ, R22 ;  /* 0x000000ffff637224 */ /* 0x004fc600078e0016 */
[----:B------:R-:W2:Y:S01]  /*426f0*/  LDL.LU R96, [R1+0x500] ;  /* 0x0005000001607983 */ /* 0x000ea20000300800 */
        /* <DEDUP_REMOVED lines=10> */
[----:B------:R-:W-:Y:S01]  /*427a0*/  MOV R84, R130 ;  /* 0x0000008200547202 */ /* 0x000fe20000000f00 */
[----:B------:R-:W-:Y:S01]  /*427b0*/  IMAD.MOV.U32 R85, RZ, RZ, R131 ;  /* 0x000000ffff557224 */ /* 0x000fe200078e0083 */
[----:B------:R-:W-:Y:S01]  /*427c0*/  MOV R87, R163 ;  /* 0x000000a300577202 */ /* 0x000fe20000000f00 */
[----:B------:R-:W-:-:S02]  /*427d0*/  IMAD.MOV.U32 R86, RZ, RZ, R162 ;  /* 0x000000ffff567224 */ /* 0x000fc400078e00a2 */
[----:B------:R-:W-:Y:S01]  /*427e0*/  IMAD.MOV.U32 R68, RZ, RZ, R166 ;  /* 0x000000ffff447224 */ /* 0x000fe200078e00a6 */
[----:B------:R-:W-:Y:S01]  /*427f0*/  MOV R70, R170 ;  /* 0x000000aa00467202 */ /* 0x000fe20000000f00 */
[----:B------:R-:W-:Y:S02]  /*42800*/  IMAD.MOV.U32 R69, RZ, RZ, R167 ;  /* 0x000000ffff457224 */ /* 0x000fe400078e00a7 */
[----:B------:R-:W-:Y:S01]  /*42810*/  IMAD.MOV.U32 R71, RZ, RZ, R171 ;  /* 0x000000ffff477224 */ /* 0x000fe200078e00ab */
[----:B------:R-:W-:Y:S01]  /*42820*/  MOV R53, R175 ;  /* 0x000000af00357202 */ /* 0x000fe20000000f00 */
[----:B------:R-:W-:Y:S02]  /*42830*/  IMAD.MOV.U32 R52, RZ, RZ, R174 ;  /* 0x000000ffff347224 */ /* 0x000fe400078e00ae */
[----:B------:R-:W-:Y:S02]  /*42840*/  IMAD.MOV.U32 R54, RZ, RZ, R178 ;  /* 0x000000ffff367224 */ /* 0x000fe400078e00b2 */
[----:B------:R-:W-:-:S02]  /*42850*/  IMAD.MOV.U32 R55, RZ, RZ, R179 ;  /* 0x000000ffff377224 */ /* 0x000fc400078e00b3 */
[----:B---3--:R-:W-:Y:S02]  /*42860*/  IMAD.MOV.U32 R103, RZ, RZ, R127 ;  /* 0x000000ffff677224 */ /* 0x008fe400078e007f */
[----:B----4-:R-:W-:Y:S01]  /*42870*/  IMAD.MOV.U32 R102, RZ, RZ, R126 ;  /* 0x000000ffff667224 */ /* 0x010fe200078e007e */
[----:B------:R-:W-:Y:S01]  /*42880*/  MOV R101, R31 ;  /* 0x0000001f00657202 */ /* 0x000fe20000000f00 */
[----:B------:R-:W-:Y:S02]  /*42890*/  IMAD.MOV.U32 R100, RZ, RZ, R30 ;  /* 0x000000ffff647224 */ /* 0x000fe400078e001e */
[----:B--2---:R-:W-:Y:S01]  /*428a0*/  IMAD.MOV.U32 R243, RZ, RZ, R23 ;  /* 0x000000fffff37224 */ /* 0x004fe200078e0017 */
[----:B------:R-:W-:Y:S02]  /*428b0*/  MOV R242, R22 ;  /* 0x0000001600f27202 */ /* 0x000fe40000000f00 */
[----:B------:R-:W2:Y:S04]  /*428c0*/  LDL.LU R22, [R1+0x3d7c] ;  /* 0x003d7c0001167983 */ /* 0x000ea80000300800 */
[----:B------:R-:W2:Y:S04]  /*428d0*/  LDL.LU R23, [R1+0x3d78] ;  /* 0x003d780001177983 */ /* 0x000ea80000300800 */
[----:B------:R-:W3:Y:S04]  /*428e0*/  LDL.LU R30, [R1+0x3d74] ;  /* 0x003d7400011e7983 */ /* 0x000ee80000300800 */
[----:B------:R-:W3:Y:S04]  /*428f0*/  LDL.LU R31, [R1+0x3d70] ;  /* 0x003d7000011f7983 */ /* 0x000ee80000300800 */
[----:B------:R-:W4:Y:S04]  /*42900*/  LDL.LU R126, [R1+0x3d6c] ;  /* 0x003d6c00017e7983 */ /* 0x000f280000300800 */
[----:B------:R-:W4:Y:S04]  /*42910*/  LDL.LU R127, [R1+0x3d68] ;  /* 0x003d6800017f7983 */ /* 0x000f280000300800 */
        /* <DEDUP_REMOVED lines=17> */
[----:B------:R-:W2:Y:S04]  /*42a30*/  LDL.LU R186, [R1+0x3d20] ;  /* 0x003d200001ba7983 */ /* 0x000ea80000300800 */
[----:B------:R-:W2:Y:S04]  /*42a40*/  LDL.LU R187, [R1+0x3d1c] ;  /* 0x003d1c0001bb7983 */ /* 0x000ea80000300800 */
[----:B------:R-:W4:Y:S04]  /*42a50*/  LDL.LU R19, [R1+0x3d18] ;  /* 0x003d180001137983 */ /* 0x000f280000300800 */
[----:B------:R-:W3:Y:S04]  /*42a60*/  LDL.LU R182, [R1+0x3d14] ;  /* 0x003d140001b67983 */ /* 0x000ee80000300800 */
[----:B------:R-:W3:Y:S01]  /*42a70*/  LDL.LU R183, [R1+0x3d10] ;  /* 0x003d100001b77983 */ /* 0x000ee20000300800 */
[----:B------:R-:W-:-:S02]  /*42a80*/  IMAD.MOV.U32 R154, RZ, RZ, R10 ;  /* 0x000000ffff9a7224 */ /* 0x000fc400078e000a */
[----:B------:R-:W-:Y:S01]  /*42a90*/  IMAD.MOV.U32 R155, RZ, RZ, R11 ;  /* 0x000000ffff9b7224 */ /* 0x000fe200078e000b */
[----:B------:R-:W4:Y:S04]  /*42aa0*/  LDL.LU R10, [R1+0x3d0c] ;  /* 0x003d0c00010a7983 */ /* 0x000f280000300800 */
[----:B------:R-:W4:Y:S01]  /*42ab0*/  LDL.LU R11, [R1+0x3d08] ;  /* 0x003d0800010b7983 */ /* 0x000f220000300800 */
[----:B------:R-:W-:Y:S06]  /*42ac0*/  HMMA.1688.F32.TF32 R48, R244, R190, R48 ;  /* 0x000000bef430723c */ /* 0x000fec0000081030 */
[C---:B--2---:R-:W-:Y:S06]  /*42ad0*/  HMMA.1688.F32.TF32 R104, R236.reuse, R186, R104 ;  /* 0x000000baec68723c */ /* 0x044fec0000081068 */
[----:B---3--:R-:W-:-:S15]  /*42ae0*/  HMMA.1688.F32.TF32 R240, R236, R182, R240 ;  /* 0x000000b6ecf0723c */ /* 0x008fde00000810f0 */
[----:B------:R-:W-:-:S03]  /*42af0*/  NOP ;  /* 0x0000000000007918 */ /* 0x000fc60000000000 */
[----:B------:R-:W-:Y:S01]  /*42b00*/  IMAD.MOV.U32 R13, RZ, RZ, R106 ;  /* 0x000000ffff0d7224 */ /* 0x000fe200078e006a */
[----:B------:R-:W-:Y:S01]  /*42b10*/  MOV R12, R107 ;  /* 0x0000006b000c7202 */ /* 0x000fe20000000f00 */
[----:B------:R-:W-:Y:S01]  /*42b20*/  IMAD.MOV.U32 R16, RZ, RZ, R105 ;  /* 0x000000ffff107224 */ /* 0x000fe200078e0069 */
[----:B------:R-:W-:Y:S01]  /*42b30*/  MOV R17, R104 ;  /* 0x0000006800117202 */ /* 0x000fe20000000f00 */
[----:B------:R-:W2:Y:S04]  /*42b40*/  LDL.LU.64 R106, [R1+0x3d00] ;  /* 0x003d0000016a7983 */ /* 0x000ea80000300a00 */
[----:B------:R-:W2:Y:S04]  /*42b50*/  LDL.LU.64 R104, [R1+0x3cf8] ;  /* 0x003cf80001687983 */ /* 0x000ea80000300a00 */
[----:B------:R-:W-:Y:S04]  /*42b60*/  STL.64 [R1+0x520], R240 ;  /* 0x000520f001007387 */ /* 0x000fe80000100a00 */
[----:B------:R1:W-:Y:S04]  /*42b70*/  STL.64 [R1+0x528], R242 ;  /* 0x000528f201007387 */ /* 0x0003e80000100a00 */
[----:B-1----:R-:W3:Y:S04]  /*42b80*/  LDL.LU.64 R242, [R1+0x3cf0] ;  /* 0x003cf00001f27983 */ /* 0x002ee80000300a00 */
[----:B------:R-:W2:Y:S01]  /*42b90*/  LDL.LU.64 R240, [R1+0x3ce8] ;  /* 0x003ce80001f07983 */ /* 0x000ea20000300a00 */
[C---:B----4-:R-:W-:Y:S06]  /*42ba0*/  HMMA.1688.F32.TF32 R100, R236.reuse, R10, R100 ;  /* 0x0000000aec64723c */ /* 0x050fec0000081064 */
[C---:B------:R-:W-:Y:S06]  /*42bb0*/  HMMA.1688.F32.TF32 R96, R236.reuse, R18, R96 ;  /* 0x00000012ec60723c */ /* 0x040fec0000081060 */
[C---:B------:R-:W-:Y:S06]  /*42bc0*/  HMMA.1688.F32.TF32 R92, R236.reuse, R14, R92 ;  /* 0x0000000eec5c723c */ /* 0x040fec000008105c */
[C---:B------:R-:W-:Y:S06]  /*42bd0*/  HMMA.1688.F32.TF32 R88, R236.reuse, R6, R88 ;  /* 0x00000006ec58723c */ /* 0x040fec0000081058 */
[C---:B------:R-:W-:Y:S06]  /*42be0*/  HMMA.1688.F32.TF32 R84, R236.reuse, R178, R84 ;  /* 0x000000b2ec54723c */ /* 0x040fec0000081054 */
[C---:B------:R-:W-:Y:S06]  /*42bf0*/  HMMA.1688.F32.TF32 R80, R236.reuse, R174, R80 ;  /* 0x000000aeec50723c */ /* 0x040fec0000081050 */
[C---:B------:R-:W-:Y:S06]  /*42c00*/  HMMA.1688.F32.TF32 R76, R236.reuse, R170, R76 ;  /* 0x000000aaec4c723c */ /* 0x040fec000008104c */
[C---:B------:R-:W-:Y:S06]  /*42c10*/  HMMA.1688.F32.TF32 R72, R236.reuse, R166, R72 ;  /* 0x000000a6ec48723c */ /* 0x040fec0000081048 */
[C---:B------:R-:W-:Y:S01]  /*42c20*/  HMMA.1688.F32.TF32 R68, R236.reuse, R162, R68 ;  /* 0x000000a2ec44723c */ /* 0x040fe20000081044 */
[----:B------:R-:W-:Y:S05]  /*42c30*/  STL.64 [R1+0x510], R100 ;  /* 0x0005106401007387 */ /* 0x000fea0000100a00 */
[C---:B------:R-:W-:Y:S01]  /*42c40*/  HMMA.1688.F32.TF32 R64, R236.reuse, R130, R64 ;  /* 0x00000082ec40723c */ /* 0x040fe20000081040 */
[----:B------:R-:W-:Y:S05]  /*42c50*/  STL.64 [R1+0x518], R102 ;  /* 0x0005186601007387 */ /* 0x000fea0000100a00 */
[C---:B------:R-:W-:Y:S01]  /*42c60*/  HMMA.1688.F32.TF32 R60, R236.reuse, R126, R60 ;  /* 0x0000007eec3c723c */ /* 0x040fe2000008103c */
[----:B------:R-:W-:Y:S05]  /*42c70*/  STL.64 [R1+0x500], R96 ;  /* 0x0005006001007387 */ /* 0x000fea0000100a00 */
[C---:B------:R-:W-:Y:S01]  /*42c80*/  HMMA.1688.F32.TF32 R56, R236.reuse, R30, R56 ;  /* 0x0000001eec38723c */ /* 0x040fe20000081038 */
[----:B------:R-:W-:Y:S05]  /*42c90*/  STL.64 [R1+0x508], R98 ;  /* 0x0005086201007387 */ /* 0x000fea0000100a00 */
[----:B------:R-:W-:Y:S01]  /*42ca0*/  HMMA.1688.F32.TF32 R52, R236, R22, R52 ;  /* 0x00000016ec34723c */ /* 0x000fe20000081034 */
[----:B------:R-:W-:Y:S04]  /*42cb0*/  STL.64 [R1+0x4f0], R92 ;  /* 0x0004f05c01007387 */ /* 0x000fe80000100a00 */
[----:B------:R-:W-:Y:S01]  /*42cc0*/  STL.64 [R1+0x4f8], R94 ;  /* 0x0004f85e01007387 */ /* 0x000fe20000100a00 */
[C---:B------:R-:W-:Y:S03]  /*42cd0*/  HMMA.1688.F32.TF32 R44, R244.reuse, R186, R44 ;  /* 0x000000baf42c723c */ /* 0x040fe6000008102c */
[----:B------:R-:W-:Y:S03]  /*42ce0*/  STL.64 [R1+0x4e0], R88 ;  /* 0x0004e05801007387 */ /* 0x000fe60000100a00 */
[C---:B------:R-:W-:Y:S01]  /*42cf0*/  HMMA.1688.F32.TF32 R40, R244.reuse, R182, R40 ;  /* 0x000000b6f428723c */ /* 0x040fe20000081028 */
        /* <DEDUP_REMOVED lines=35> */
[C---:B----4-:R-:W-:Y:S03]  /*42f30*/  HMMA.1688.F32.TF32 R32, R244.reuse, R178, R152 ;  /* 0x000000b2f420723c */ /* 0x050fe60000081098 */
[----:B------:R-:W-:Y:S04]  /*42f40*/  LDS R236, [R0+UR12+0xa100] ;  /* 0x00a1000c00ec7984 */ /* 0x000fe80008000800 */
[----:B------:R-:W-:Y:S01]  /*42f50*/  LDS R238, [R0+UR12+0xb100] ;  /* 0x00b1000c00ee7984 */ /* 0x000fe20008000800 */
[----:B-1----:R-:W-:Y:S03]  /*42f60*/  HMMA.1688.F32.TF32 R24, R244, R174, R248 ;  /* 0x000000aef418723c */ /* 0x002fe600000810f8 */
[----:B------:R-:W-:Y:S04]  /*42f70*/  LDS R237, [R3+UR12+0xa100] ;  /* 0x00a1000c03ed7984 */ /* 0x000fe80008000800 */
[----:B------:R-:W1:Y:S04]  /*42f80*/  LDS R239, [R3+UR12+0xb100] ;  /* 0x00b1000c03ef7984 */ /* 0x000e680008000800 */
[----:B------:R-:W-:Y:S04]  /*42f90*/  STL.64 [R1+0x7b0], R36 ;  /* 0x0007b02401007387 */ /* 0x000fe80000100a00 */
[----:B------:R-:W-:Y:S04]  /*42fa0*/  STL.64 [R1+0x7b8], R38 ;  /* 0x0007b82601007387 */ /* 0x000fe80000100a00 */
[----:B------:R-:W-:Y:S04]  /*42fb0*/  STL.64 [R1+0x7a0], R32 ;  /* 0x0007a02001007387 */ /* 0x000fe80000100a00 */
[----:B------:R-:W-:Y:S01]  /*42fc0*/  STL.64 [R1+0x7a8], R34 ;  /* 0x0007a82201007387 */ /* 0x000fe20000100a00 */
[----:B---3--:R-:W-:-:S02]  /*42fd0*/  IMAD.MOV.U32 R153, RZ, RZ, R243 ;  /* 0x000000ffff997224 */ /* 0x008fc400078e00f3 */
[----:B--2---:R-:W-:Y:S02]  /*42fe0*/  IMAD.MOV.U32 R152, RZ, RZ, R241 ;  /* 0x000000ffff987224 */ /* 0x004fe400078e00f1 */
[----:B------:R-:W2:Y:S01]  /*42ff0*/  LDL.LU R241, [R1+0x3ce4] ;  /* 0x003ce40001f17983 */ /* 0x000ea20000300800 */
[----:B------:R-:W-:-:S03]  /*43000*/  MOV R154, R240 ;  /* 0x000000f0009a7202 */ /* 0x000fc60000000f00 */
[----:B------:R-:W-:Y:S01]  /*43010*/  STL.64 [R1+0x790], R24 ;  /* 0x0007901801007387 */ /* 0x000fe20000100a00 */
[----:B------:R-:W-:-:S03]  /*43020*/  IMAD.MOV.U32 R155, RZ, RZ, R242 ;  /* 0x000000ffff9b7224 */ /* 0x000fc600078e00f2 */
[----:B------:R2:W-:Y:S04]  /*43030*/  STL.64 [R1+0x798], R26 ;  /* 0x0007981a01007387 */ /* 0x0005e80000100a00 */
[----:B------:R-:W3:Y:S04]  /*43040*/  LDL.LU R243, [R1+0x3ce0] ;  /* 0x003ce00001f37983 */ /* 0x000ee80000300800 */
[----:B------:R-:W4:Y:S04]  /*43050*/  LDL.LU R240, [R1+0x3cdc] ;  /* 0x003cdc0001f07983 */ /* 0x000f280000300800 */
[----:B------:R-:W4:Y:S04]  /*43060*/  LDL.LU R242, [R1+0x3cd8] ;  /* 0x003cd80001f27983 */ /* 0x000f280000300800 */
[----:B------:R-:W4:Y:S04]  /*43070*/  LDL.LU R148, [R1+0x2c0] ;  /* 0x0002c00001947983 */ /* 0x000f280000300800 */
[----:B------:R-:W4:Y:S04]  /*43080*/  LDL.LU R149, [R1+0x2c4] ;  /* 0x0002c40001957983 */ /* 0x000f280000300800 */
[----:B------:R-:W4:Y:S04]  /*43090*/  LDL.LU R150, [R1+0x2c8] ;  /* 0x0002c80001967983 */ /* 0x000f280000300800 */
[----:B------:R-:W4:Y:S01]  /*430a0*/  LDL.LU R151, [R1+0x2cc] ;  /* 0x0002cc0001977983 */ /* 0x000f220000300800 */
[----:B--2---:R-:W-:-:S02]  /*430b0*/  IMAD.MOV.U32 R27, RZ, RZ, R241 ;  /* 0x000000ffff1b7224 */ /* 0x004fc400078e00f1 */
[----:B---3--:R-:W-:Y:S02]  /*430c0*/  IMAD.MOV.U32 R26, RZ, RZ, R243 ;  /* 0x000000ffff1a7224 */ /* 0x008fe400078e00f3 */
[----:B----4-:R-:W-:Y:S02]  /*430d0*/  IMAD.MOV.U32 R24, RZ, RZ, R240 ;  /* 0x000000ffff187224 */ /* 0x010fe400078e00f0 */
[----:B------:R-:W2:Y:S01]  /*430e0*/  LDL.LU R240, [R1+0x3cd4] ;  /* 0x003cd40001f07983 */ /* 0x000ea20000300800 */
[----:B------:R-:W-:-:S03]  /*430f0*/  MOV R25, R242 ;  /* 0x000000f200197202 */ /* 0x000fc60000000f00 */
        /* <DEDUP_REMOVED lines=27> */
[----:B------:R-:W1:Y:S04]  /*432b0*/  LDL.LU R72, [R1+0x380] ;  /* 0x0003800001487983 */ /* 0x000e680000300800 */
[----:B------:R-:W1:Y:S04]  /*432c0*/  LDL.LU R73, [R1+0x384] ;  /* 0x0003840001497983 */ /* 0x000e680000300800 */
[----:B------:R-:W1:Y:S04]  /*432d0*/  LDL.LU R74, [R1+0x388] ;  /* 0x00038800014a7983 */ /* 0x000e680000300800 */
[----:B------:R-:W1:Y:S04]  /*432e0*/  LDL.LU R75, [R1+0x38c] ;  /* 0x00038c00014b7983 */ /* 0x000e680000300800 */
        /* <DEDUP_REMOVED lines=12> */
[----:B--2---:R-:W-:-:S03]  /*433b0*/  MOV R43, R240 ;  /* 0x000000f0002b7202 */ /* 0x004fc60000000f00 */
[----:B------:R-:W2:Y:S01]  /*433c0*/  LDL.LU R240, [R1+0x400] ;  /* 0x0004000001f07983 */ /* 0x000ea20000300800 */
[----:B---3--:R-:W-:Y:S01]  /*433d0*/  IMAD.MOV.U32 R41, RZ, RZ, R242 ;  /* 0x000000ffff297224 */ /* 0x008fe200078e00f2 */
[----:B----4-:R-:W-:Y:S01]  /*433e0*/  MOV R40, R243 ;  /* 0x000000f300287202 */ /* 0x010fe20000000f00 */
[----:B------:R-:W-:Y:S02]  /*433f0*/  IMAD.MOV.U32 R42, RZ, RZ, R241 ;  /* 0x000000ffff2a7224 */ /* 0x000fe400078e00f1 */
        /* <DEDUP_REMOVED lines=35> */
[C---:B------:R-:W-:Y:S06]  /*43630*/  HMMA.1688.F32.TF32 R84, R244.reuse, R30, R84 ;  /* 0x0000001ef454723c */ /* 0x040fec0000081054 */
[C---:B------:R-:W-:Y:S06]  /*43640*/  HMMA.1688.F32.TF32 R88, R244.reuse, R126, R88 ;  /* 0x0000007ef458723c */ /* 0x040fec0000081058 */
[----:B------:R-:W-:Y:S06]  /*43650*/  HMMA.1688.F32.TF32 R92, R244, R130, R92 ;  /* 0x00000082f45c723c */ /* 0x000fec000008105c */
[C---:B-1----:R-:W-:Y:S06]  /*43660*/  HMMA.1688.F32.TF32 R72, R236.reuse, R186, R72 ;  /* 0x000000baec48723c */ /* 0x042fec0000081048 */
[C---:B------:R-:W-:Y:S06]  /*43670*/  HMMA.1688.F32.TF32 R68, R236.reuse, R182, R68 ;  /* 0x000000b6ec44723c */ /* 0x040fec0000081044 */
[C---:B------:R-:W-:Y:S06]  /*43680*/  HMMA.1688.F32.TF32 R60, R236.reuse, R18, R60 ;  /* 0x00000012ec3c723c */ /* 0x040fec000008103c */
[C---:B------:R-:W-:Y:S06]  /*43690*/  HMMA.1688.F32.TF32 R56, R236.reuse, R14, R56 ;  /* 0x0000000eec38723c */ /* 0x040fec0000081038 */
[C---:B------:R-:W-:Y:S06]  /*436a0*/  HMMA.1688.F32.TF32 R52, R236.reuse, R6, R52 ;  /* 0x00000006ec34723c */ /* 0x040fec0000081034 */
[C---:B------:R-:W-:Y:S06]  /*436b0*/  HMMA.1688.F32.TF32 R44, R236.reuse, R174, R44 ;  /* 0x000000aeec2c723c */ /* 0x040fec000008102c */
[C---:B------:R-:W-:Y:S06]  /*436c0*/  HMMA.1688.F32.TF32 R40, R236.reuse, R170, R40 ;  /* 0x000000aaec28723c */ /* 0x040fec0000081028 */
[C---:B------:R-:W-:Y:S06]  /*436d0*/  HMMA.1688.F32.TF32 R36, R236.reuse, R166, R36 ;  /* 0x000000a6ec24723c */ /* 0x040fec0000081024 */
[----:B------:R-:W-:Y:S06]  /*436e0*/  HMMA.1688.F32.TF32 R24, R236, R130, R24 ;  /* 0x00000082ec18723c */ /* 0x000fec0000081018 */
[C---:B--2---:R-:W-:Y:S06]  /*436f0*/  HMMA.1688.F32.TF32 R240, R244.reuse, R170, R240 ;  /* 0x000000aaf4f0723c */ /* 0x044fec00000810f0 */
[C---:B---3--:R-:W-:Y:S06]  /*43700*/  HMMA.1688.F32.TF32 R100, R244.reuse, R166, R100 ;  /* 0x000000a6f464723c */ /* 0x048fec0000081064 */
[C---:B----4-:R-:W-:Y:S11]  /*43710*/  HMMA.1688.F32.TF32 R96, R244.reuse, R162, R96 ;  /* 0x000000a2f460723c */ /* 0x050ff60000081060 */
[----:B------:R-:W-:Y:S04]  /*43720*/  STL.64 [R1+0x780], R240 ;  /* 0x000780f001007387 */ /* 0x000fe80000100a00 */
[----:B------:R-:W-:Y:S04]  /*43730*/  STL.64 [R1+0x788], R242 ;  /* 0x000788f201007387 */ /* 0x000fe80000100a00 */
[----:B------:R-:W-:Y:S04]  /*43740*/  STL.64 [R1+0xa60], R100 ;  /* 0x000a606401007387 */ /* 0x000fe80000100a00 */
[----:B------:R1:W-:Y:S01]  /*43750*/  STL.64 [R1+0xa68], R102 ;  /* 0x000a686601007387 */ /* 0x0003e20000100a00 */
[----:B------:R-:W-:Y:S03]  /*43760*/  HMMA.1688.F32.TF32 R244, R244, R22, R80 ;  /* 0x00000016f4f4723c */ /* 0x000fe60000081050 */
[----:B------:R-:W-:Y:S04]  /*43770*/  LDS R240, [R0+UR12+0xa180] ;  /* 0x00a1800c00f07984 */ /* 0x000fe80008000800 */
[----:B------:R-:W-:Y:S04]  /*43780*/  LDS R242, [R0+UR12+0xb180] ;  /* 0x00b1800c00f27984 */ /* 0x000fe80008000800 */
[----:B-1----:R-:W2:Y:S04]  /*43790*/  LDL.LU.64 R102, [R1+0x3cc0] ;  /* 0x003cc00001667983 */ /* 0x002ea80000300a00 */
[----:B------:R-:W2:Y:S01]  /*437a0*/  LDL.LU.64 R100, [R1+0x3cb8] ;  /* 0x003cb80001647983 */ /* 0x000ea20000300a00 */
[C---:B------:R-:W-:Y:S03]  /*437b0*/  HMMA.1688.F32.TF32 R76, R236.reuse, R190, R76 ;  /* 0x000000beec4c723c */ /* 0x040fe6000008104c */
[----:B------:R-:W-:Y:S04]  /*437c0*/  STL.64 [R1+0xa50], R96 ;  /* 0x000a506001007387 */ /* 0x000fe80000100a00 */
[----:B------:R1:W-:Y:S04]  /*437d0*/  STL.64 [R1+0xa58], R98 ;  /* 0x000a586201007387 */ /* 0x0003e80000100a00 */
[----:B------:R-:W-:Y:S04]  /*437e0*/  LDS R241, [R3+UR12+0xa180] ;  /* 0x00a1800c03f17984 */ /* 0x000fe80008000800 */
[----:B------:R-:W3:Y:S04]  /*437f0*/  LDS R243, [R3+UR12+0xb180] ;  /* 0x00b1800c03f37984 */ /* 0x000ee80008000800 */
        /* <DEDUP_REMOVED lines=8> */
[----:B------:R1:W-:Y:S04]  /*43880*/  STL.64 [R1+0xa38], R90 ;  /* 0x000a385a01007387 */ /* 0x0003e80000100a00 */
[----:B-1----:R-:W4:Y:S04]  /*43890*/  LDL.LU.64 R90, [R1+0x3c90] ;  /* 0x003c9000015a7983 */ /* 0x002f280000300a00 */
[----:B------:R-:W4:Y:S04]  /*438a0*/  LDL.LU.64 R88, [R1+0x3c88] ;  /* 0x003c880001587983 */ /* 0x000f280000300a00 */
[----:B------:R-:W-:Y:S04]  /*438b0*/  STL.64 [R1+0xa20], R84 ;  /* 0x000a205401007387 */ /* 0x000fe80000100a00 */
[----:B------:R1:W-:Y:S01]  /*438c0*/  STL.64 [R1+0xa28], R86 ;  /* 0x000a285601007387 */ /* 0x0003e20000100a00 */
[C---:B------:R-:W-:Y:S03]  /*438d0*/  HMMA.1688.F32.TF32 R48, R236.reuse, R178, R48 ;  /* 0x000000b2ec30723c */ /* 0x040fe60000081030 */
[----:B-1----:R-:W2:Y:S04]  /*438e0*/  LDL.LU.64 R86, [R1+0x3c80] ;  /* 0x003c800001567983 */ /* 0x002ea80000300a00 */
[----:B------:R-:W2:Y:S04]  /*438f0*/  LDL.LU.64 R84, [R1+0x3c78] ;  /* 0x003c780001547983 */ /* 0x000ea80000300a00 */
[----:B------:R-:W4:Y:S04]  /*43900*/  LDL.LU.64 R82, [R1+0x3c70] ;  /* 0x003c700001527983 */ /* 0x000f280000300a00 */
[----:B------:R-:W4:Y:S04]  /*43910*/  LDL.LU.64 R80, [R1+0x3c68] ;  /* 0x003c680001507983 */ /* 0x000f280000300a00 */
[----:B------:R-:W-:Y:S04]  /*43920*/  STL.64 [R1+0x770], R244 ;  /* 0x000770f401007387 */ /* 0x000fe80000100a00 */
[----:B------:R-:W-:Y:S04]  /*43930*/  STL.64 [R1+0x778], R246 ;  /* 0x000778f601007387 */ /* 0x000fe80000100a00 */
[----:B------:R-:W-:Y:S04]  /*43940*/  STL.64 [R1+0xa10], R76 ;  /* 0x000a104c01007387 */ /* 0x000fe80000100a00 */
[----:B------:R1:W-:Y:S01]  /*43950*/  STL.64 [R1+0xa18], R78 ;  /* 0x000a184e01007387 */ /* 0x0003e20000100a00 */
[C---:B------:R-:W-:Y:S03]  /*43960*/  HMMA.1688.F32.TF32 R32, R236.reuse, R162, R32 ;  /* 0x000000a2ec20723c */ /* 0x040fe60000081020 */
[----:B------:R-:W-:Y:S04]  /*43970*/  LDS R244, [R0+UR12+0xa200] ;  /* 0x00a2000c00f47984 */ /* 0x000fe80008000800 */
[----:B------:R-:W-:Y:S04]  /*43980*/  LDS R246, [R0+UR12+0xb200] ;  /* 0x00b2000c00f67984 */ /* 0x000fe80008000800 */
[----:B-1----:R-:W2:Y:S04]  /*43990*/  LDL.LU.64 R78, [R1+0x3c60] ;  /* 0x003c6000014e7983 */ /* 0x002ea80000300a00 */
[----:B------:R-:W2:Y:S04]  /*439a0*/  LDL.LU.64 R76, [R1+0x3c58] ;  /* 0x003c5800014c7983 */ /* 0x000ea80000300a00 */
[----:B------:R-:W-:Y:S04]  /*439b0*/  STL.64 [R1+0xa00], R72 ;  /* 0x000a004801007387 */ /* 0x000fe80000100a00 */
[----:B------:R1:W-:Y:S04]  /*439c0*/  STL.64 [R1+0xa08], R74 ;  /* 0x000a084a01007387 */ /* 0x0003e80000100a00 */
[----:B------:R-:W-:Y:S04]  /*439d0*/  LDS R245, [R3+UR12+0xa200] ;  /* 0x00a2000c03f57984 */ /* 0x000fe80008000800 */
[----:B------:R-:W4:Y:S04]  /*439e0*/  LDS R247, [R3+UR12+0xb200] ;  /* 0x00b2000c03f77984 */ /* 0x000f280008000800 */
        /* <DEDUP_REMOVED lines=37> */
[----:B------:R-:W3:Y:S04]  /*43c40*/  LDL.LU R152, [R1+0x220] ;  /* 0x0002200001987983 */ /* 0x000ee80000300800 */
[----:B------:R-:W-:Y:S04]  /*43c50*/  STL.64 [R1+0x930], R32 ;  /* 0x0009302001007387 */ /* 0x000fe80000100a00 */
[----:B------:R-:W-:Y:S04]  /*43c60*/  STL.64 [R1+0x938], R34 ;  /* 0x0009382201007387 */ /* 0x000fe80000100a00 */
[----:B------:R1:W-:Y:S04]  /*43c70*/  STL.64 [R1+0x760], R24 ;  /* 0x0007601801007387 */ /* 0x0003e80000100a00 */
[----:B------:R1:W-:Y:S04]  /*43c80*/  STL.64 [R1+0x768], R26 ;  /* 0x0007681a01007387 */ /* 0x0003e80000100a00 */
        /* <DEDUP_REMOVED lines=11> */
[----:B-1----:R-:W3:Y:S04]  /*43d40*/  LDL.LU R24, [R1+0x280] ;  /* 0x0002800001187983 */ /* 0x002ee80000300800 */
        /* <DEDUP_REMOVED lines=33> */
[----:B------:R1:W-:Y:S04]  /*43f60*/  STL.64 [R1+0x750], R248 ;  /* 0x000750f801007387 */ /* 0x0003e80000100a00 */
[----:B------:R2:W-:Y:S04]  /*43f70*/  STL.64 [R1+0x758], R250 ;  /* 0x000758fa01007387 */ /* 0x0005e80000100a00 */
[----:B-1----:R-:W4:Y:S04]  /*43f80*/  LDL.LU R248, [R1+0x1e0] ;  /* 0x0001e00001f87983 */ /* 0x002f280000300800 */
[----:B------:R-:W4:Y:S04]  /*43f90*/  LDL.LU R249, [R1+0x1e4] ;  /* 0x0001e40001f97983 */ /* 0x000f280000300800 */
[----:B--2---:R-:W2:Y:S04]  /*43fa0*/  LDL.LU R250, [R1+0x1e8] ;  /* 0x0001e80001fa7983 */ /* 0x004ea80000300800 */
[----:B------:R-:W2:Y:S01]  /*43fb0*/  LDL.LU R251, [R1+0x1ec] ;  /* 0x0001ec0001fb7983 */ /* 0x000ea20000300800 */
[C---:B---3--:R-:W-:Y:S06]  /*43fc0*/  HMMA.1688.F32.TF32 R24, R240.reuse, R186, R24 ;  /* 0x000000baf018723c */ /* 0x048fec0000081018 */
[C---:B----4-:R-:W-:Y:S06]  /*43fd0*/  HMMA.1688.F32.TF32 R148, R240.reuse, R182, R148 ;  /* 0x000000b6f094723c */ /* 0x050fec0000081094 */
[C---:B------:R-:W-:Y:S11]  /*43fe0*/  HMMA.1688.F32.TF32 R236, R240.reuse, R10, R236 ;  /* 0x0000000af0ec723c */ /* 0x040ff600000810ec */
[----:B------:R1:W-:Y:S04]  /*43ff0*/  STL.64 [R1+0x740], R24 ;  /* 0x0007401801007387 */ /* 0x0003e80000100a00 */
[----:B------:R3:W-:Y:S04]  /*44000*/  STL.64 [R1+0x748], R26 ;  /* 0x0007481a01007387 */ /* 0x0007e80000100a00 */
[----:B-1----:R-:W4:Y:S04]  /*44010*/  LDL.LU R24, [R1+0x1c0] ;  /* 0x0001c00001187983 */ /* 0x002f280000300800 */
[----:B------:R-:W4:Y:S04]  /*44020*/  LDL.LU R25, [R1+0x1c4] ;  /* 0x0001c40001197983 */ /* 0x000f280000300800 */
[----:B---3--:R-:W4:Y:S04]  /*44030*/  LDL.LU R26, [R1+0x1c8] ;  /* 0x0001c800011a7983 */ /* 0x008f280000300800 */
[----:B------:R-:W4:Y:S04]  /*44040*/  LDL.LU R27, [R1+0x1cc] ;  /* 0x0001cc00011b7983 */ /* 0x000f280000300800 */
[----:B------:R1:W-:Y:S04]  /*44050*/  STL.64 [R1+0x730], R148 ;  /* 0x0007309401007387 */ /* 0x0003e80000100a00 */
[----:B------:R3:W-:Y:S04]  /*44060*/  STL.64 [R1+0x738], R150 ;  /* 0x0007389601007387 */ /* 0x0007e80000100a00 */
[----:B-1----:R-:W4:Y:S04]  /*44070*/  LDL.LU R148, [R1+0x170] ;  /* 0x0001700001947983 */ /* 0x002f280000300800 */
[----:B------:R-:W4:Y:S04]  /*44080*/  LDL.LU R149, [R1+0x174] ;  /* 0x0001740001957983 */ /* 0x000f280000300800 */
[----:B---3--:R-:W3:Y:S04]  /*44090*/  LDL.LU R150, [R1+0x178] ;  /* 0x0001780001967983 */ /* 0x008ee80000300800 */
[----:B------:R-:W3:Y:S04]  /*440a0*/  LDL.LU R151, [R1+0x17c] ;  /* 0x00017c0001977983 */ /* 0x000ee80000300800 */
[----:B------:R-:W-:Y:S04]  /*440b0*/  STL.64 [R1+0x720], R236 ;  /* 0x000720ec01007387 */ /* 0x000fe80000100a00 */
[----:B------:R1:W-:Y:S02]  /*440c0*/  STL.64 [R1+0x728], R238 ;  /* 0x000728ee01007387 */ /* 0x0003e40000100a00 */
[C---:B-1----:R-:W-:Y:S06]  /*440d0*/  HMMA.1688.F32.TF32 R236, R240.reuse, R18, R52 ;  /* 0x00000012f0ec723c */ /* 0x042fec0000081034 */
[C---:B------:R-:W-:Y:S06]  /*440e0*/  HMMA.1688.F32.TF32 R52, R240.reuse, R14, R48 ;  /* 0x0000000ef034723c */ /* 0x040fec0000081030 */
[C---:B------:R-:W-:Y:S06]  /*440f0*/  HMMA.1688.F32.TF32 R48, R240.reuse, R6, R44 ;  /* 0x00000006f030723c */ /* 0x040fec000008102c */
[C---:B------:R-:W-:Y:S06]  /*44100*/  HMMA.1688.F32.TF32 R44, R240.reuse, R178, R152 ;  /* 0x000000b2f02c723c */ /* 0x040fec0000081098 */
[C---:B------:R-:W-:Y:S06]  /*44110*/  HMMA.1688.F32.TF32 R40, R240.reuse, R174, R40 ;  /* 0x000000aef028723c */ /* 0x040fec0000081028 */
[C---:B------:R-:W-:Y:S06]  /*44120*/  HMMA.1688.F32.TF32 R36, R240.reuse, R170, R36 ;  /* 0x000000aaf024723c */ /* 0x040fec0000081024 */
[----:B------:R-:W-:Y:S01]  /*44130*/  HMMA.1688.F32.TF32 R32, R240, R166, R32 ;  /* 0x000000a6f020723c */ /* 0x000fe20000081020 */
[----:B------:R-:W-:Y:S04]  /*44140*/  STL.64 [R1+0x710], R236 ;  /* 0x000710ec01007387 */ /* 0x000fe80000100a00 */
[----:B------:R-:W-:Y:S04]  /*44150*/  STL.64 [R1+0x718], R238 ;  /* 0x000718ee01007387 */ /* 0x000fe80000100a00 */
[----:B------:R-:W-:Y:S01]  /*44160*/  STL.64 [R1+0x700], R52 ;  /* 0x0007003401007387 */ /* 0x000fe20000100a00 */
[----:B------:R-:W-:-:S03]  /*44170*/  IMAD.MOV.U32 R125, RZ, RZ, R45 ;  /* 0x000000ffff7d7224 */ /* 0x000fc600078e002d */
[----:B------:R-:W-:Y:S01]  /*44180*/  STL.64 [R1+0x708], R54 ;  /* 0x0007083601007387 */ /* 0x000fe20000100a00 */
[----:B------:R-:W-:-:S03]  /*44190*/  IMAD.MOV.U32 R124, RZ, RZ, R44 ;  /* 0x000000ffff7c7224 */ /* 0x000fc600078e002c */
[----:B------:R-:W-:Y:S04]  /*441a0*/  STL.64 [R1+0x6f0], R48 ;  /* 0x0006f03001007387 */ /* 0x000fe80000100a00 */
[----:B------:R-:W-:Y:S04]  /*441b0*/  STL.64 [R1+0x6f8], R50 ;  /* 0x0006f83201007387 */ /* 0x000fe80000100a00 */
[----:B------:R-:W-:Y:S04]  /*441c0*/  STL.64 [R1+0x6e8], R46 ;  /* 0x0006e82e01007387 */ /* 0x000fe80000100a00 */
[----:B------:R-:W3:Y:S04]  /*441d0*/  LDL.LU R152, [R1+0x160] ;  /* 0x0001600001987983 */ /* 0x000ee80000300800 */
[----:B------:R-:W3:Y:S04]  /*441e0*/  LDL.LU R153, [R1+0x164] ;  /* 0x0001640001997983 */ /* 0x000ee80000300800 */
[----:B------:R-:W3:Y:S04]  /*441f0*/  LDL.LU R154, [R1+0x168] ;  /* 0x00016800019a7983 */ /* 0x000ee80000300800 */
[----:B------:R-:W3:Y:S04]  /*44200*/  LDL.LU R155, [R1+0x16c] ;  /* 0x00016c00019b7983 */ /* 0x000ee80000300800 */
[----:B------:R1:W-:Y:S04]  /*44210*/  STL [R1+0x3b34], R125 ;  /* 0x003b347d01007387 */ /* 0x0003e80000100800 */
[----:B------:R1:W-:Y:S04]  /*44220*/  STL [R1+0x3b30], R124 ;  /* 0x003b307c01007387 */ /* 0x0003e80000100800 */
[----:B------:R-:W-:Y:S04]  /*44230*/  STL.64 [R1+0x6d0], R40 ;  /* 0x0006d02801007387 */ /* 0x000fe80000100a00 */
[----:B------:R-:W-:Y:S01]  /*44240*/  STL.64 [R1+0x6d8], R42 ;  /* 0x0006d82a01007387 */ /* 0x000fe20000100a00 */
[----:B-1----:R-:W-:-:S03]  /*44250*/  MOV R125, R33 ;  /* 0x00000021007d7202 */ /* 0x002fc60000000f00 */
[----:B------:R-:W-:Y:S01]  /*44260*/  STL.64 [R1+0x430], R36 ;  /* 0x0004302401007387 */ /* 0x000fe20000100a00 */
[----:B------:R-:W-:-:S03]  /*44270*/  IMAD.MOV.U32 R124, RZ, RZ, R34 ;  /* 0x000000ffff7c7224 */ /* 0x000fc600078e0022 */
[----:B------:R-:W-:Y:S04]  /*44280*/  STL.64 [R1+0x438], R38 ;  /* 0x0004382601007387 */ /* 0x000fe80000100a00 */
[----:B------:R-:W-:Y:S04]  /*44290*/  STL [R1+0x420], R32 ;  /* 0x0004202001007387 */ /* 0x000fe80000100800 */
[----:B------:R2:W-:Y:S04]  /*442a0*/  STL [R1+0x42c], R35 ;  /* 0x00042c2301007387 */ /* 0x0005e80000100800 */
[----:B------:R1:W-:Y:S04]  /*442b0*/  STL [R1+0x3b3c], R124 ;  /* 0x003b3c7c01007387 */ /* 0x0003e80000100800 */
[----:B------:R1:W-:Y:S04]  /*442c0*/  STL [R1+0x3b38], R125 ;  /* 0x003b387d01007387 */ /* 0x0003e80000100800 */
[----:B------:R-:W-:Y:S04]  /*442d0*/  LDS R236, [R0+UR12+0xa280] ;  /* 0x00a2800c00ec7984 */ /* 0x000fe80008000800 */
[----:B------:R-:W-:Y:S04]  /*442e0*/  LDS R238, [R0+UR12+0xb280] ;  /* 0x00b2800c00ee7984 */ /* 0x000fe80008000800 */
[----:B------:R-:W-:Y:S04]  /*442f0*/  LDS R237, [R3+UR12+0xa280] ;  /* 0x00a2800c03ed7984 */ /* 0x000fe80008000800 */
[----:B------:R-:W3:Y:S01]  /*44300*/  LDS R239, [R3+UR12+0xb280] ;  /* 0x00b2800c03ef7984 */ /* 0x000ee20008000800 */
[----:B--2---:R-:W-:Y:S03]  /*44310*/  HMMA.1688.F32.TF32 R32, R240, R162, R248 ;  /* 0x000000a2f020723c */ /* 0x004fe600000810f8 */
[----:B------:R-:W2:-:S15]  /*44320*/  LDL.LU R248, [R1+0x150] ;  /* 0x0001500001f87983 */ /* 0x000e9e0000300800 */
[----:B------:R-:W-:-:S05]  /*44330*/  NOP ;  /* 0x0000000000007918 */ /* 0x000fca0000000000 */
[----:B------:R-:W-:Y:S04]  /*44340*/  STL.64 [R1+0x410], R32 ;  /* 0x0004102001007387 */ /* 0x000fe80000100a00 */
[----:B------:R-:W-:Y:S04]  /*44350*/  STL.64 [R1+0x418], R34 ;  /* 0x0004182201007387 */ /* 0x000fe80000100a00 */
[----:B------:R-:W2:Y:S04]  /*44360*/  LDL.LU R249, [R1+0x154] ;  /* 0x0001540001f97983 */ /* 0x000ea80000300800 */
[----:B------:R-:W2:Y:S04]  /*44370*/  LDL.LU R250, [R1+0x158] ;  /* 0x0001580001fa7983 */ /* 0x000ea80000300800 */
[----:B------:R-:W2:Y:S01]  /*44380*/  LDL.LU R251, [R1+0x15c] ;  /* 0x00015c0001fb7983 */ /* 0x000ea20000300800 */
[----:B----4-:R-:W-:-:S15]  /*44390*/  HMMA.1688.F32.TF32 R24, R240, R130, R24 ;  /* 0x00000082f018723c */ /* 0x010fde0000081018 */
[----:B------:R-:W-:-:S08]  /*443a0*/  NOP ;  /* 0x0000000000007918 */ /* 0x000fd00000000000 */
[----:B------:R3:W-:Y:S01]  /*443b0*/  STL.64 [R1+0x400], R24 ;  /* 0x0004001801007387 */ /* 0x0007e20000100a00 */
[----:B-1----:R-:W-:Y:S01]  /*443c0*/  IMAD.MOV.U32 R124, RZ, RZ, R26 ;  /* 0x000000ffff7c7224 */ /* 0x002fe200078e001a */
[----:B------:R-:W-:Y:S02]  /*443d0*/  MOV R125, R27 ;  /* 0x0000001b007d7202 */ /* 0x000fe40000000f00 */
[----:B---3--:R-:W-:Y:S02]  /*443e0*/  HMMA.1688.F32.TF32 R24, R240, R126, R148 ;  /* 0x0000007ef018723c */ /* 0x008fe40000081094 */
[----:B------:R-:W-:Y:S04]  /*443f0*/  STL [R1+0x3b44], R124 ;  /* 0x003b447c01007387 */ /* 0x000fe80000100800 */
[----:B------:R-:W-:Y:S04]  /*44400*/  STL [R1+0x3b40], R125 ;  /* 0x003b407d01007387 */ /* 0x000fe80000100800 */
[----:B------:R-:W3:-:S13]  /*44410*/  LDL.LU R36, [R1+0x120] ;  /* 0x0001200001247983 */ /* 0x000eda0000300800 */
        /* <DEDUP_REMOVED lines=13> */
[----:B-1----:R-:W-:-:S15]  /*444f0*/  HMMA.1688.F32.TF32 R24, R240, R30, R152 ;  /* 0x0000001ef018723c */ /* 0x002fde0000081098 */
[----:B------:R-:W-:-:S08]  /*44500*/  NOP ;  /* 0x0000000000007918 */ /* 0x000fd00000000000 */
[----:B------:R2:W-:Y:S04]  /*44510*/  STL.64 [R1+0x3e8], R26 ;  /* 0x0003e81a01007387 */ /* 0x0005e80000100a00 */
[----:B------:R-:W4:Y:S04]  /*44520*/  LDL.LU R148, [R1+0x110] ;  /* 0x0001100001947983 */ /* 0x000f280000300800 */
[----:B------:R-:W4:Y:S04]  /*44530*/  LDL.LU R149, [R1+0x114] ;  /* 0x0001140001957983 */ /* 0x000f280000300800 */
[----:B------:R-:W4:Y:S01]  /*44540*/  LDL.LU R150, [R1+0x118] ;  /* 0x0001180001967983 */ /* 0x000f220000300800 */
[----:B------:R-:W-:-:S03]  /*44550*/  IMAD.MOV.U32 R124, RZ, RZ, R24 ;  /* 0x000000ffff7c7224 */ /* 0x000fc600078e0018 */
[----:B------:R-:W4:Y:S01]  /*44560*/  LDL.LU R151, [R1+0x11c] ;  /* 0x00011c0001977983 */ /* 0x000f220000300800 */
[----:B------:R-:W-:-:S03]  /*44570*/  IMAD.MOV.U32 R125, RZ, RZ, R25 ;  /* 0x000000ffff7d7224 */ /* 0x000fc600078e0019 */
[----:B------:R-:W4:Y:S04]  /*44580*/  LDL.LU R152, [R1+0x100] ;  /* 0x0001000001987983 */ /* 0x000f280000300800 */
[----:B------:R-:W4:Y:S04]  /*44590*/  LDL.LU R153, [R1+0x104] ;  /* 0x0001040001997983 */ /* 0x000f280000300800 */
[----:B------:R-:W4:Y:S04]  /*445a0*/  LDL.LU R154, [R1+0x108] ;  /* 0x00010800019a7983 */ /* 0x000f280000300800 */
[----:B------:R-:W4:Y:S04]  /*445b0*/  LDL.LU R155, [R1+0x10c] ;  /* 0x00010c00019b7983 */ /* 0x000f280000300800 */
[----:B------:R-:W-:Y:S04]  /*445c0*/  STL [R1+0x3b4c], R124 ;  /* 0x003b4c7c01007387 */ /* 0x000fe80000100800 */
[----:B------:R-:W-:Y:S04]  /*445d0*/  STL [R1+0x3b48], R125 ;  /* 0x003b487d01007387 */ /* 0x000fe80000100800 */
[----:B------:R-:W4:Y:S01]  /*445e0*/  LDL.LU R32, [R1+0xf0] ;  /* 0x0000f00001207983 */ /* 0x000f220000300800 */
[----:B--2---:R-:W-:Y:S03]  /*445f0*/  HMMA.1688.F32.TF32 R24, R240, R22, R248 ;  /* 0x00000016f018723c */ /* 0x004fe600000810f8 */
[----:B------:R-:W-:Y:S04]  /*44600*/  LDS R240, [R0+UR12+0xa300] ;  /* 0x00a3000c00f07984 */ /* 0x000fe80008000800 */
[----:B------:R-:W-:Y:S04]  /*44610*/  LDS R242, [R0+UR12+0xb300] ;  /* 0x00b3000c00f27984 */ /* 0x000fe80008000800 */
[----:B------:R-:W-:Y:S04]  /*44620*/  LDS R241, [R3+UR12+0xa300] ;  /* 0x00a3000c03f17984 */ /* 0x000fe80008000800 */
[----:B------:R-:W1:Y:S08]  /*44630*/  LDS R243, [R3+UR12+0xb300] ;  /* 0x00b3000c03f37984 */ /* 0x000e700008000800 */
[----:B------:R2:W-:Y:S04]  /*44640*/  STL.64 [R1+0x370], R24 ;  /* 0x0003701801007387 */ /* 0x0005e80000100a00 */
[----:B------:R2:W-:Y:S04]  /*44650*/  STL.64 [R1+0x378], R26 ;  /* 0x0003781a01007387 */ /* 0x0005e80000100a00 */
[----:B------:R-:W4:Y:S04]  /*44660*/  LDL.LU R33, [R1+0xf4] ;  /* 0x0000f40001217983 */ /* 0x000f280000300800 */
[----:B------:R-:W4:Y:S04]  /*44670*/  LDL.LU R34, [R1+0xf8] ;  /* 0x0000f80001227983 */ /* 0x000f280000300800 */
[----:B------:R-:W4:Y:S04]  /*44680*/  LDL.LU R35, [R1+0xfc] ;  /* 0x0000fc0001237983 */ /* 0x000f280000300800 */
[----:B--2---:R-:W2:Y:S04]  /*44690*/  LDL.LU R24, [R1+0xe0] ;  /* 0x0000e00001187983 */ /* 0x004ea80000300800 */
        /* <DEDUP_REMOVED lines=9> */
[----:B------:R-:W-:-:S15]  /*44730*/  HMMA.1688.F32.TF32 R40, R244, R186, R40 ;  /* 0x000000baf428723c */ /* 0x000fde0000081028 */
[----:B------:R-:W-:-:S03]  /*44740*/  NOP ;  /* 0x0000000000007918 */ /* 0x000fc60000000000 */
[----:B------:R-:W-:Y:S01]  /*44750*/  MOV R124, R46 ;  /* 0x0000002e007c7202 */ /* 0x000fe20000000f00 */
[----:B------:R-:W-:Y:S01]  /*44760*/  IMAD.MOV.U32 R125, RZ, RZ, R47 ;  /* 0x000000ffff7d7224 */ /* 0x000fe200078e002f */
[----:B------:R-:W-:Y:S04]  /*44770*/  STL.64 [R1+0x320], R44 ;  /* 0x0003202c01007387 */ /* 0x000fe80000100a00 */
[----:B------:R3:W-:Y:S04]  /*44780*/  STL [R1+0x3b54], R124 ;  /* 0x003b547c01007387 */ /* 0x0007e80000100800 */
[----:B------:R4:W-:Y:S04]  /*44790*/  STL [R1+0x3b50], R125 ;  /* 0x003b507d01007387 */ /* 0x0009e80000100800 */
[----:B------:R-:W-:Y:S01]  /*447a0*/  STL.64 [R1+0x310], R40 ;  /* 0x0003102801007387 */ /* 0x000fe20000100a00 */
[----:B---3--:R-:W-:-:S03]  /*447b0*/  IMAD.MOV.U32 R124, RZ, RZ, R36 ;  /* 0x000000ffff7c7224 */ /* 0x008fc600078e0024 */
[----:B------:R-:W-:Y:S01]  /*447c0*/  STL.64 [R1+0x318], R42 ;  /* 0x0003182a01007387 */ /* 0x000fe20000100a00 */
[----:B----4-:R-:W-:-:S03]  /*447d0*/  MOV R125, R37 ;  /* 0x00000025007d7202 */ /* 0x010fc60000000f00 */
[----:B------:R3:W-:Y:S04]  /*447e0*/  STL.64 [R1+0x308], R38 ;  /* 0x0003082601007387 */ /* 0x0007e80000100a00 */
[----:B------:R-:W-:Y:S01]  /*447f0*/  STL [R1+0x3b5c], R124 ;  /* 0x003b5c7c01007387 */ /* 0x000fe20000100800 */
[----:B---3--:R-:W-:Y:S03]  /*44800*/  HMMA.1688.F32.TF32 R36, R244, R10, R148 ;  /* 0x0000000af424723c */ /* 0x008fe60000081094 */
[----:B------:R-:W-:-:S15]  /*44810*/  STL [R1+0x3b58], R125 ;  /* 0x003b587d01007387 */ /* 0x000fde0000100800 */
[----:B------:R-:W-:-:S05]  /*44820*/  NOP ;  /* 0x0000000000007918 */ /* 0x000fca0000000000 */
[----:B------:R-:W-:Y:S04]  /*44830*/  STL.64 [R1+0x2f0], R36 ;  /* 0x0002f02401007387 */ /* 0x000fe80000100a00 */
[----:B------:R3:W-:Y:S04]  /*44840*/  STL.64 [R1+0x2f8], R38 ;  /* 0x0002f82601007387 */ /* 0x0007e80000100a00 */
[----:B------:R-:W4:Y:S01]  /*44850*/  LDL.LU R148, [R1+0xc0] ;  /* 0x0000c00001947983 */ /* 0x000f220000300800 */
[----:B---3--:R-:W-:-:S15]  /*44860*/  HMMA.1688.F32.TF32 R36, R244, R18, R152 ;  /* 0x00000012f424723c */ /* 0x008fde0000081098 */
[----:B------:R-:W-:-:S08]  /*44870*/  NOP ;  /* 0x0000000000007918 */ /* 0x000fd00000000000 */
[----:B------:R-:W-:Y:S04]  /*44880*/  STL.64 [R1+0x3d0], R36 ;  /* 0x0003d02401007387 */ /* 0x000fe80000100a00 */
[----:B------:R-:W-:Y:S04]  /*44890*/  STL.64 [R1+0x3d8], R38 ;  /* 0x0003d82601007387 */ /* 0x000fe80000100a00 */
[----:B------:R-:W4:Y:S04]  /*448a0*/  LDL.LU R149, [R1+0xc4] ;  /* 0x0000c40001957983 */ /* 0x000f280000300800 */
[----:B------:R-:W4:Y:S04]  /*448b0*/  LDL.LU R150, [R1+0xc8] ;  /* 0x0000c80001967983 */ /* 0x000f280000300800 */
[----:B------:R-:W4:Y:S04]  /*448c0*/  LDL.LU R151, [R1+0xcc] ;  /* 0x0000cc0001977983 */ /* 0x000f280000300800 */
[----:B------:R-:W3:Y:S04]  /*448d0*/  LDL.LU R152, [R1+0x50] ;  /* 0x0000500001987983 */ /* 0x000ee80000300800 */
[----:B------:R-:W3:Y:S04]  /*448e0*/  LDL.LU R153, [R1+0x54] ;  /* 0x0000540001997983 */ /* 0x000ee80000300800 */
[----:B------:R-:W3:Y:S04]  /*448f0*/  LDL.LU R154, [R1+0x58] ;  /* 0x00005800019a7983 */ /* 0x000ee80000300800 */
[----:B------:R-:W3:Y:S01]  /*44900*/  LDL.LU R155, [R1+0x5c] ;  /* 0x00005c00019b7983 */ /* 0x000ee20000300800 */
[C---:B------:R-:W-:Y:S06]  /*44910*/  HMMA.1688.F32.TF32 R32, R244.reuse, R14, R32 ;  /* 0x0000000ef420723c */ /* 0x040fec0000081020 */
[----:B--2---:R-:W-:-:S15]  /*44920*/  HMMA.1688.F32.TF32 R24, R244, R6, R24 ;  /* 0x00000006f418723c */ /* 0x004fde0000081018 */
[----:B------:R-:W-:-:S02]  /*44930*/  NOP ;  /* 0x0000000000007918 */ /* 0x000fc40000000000 */
[----:B------:R-:W-:Y:S04]  /*44940*/  STL.64 [R1+0x3c0], R32 ;  /* 0x0003c02001007387 */ /* 0x000fe80000100a00 */
[----:B------:R-:W-:Y:S04]  /*44950*/  STL.64 [R1+0x3c8], R34 ;  /* 0x0003c82201007387 */ /* 0x000fe80000100a00 */
[----:B------:R2:W-:Y:S01]  /*44960*/  STL.64 [R1+0x3b0], R24 ;  /* 0x0003b01801007387 */ /* 0x0005e20000100a00 */
[----:B------:R-:W-:Y:S02]  /*44970*/  IMAD.MOV.U32 R124, RZ, RZ, R26 ;  /* 0x000000ffff7c7224 */ /* 0x000fe400078e001a */
[----:B------:R-:W-:-:S02]  /*44980*/  IMAD.MOV.U32 R125, RZ, RZ, R27 ;  /* 0x000000ffff7d7224 */ /* 0x000fc400078e001b */
[----:B--2---:R-:W-:Y:S03]  /*44990*/  HMMA.1688.F32.TF32 R24, R244, R178, R248 ;  /* 0x000000b2f418723c */ /* 0x004fe600000810f8 */
[----:B------:R-:W-:Y:S04]  /*449a0*/  STL [R1+0x3b64], R125 ;  /* 0x003b647d01007387 */ /* 0x000fe80000100800 */
[----:B------:R-:W-:Y:S04]  /*449b0*/  STL [R1+0x3b60], R124 ;  /* 0x003b607c01007387 */ /* 0x000fe80000100800 */
[----:B------:R-:W2:-:S12]  /*449c0*/  LDL.LU R248, [R1] ;  /* 0x0000000001f87983 */ /* 0x000e980000300800 */
[----:B------:R-:W-:Y:S04]  /*449d0*/  STL.64 [R1+0x3a0], R24 ;  /* 0x0003a01801007387 */ /* 0x000fe80000100a00 */
[----:B------:R4:W-:Y:S04]  /*449e0*/  STL.64 [R1+0x3a8], R26 ;  /* 0x0003a81a01007387 */ /* 0x0009e80000100a00 */
        /* <DEDUP_REMOVED lines=21> */
[----:B------:R-:W-:-:S02]  /*44b40*/  NOP ;  /* 0x0000000000007918 */ /* 0x000fc40000000000 */
[----:B------:R3:W-:Y:S01]  /*44b50*/  STL.64 [R1+0xd0], R24 ;  /* 0x0000d01801007387 */ /* 0x0007e20000100a00 */
[----:B------:R-:W-:Y:S01]  /*44b60*/  MOV R125, R26 ;  /* 0x0000001a007d7202 */ /* 0x000fe20000000f00 */
[----:B------:R-:W-:Y:S02]  /*44b70*/  IMAD.MOV.U32 R124, RZ, RZ, R27 ;  /* 0x000000ffff7c7224 */ /* 0x000fe400078e001b */
[----:B---3--:R-:W3:Y:S04]  /*44b80*/  LDL.LU R24, [R1+0x90] ;  /* 0x0000900001187983 */ /* 0x008ee80000300800 */
[----:B------:R4:W-:Y:S04]  /*44b90*/  STL.64 [R1+0x390], R32 ;  /* 0x0003902001007387 */ /* 0x0009e80000100a00 */
[----:B------:R1:W-:Y:S04]  /*44ba0*/  STL.64 [R1+0x398], R34 ;  /* 0x0003982201007387 */ /* 0x0003e80000100a00 */
[----:B------:R-:W3:Y:S04]  /*44bb0*/  LDL.LU R25, [R1+0x94] ;  /* 0x0000940001197983 */ /* 0x000ee80000300800 */
[----:B------:R-:W3:Y:S04]  /*44bc0*/  LDL.LU R26, [R1+0x98] ;  /* 0x00009800011a7983 */ /* 0x000ee80000300800 */
[----:B------:R-:W3:Y:S04]  /*44bd0*/  LDL.LU R27, [R1+0x9c] ;  /* 0x00009c00011b7983 */ /* 0x000ee80000300800 */
[----:B------:R-:W3:Y:S04]  /*44be0*/  LDL.LU R36, [R1+0xb0] ;  /* 0x0000b00001247983 */ /* 0x000ee80000300800 */
[----:B------:R-:W3:Y:S04]  /*44bf0*/  LDL.LU R37, [R1+0xb4] ;  /* 0x0000b40001257983 */ /* 0x000ee80000300800 */
[----:B------:R-:W3:Y:S04]  /*44c00*/  LDL.LU R38, [R1+0xb8] ;  /* 0x0000b80001267983 */ /* 0x000ee80000300800 */
[----:B------:R-:W3:Y:S04]  /*44c10*/  LDL.LU R39, [R1+0xbc] ;  /* 0x0000bc0001277983 */ /* 0x000ee80000300800 */
[----:B----4-:R-:W4:Y:S04]  /*44c20*/  LDL.LU R32, [R1+0xa0] ;  /* 0x0000a00001207983 */ /* 0x010f280000300800 */
        /* <DEDUP_REMOVED lines=11> */
[C---:B--2---:R-:W-:Y:S06]  /*44ce0*/  HMMA.1688.F32.TF32 R248, R244.reuse, R30, R248 ;  /* 0x0000001ef4f8723c */ /* 0x044fec00000810f8 */
[C---:B------:R-:W-:Y:S06]  /*44cf0*/  HMMA.1688.F32.TF32 R40, R244.reuse, R126, R40 ;  /* 0x0000007ef428723c */ /* 0x040fec0000081028 */
[C---:B------:R-:W-:Y:S06]  /*44d00*/  HMMA.1688.F32.TF32 R48, R244.reuse, R162, R48 ;  /* 0x000000a2f430723c */ /* 0x040fec0000081030 */
[C---:B------:R-:W-:Y:S06]  /*44d10*/  HMMA.1688.F32.TF32 R52, R244.reuse, R166, R52 ;  /* 0x000000a6f434723c */ /* 0x040fec0000081034 */
[----:B------:R-:W-:-:S15]  /*44d20*/  HMMA.1688.F32.TF32 R44, R244, R130, R44 ;  /* 0x00000082f42c723c */ /* 0x000fde000008102c */
[----:B------:R-:W-:-:S02]  /*44d30*/  NOP ;  /* 0x0000000000007918 */ /* 0x000fc40000000000 */
        /* <DEDUP_REMOVED lines=20> */
[C---:B---3--:R-:W-:Y:S06]  /*44e80*/  HMMA.1688.F32.TF32 R36, R236.reuse, R190, R36 ;  /* 0x000000beec24723c */ /* 0x048fec0000081024 */
[C---:B------:R-:W-:Y:S06]  /*44e90*/  HMMA.1688.F32.TF32 R24, R236.reuse, R182, R24 ;  /* 0x000000b6ec18723c */ /* 0x040fec0000081018 */
[----:B----4-:R-:W-:-:S12]  /*44ea0*/  HMMA.1688.F32.TF32 R32, R236, R186, R32 ;  /* 0x000000baec20723c */ /* 0x010fd80000081020 */
[----:B------:R-:W-:Y:S01]  /*44eb0*/  IMAD.MOV.U32 R188, RZ, RZ, R39 ;  /* 0x000000ffffbc7224 */ /* 0x000fe200078e0027 */
[----:B------:R-:W-:Y:S01]  /*44ec0*/  HMMA.1688.F32.TF32 R148, R236, R10, R148 ;  /* 0x0000000aec94723c */ /* 0x000fe20000081094 */
[----:B------:R-:W-:-:S05]  /*44ed0*/  IMAD.MOV.U32 R189, RZ, RZ, R38 ;  /* 0x000000ffffbd7224 */ /* 0x000fca00078e0026 */
[----:B------:R-:W-:Y:S06]  /*44ee0*/  HMMA.1688.F32.TF32 R152, R236, R18, R152 ;  /* 0x00000012ec98723c */ /* 0x000fec0000081098 */
[----:B--2---:R-:W-:Y:S01]  /*44ef0*/  HMMA.1688.F32.TF32 R244, R244, R22, R248 ;  /* 0x00000016f4f4723c */ /* 0x004fe200000810f8 */
[----:B------:R-:W2:-:S15]  /*44f00*/  LDL.LU R248, [R1+0x60] ;  /* 0x0000600001f87983 */ /* 0x000e9e0000300800 */
[----:B------:R-:W-:-:S07]  /*44f10*/  NOP ;  /* 0x0000000000007918 */ /* 0x000fce0000000000 */
[----:B------:R-:W-:Y:S04]  /*44f20*/  STL.64 [R1+0x380], R244 ;  /* 0x000380f401007387 */ /* 0x000fe80000100a00 */
[----:B------:R-:W-:Y:S04]  /*44f30*/  STL.64 [R1+0x388], R246 ;  /* 0x000388f601007387 */ /* 0x000fe80000100a00 */
[----:B------:R-:W2:Y:S04]  /*44f40*/  LDL.LU R249, [R1+0x64] ;  /* 0x0000640001f97983 */ /* 0x000ea80000300800 */
[----:B------:R1:W-:Y:S04]  /*44f50*/  STL.64 [R1+0x8d0], R36 ;  /* 0x0008d02401007387 */ /* 0x0003e80000100a00 */
[----:B------:R-:W3:Y:S01]  /*44f60*/  LDL.LU.64 R38, [R1+0x3bb0] ;  /* 0x003bb00001267983 */ /* 0x000ee20000300a00 */
[----:B------:R-:W-:Y:S01]  /*44f70*/  IMAD.MOV.U32 R250, RZ, RZ, R252 ;  /* 0x000000fffffa7224 */ /* 0x000fe200078e00fc */
[----:B------:R-:W-:-:S02]  /*44f80*/  MOV R251, R2 ;  /* 0x0000000200fb7202 */ /* 0x000fc40000000f00 */
[----:B------:R-:W-:Y:S04]  /*44f90*/  LDS R244, [R0+UR12+0xa380] ;  /* 0x00a3800c00f47984 */ /* 0x000fe80008000800 */
[----:B-1----:R-:W3:Y:S04]  /*44fa0*/  LDL.LU.64 R36, [R1+0x3ba8] ;  /* 0x003ba80001247983 */ /* 0x002ee80000300a00 */
[----:B------:R1:W-:Y:S04]  /*44fb0*/  STL [R1+0x3ae4], R188 ;  /* 0x003ae4bc01007387 */ /* 0x0003e80000100800 */
[----:B------:R4:W-:Y:S04]  /*44fc0*/  STL [R1+0x3ae0], R189 ;  /* 0x003ae0bd01007387 */ /* 0x0009e80000100800 */
[----:B------:R-:W-:Y:S01]  /*44fd0*/  STL.64 [R1+0x8c0], R32 ;  /* 0x0008c02001007387 */ /* 0x000fe20000100a00 */
[----:B-1----:R-:W-:-:S03]  /*44fe0*/  MOV R188, R26 ;  /* 0x0000001a00bc7202 */ /* 0x002fc60000000f00 */
[----:B------:R1:W-:Y:S01]  /*44ff0*/  STL.64 [R1+0x8c8], R34 ;  /* 0x0008c82201007387 */ /* 0x0003e20000100a00 */
[----:B----4-:R-:W-:-:S03]  /*45000*/  IMAD.MOV.U32 R189, RZ, RZ, R27 ;  /* 0x000000ffffbd7224 */ /* 0x010fc600078e001b */
[----:B------:R-:W-:Y:S04]  /*45010*/  LDS R246, [R0+UR12+0xb380] ;  /* 0x00b3800c00f67984 */ /* 0x000fe80008000800 */
[----:B------:R-:W-:Y:S04]  /*45020*/  LDS R245, [R3+UR12+0xa380] ;  /* 0x00a3800c03f57984 */ /* 0x000fe80008000800 */
[----:B-1----:R-:W4:Y:S04]  /*45030*/  LDL.LU.64 R34, [R1+0x3ba0] ;  /* 0x003ba00001227983 */ /* 0x002f280000300a00 */
[----:B------:R-:W4:Y:S04]  /*45040*/  LDL.LU.64 R32, [R1+0x3b98] ;  /* 0x003b980001207983 */ /* 0x000f280000300a00 */
[----:B------:R1:W-:Y:S04]  /*45050*/  STL.64 [R1+0x8b0], R24 ;  /* 0x0008b01801007387 */ /* 0x0003e80000100a00 */
[----:B------:R-:W4:Y:S04]  /*45060*/  LDL.LU.64 R26, [R1+0x3b90] ;  /* 0x003b9000011a7983 */ /* 0x000f280000300a00 */
[----:B------:R-:W4:Y:S04]  /*45070*/  LDS R247, [R3+UR12+0xb380] ;  /* 0x00b3800c03f77984 */ /* 0x000f280008000800 */
[----:B-1----:R-:W4:Y:S04]  /*45080*/  LDL.LU.64 R24, [R1+0x3b88] ;  /* 0x003b880001187983 */ /* 0x002f280000300a00 */
[----:B------:R1:W-:Y:S04]  /*45090*/  STL [R1+0x3aec], R189 ;  /* 0x003aecbd01007387 */ /* 0x0003e80000100800 */
[----:B------:R1:W-:Y:S04]  /*450a0*/  STL [R1+0x3ae8], R188 ;  /* 0x003ae8bc01007387 */ /* 0x0003e80000100800 */
[----:B------:R-:W-:Y:S04]  /*450b0*/  STL.64 [R1+0x8a0], R148 ;  /* 0x0008a09401007387 */ /* 0x000fe80000100a00 */
[----:B------:R1:W-:Y:S02]  /*450c0*/  STL.64 [R1+0x8a8], R150 ;  /* 0x0008a89601007387 */ /* 0x0003e40000100a00 */
[----:B-1----:R-:W-:Y:S01]  /*450d0*/  IMAD.MOV.U32 R189, RZ, RZ, R154 ;  /* 0x000000ffffbd7224 */ /* 0x002fe200078e009a */
[----:B------:R-:W-:Y:S01]  /*450e0*/  MOV R188, R155 ;  /* 0x0000009b00bc7202 */ /* 0x000fe20000000f00 */
[----:B------:R-:W4:Y:S04]  /*450f0*/  LDL.LU.64 R150, [R1+0x3b80] ;  /* 0x003b800001967983 */ /* 0x000f280000300a00 */
[----:B------:R-:W4:Y:S04]  /*45100*/  LDL.LU.64 R148, [R1+0x3b78] ;  /* 0x003b780001947983 */ /* 0x000f280000300a00 */
[----:B------:R1:W-:Y:S04]  /*45110*/  STL.64 [R1+0x890], R152 ;  /* 0x0008909801007387 */ /* 0x0003e80000100a00 */
[----:B------:R-:W4:Y:S04]  /*45120*/  LDL.LU.64 R154, [R1+0x3b70] ;  /* 0x003b7000019a7983 */ /* 0x000f280000300a00 */
[----:B-1----:R-:W4:Y:S01]  /*45130*/  LDL.LU.64 R152, [R1+0x3b68] ;  /* 0x003b680001987983 */ /* 0x002f220000300a00 */
[----:B--2---:R-:W-:-:S15]  /*45140*/  HMMA.1688.F32.TF32 R248, R236, R14, R248 ;  /* 0x0000000eecf8723c */ /* 0x004fde00000810f8 */
[----:B------:R-:W-:-:S08]  /*45150*/  NOP ;  /* 0x0000000000007918 */ /* 0x000fd00000000000 */
[----:B------:R-:W-:Y:S04]  /*45160*/  STL.64 [R1+0x880], R248 ;  /* 0x000880f801007387 */ /* 0x000fe80000100a00 */
[----:B------:R-:W-:Y:S01]  /*45170*/  STL.64 [R1+0x888], R250 ;  /* 0x000888fa01007387 */ /* 0x000fe20000100a00 */
[C---:B---3--:R-:W-:Y:S06]  /*45180*/  HMMA.1688.F32.TF32 R36, R236.reuse, R166, R36 ;  /* 0x000000a6ec24723c */ /* 0x048fec0000081024 */
[C---:B----4-:R-:W-:Y:S06]  /*45190*/  HMMA.1688.F32.TF32 R148, R236.reuse, R178, R148 ;  /* 0x000000b2ec94723c */ /* 0x050fec0000081094 */
[----:B------:R-:W-:-:S15]  /*451a0*/  HMMA.1688.F32.TF32 R152, R236, R6, R152 ;  /* 0x00000006ec98723c */ /* 0x000fde0000081098 */
[----:B------:R-:W-:-:S03]  /*451b0*/  NOP ;  /* 0x0000000000007918 */ /* 0x000fc60000000000 */
[----:B------:R-:W-:Y:S02]  /*451c0*/  IMAD.MOV.U32 R252, RZ, RZ, R150 ;  /* 0x000000fffffc7224 */ /* 0x000fe400078e0096 */
[----:B------:R-:W-:-:S03]  /*451d0*/  IMAD.MOV.U32 R2, RZ, RZ, R151 ;  /* 0x000000ffff027224 */ /* 0x000fc600078e0097 */
[----:B------:R-:W-:Y:S04]  /*451e0*/  STL.64 [R1+0x870], R152 ;  /* 0x0008709801007387 */ /* 0x000fe80000100a00 */
[----:B------:R-:W-:Y:S04]  /*451f0*/  STL.64 [R1+0x878], R154 ;  /* 0x0008789a01007387 */ /* 0x000fe80000100a00 */
[----:B------:R1:W-:Y:S02]  /*45200*/  STL.64 [R1+0x860], R148 ;  /* 0x0008609401007387 */ /* 0x0003e40000100a00 */
[C---:B-1----:R-:W-:Y:S06]  /*45210*/  HMMA.1688.F32.TF32 R148, R236.reuse, R174, R24 ;  /* 0x000000aeec94723c */ /* 0x042fec0000081018 */
[C---:B------:R-:W-:Y:S06]  /*45220*/  HMMA.1688.F32.TF32 R24, R236.reuse, R170, R32 ;  /* 0x000000aaec18723c */ /* 0x040fec0000081020 */
[C---:B------:R-:W-:Y:S11]  /*45230*/  HMMA.1688.F32.TF32 R32, R236.reuse, R162, R40 ;  /* 0x000000a2ec20723c */ /* 0x040ff60000081028 */
[----:B------:R-:W-:Y:S04]  /*45240*/  STL.64 [R1+0x850], R148 ;  /* 0x0008509401007387 */ /* 0x000fe80000100a00 */
[----:B------:R-:W-:Y:S04]  /*45250*/  STL.64 [R1+0x858], R150 ;  /* 0x0008589601007387 */ /* 0x000fe80000100a00 */
        /* <DEDUP_REMOVED lines=11> */
[----:B-1----:R-:W-:Y:S08]  /*45310*/  HMMA.1688.F32.TF32 R24, R236, R22, R56 ;  /* 0x00000016ec18723c */ /* 0x002ff00000081038 */
[----:B------:R-:W-:Y:S04]  /*45320*/  STL.64 [R1+0x800], R36 ;  /* 0x0008002401007387 */ /* 0x000fe80000100a00 */
[----:B------:R1:W-:Y:S05]  /*45330*/  STL.64 [R1+0x808], R38 ;  /* 0x0008082601007387 */ /* 0x0003ea0000100a00 */
[----:B------:R-:W-:Y:S04]  /*45340*/  STL.64 [R1+0x7f0], R32 ;  /* 0x0007f02001007387 */ /* 0x000fe80000100a00 */
[----:B------:R2:W-:Y:S01]  /*45350*/  STL.64 [R1+0x7f8], R34 ;  /* 0x0007f82201007387 */ /* 0x0005e20000100a00 */
[C---:B-1----:R-:W-:Y:S03]  /*45360*/  HMMA.1688.F32.TF32 R36, R240.reuse, R190, R60 ;  /* 0x000000bef024723c */ /* 0x042fe6000008103c */
[----:B------:R-:W-:Y:S03]  /*45370*/  STL.64 [R1+0x6c0], R24 ;  /* 0x0006c01801007387 */ /* 0x000fe60000100a00 */
[C---:B--2---:R-:W-:Y:S01]  /*45380*/  HMMA.1688.F32.TF32 R32, R240.reuse, R186, R64 ;  /* 0x000000baf020723c */ /* 0x044fe20000081040 */
[----:B------:R1:W-:Y:S05]  /*45390*/  STL.64 [R1+0x6c8], R26 ;  /* 0x0006c81a01007387 */ /* 0x0003ea0000100a00 */
[C---:B------:R-:W-:Y:S01]  /*453a0*/  HMMA.1688.F32.TF32 R148, R240.reuse, R14, R80 ;  /* 0x0000000ef094723c */ /* 0x040fe20000081050 */
[----:B------:R-:W-:Y:S04]  /*453b0*/  LDS R64, [R0+UR12+0xc000] ;  /* 0x00c0000c00407984 */ /* 0x000fe80008000800 */
[----:B------:R-:W-:Y:S01]  /*453c0*/  LDS R66, [R0+UR12+0xd000] ;  /* 0x00d0000c00427984 */ /* 0x000fe20008000800 */
[C---:B-1----:R-:W-:Y:S05]  /*453d0*/  HMMA.1688.F32.TF32 R24, R240.reuse, R182, R68 ;  /* 0x000000b6f018723c */ /* 0x042fea0000081044 */
[----:B------:R-:W-:Y:S04]  /*453e0*/  STL.64 [R1+0x6b0], R36 ;  /* 0x0006b02401007387 */ /* 0x000fe80000100a00 */
[----:B------:R-:W-:Y:S04]  /*453f0*/  STL.64 [R1+0x6b8], R38 ;  /* 0x0006b82601007387 */ /* 0x000fe80000100a00 */
[----:B------:R-:W-:Y:S04]  /*45400*/  STL.64 [R1+0x6a0], R32 ;  /* 0x0006a02001007387 */ /* 0x000fe80000100a00 */
[----:B------:R1:W-:Y:S01]  /*45410*/  STL.64 [R1+0x6a8], R34 ;  /* 0x0006a82201007387 */ /* 0x0003e20000100a00 */
[----:B------:R-:W-:Y:S03]  /*45420*/  HMMA.1688.F32.TF32 R152, R240, R6, R84 ;  /* 0x00000006f098723c */ /* 0x000fe60000081054 */
[----:B------:R-:W-:Y:S03]  /*45430*/  LDS R65, [R3+UR12+0xc000] ;  /* 0x00c0000c03417984 */ /* 0x000fe60008000800 */
[----:B------:R-:W-:Y:S01]  /*45440*/  HMMA.1688.F32.TF32 R236, R244, R182, R140 ;  /* 0x000000b6f4ec723c */ /* 0x000fe2000008108c */
[----:B------:R-:W-:Y:S01]  /*45450*/  LDS R67, [R3+UR12+0xd000] ;  /* 0x00d0000c03437984 */ /* 0x000fe20008000800 */
[----:B------:R-:W-:-:S03]  /*45460*/  MOV R129, R26 ;  /* 0x0000001a00817202 */ /* 0x000fc60000000f00 */
[----:B------:R-:W-:Y:S01]  /*45470*/  LDS R80, [R0+UR12+0xc080] ;  /* 0x00c0800c00507984 */ /* 0x000fe20008000800 */
[----:B-1----:R-:W-:Y:S01]  /*45480*/  HMMA.1688.F32.TF32 R32, R240, R10, R72 ;  /* 0x0000000af020723c */ /* 0x002fe20000081048 */
[----:B------:R-:W-:Y:S02]  /*45490*/  IMAD.MOV.U32 R128, RZ, RZ, R27 ;  /* 0x000000ffff807224 */ /* 0x000fe400078e001b */
[----:B------:R1:W-:Y:S03]  /*454a0*/  STL.64 [R1+0x690], R24 ;  /* 0x0006901801007387 */ /* 0x0003e60000100a00 */
[----:B------:R-:W-:Y:S01]  /*454b0*/  HMMA.1688.F32.TF32 R228, R244, R30, R228 ;  /* 0x0000001ef4e4723c */ /* 0x000fe200000810e4 */
[----:B------:R-:W-:Y:S04]  /*454c0*/  LDS R82, [R0+UR12+0xd080] ;  /* 0x00d0800c00527984 */ /* 0x000fe80008000800 */
[----:B------:R-:W-:Y:S01]  /*454d0*/  LDS R81, [R3+UR12+0xc080] ;  /* 0x00c0800c03517984 */ /* 0x000fe20008000800 */
[C---:B-1----:R-:W-:Y:S03]  /*454e0*/  HMMA.1688.F32.TF32 R24, R240.reuse, R18, R76 ;  /* 0x00000012f018723c */ /* 0x042fe6000008104c */
[----:B------:R-:W-:Y:S08]  /*454f0*/  LDS R83, [R3+UR12+0xd080] ;  /* 0x00d0800c03537984 */ /* 0x000ff00008000800 */
[----:B------:R-:W-:Y:S04]  /*45500*/  STL.64 [R1+0x680], R32 ;  /* 0x0006802001007387 */ /* 0x000fe80000100a00 */
[----:B------:R1:W-:Y:S04]  /*45510*/  STL.64 [R1+0x688], R34 ;  /* 0x0006882201007387 */ /* 0x0003e80000100a00 */
[----:B------:R-:W-:Y:S04]  /*45520*/  STL [R1+0x3ac4], R148 ;  /* 0x003ac49401007387 */ /* 0x000fe80000100800 */
[----:B------:R-:W-:Y:S01]  /*45530*/  STL.64 [R1+0x670], R24 ;  /* 0x0006701801007387 */ /* 0x000fe20000100a00 */
[C---:B-1----:R-:W-:Y:S03]  /*45540*/  HMMA.1688.F32.TF32 R32, R240.reuse, R178, R88 ;  /* 0x000000b2f020723c */ /* 0x042fe60000081058 */
[----:B------:R1:W-:Y:S03]  /*45550*/  STL.64 [R1+0x678], R26 ;  /* 0x0006781a01007387 */ /* 0x0003e60000100a00 */
[----:B-1----:R-:W-:Y:S01]  /*45560*/  HMMA.1688.F32.TF32 R24, R240, R174, R92 ;  /* 0x000000aef018723c */ /* 0x002fe2000008105c */
[----:B------:R-:W-:Y:S04]  /*45570*/  STL [R1+0x3ac0], R149 ;  /* 0x003ac09501007387 */ /* 0x000fe80000100800 */
        /* <DEDUP_REMOVED lines=8> */
[----:B------:R-:W-:Y:S04]  /*45600*/  STL.64 [R1+0x660], R32 ;  /* 0x0006602001007387 */ /* 0x000fe80000100a00 */
[----:B------:R-:W-:Y:S04]  /*45610*/  STL.64 [R1+0x668], R34 ;  /* 0x0006682201007387 */ /* 0x000fe80000100a00 */
[----:B------:R1:W-:Y:S02]  /*45620*/  STL.64 [R1+0x658], R26 ;  /* 0x0006581a01007387 */ /* 0x0003e40000100a00 */
[----:B-1----:R-:W-:-:S15]  /*45630*/  HMMA.1688.F32.TF32 R24, R240, R170, R96 ;  /* 0x000000aaf018723c */ /* 0x002fde0000081060 */
        /* <DEDUP_REMOVED lines=11> */
[----:B------:R-:W-:Y:S01]  /*456f0*/  HMMA.1688.F32.TF32 R24, R240, R162, R104 ;  /* 0x000000a2f018723c */ /* 0x000fe20000081068 */
[----:B------:R1:W-:-:S15]  /*45700*/  STL [R1+0x3adc], R153 ;  /* 0x003adc9901007387 */ /* 0x0003de0000100800 */
[----:B------:R-:W-:-:S08]  /*45710*/  NOP ;  /* 0x0000000000007918 */ /* 0x000fd00000000000 */
[----:B------:R-:W-:Y:S01]  /*45720*/  MOV R150, R24 ;  /* 0x0000001800967202 */ /* 0x000fe20000000f00 */
[----:B------:R-:W-:Y:S01]  /*45730*/  IMAD.MOV.U32 R151, RZ, RZ, R25 ;  /* 0x000000ffff977224 */ /* 0x000fe200078e0019 */
[----:B------:R-:W-:Y:S01]  /*45740*/  MOV R180, R27 ;  /* 0x0000001b00b47202 */ /* 0x000fe20000000f00 */
[----:B------:R-:W-:Y:S02]  /*45750*/  IMAD.MOV.U32 R181, RZ, RZ, R26 ;  /* 0x000000ffffb57224 */ /* 0x000fe400078e001a */
[----:B------:R-:W-:Y:S01]  /*45760*/  HMMA.1688.F32.TF32 R24, R240, R130, R108 ;  /* 0x00000082f018723c */ /* 0x000fe2000008106c */
[----:B------:R2:W-:-:S15]  /*45770*/  STL [R1+0x3ad8], R152 ;  /* 0x003ad89801007387 */ /* 0x0005de0000100800 */
[----:B------:R-:W-:-:S08]  /*45780*/  NOP ;  /* 0x0000000000007918 */ /* 0x000fd00000000000 */
[----:B------:R-:W-:Y:S01]  /*45790*/  IMAD.MOV.U32 R176, RZ, RZ, R24 ;  /* 0x000000ffffb07224 */ /* 0x000fe200078e0018 */
[----:B-1----:R-:W-:Y:S01]  /*457a0*/  MOV R153, R26 ;  /* 0x0000001a00997202 */ /* 0x002fe20000000f00 */
[----:B------:R-:W-:Y:S02]  /*457b0*/  IMAD.MOV.U32 R177, RZ, RZ, R25 ;  /* 0x000000ffffb17224 */ /* 0x000fe400078e0019 */
[----:B--2---:R-:W-:Y:S02]  /*457c0*/  IMAD.MOV.U32 R152, RZ, RZ, R27 ;  /* 0x000000ffff987224 */ /* 0x004fe400078e001b */
[----:B------:R-:W-:Y:S01]  /*457d0*/  HMMA.1688.F32.TF32 R24, R240, R126, R112 ;  /* 0x0000007ef018723c */ /* 0x000fe20000081070 */
[----:B------:R-:W-:-:S15]  /*457e0*/  STL.64 [R1+0x3af8], R150 ;  /* 0x003af89601007387 */ /* 0x000fde0000100a00 */
[----:B------:R-:W-:-:S08]  /*457f0*/  NOP ;  /* 0x0000000000007918 */ /* 0x000fd00000000000 */
[----:B------:R-:W-:Y:S01]  /*45800*/  IMAD.MOV.U32 R165, RZ, RZ, R24 ;  /* 0x000000ffffa57224 */ /* 0x000fe200078e0018 */
[----:B------:R-:W-:Y:S01]  /*45810*/  MOV R164, R25 ;  /* 0x0000001900a47202 */ /* 0x000fe20000000f00 */
[----:B------:R-:W-:Y:S02]  /*45820*/  IMAD.MOV.U32 R161, RZ, RZ, R26 ;  /* 0x000000ffffa17224 */ /* 0x000fe400078e001a */
[----:B------:R-:W-:Y:S02]  /*45830*/  IMAD.MOV.U32 R160, RZ, RZ, R27 ;  /* 0x000000ffffa07224 */ /* 0x000fe400078e001b */
[----:B------:R-:W-:Y:S01]  /*45840*/  HMMA.1688.F32.TF32 R24, R240, R30, R116 ;  /* 0x0000001ef018723c */ /* 0x000fe20000081074 */
[----:B------:R-:W-:Y:S04]  /*45850*/  STL.64 [R1+0x3af0], R148 ;  /* 0x003af09401007387 */ /* 0x000fe80000100a00 */
[----:B------:R-:W-:Y:S04]  /*45860*/  STL.64 [R1+0x3b08], R154 ;  /* 0x003b089a01007387 */ /* 0x000fe80000100a00 */
[----:B------:R-:W-:-:S14]  /*45870*/  STL.64 [R1+0x3b00], R152 ;  /* 0x003b009801007387 */ /* 0x000fdc0000100a00 */
[----:B------:R1:W-:Y:S01]  /*45880*/  STL.64 [R1+0x5f8], R26 ;  /* 0x0005f81a01007387 */ /* 0x0003e20000100a00 */
[----:B------:R-:W-:Y:S01]  /*45890*/  MOV R184, R24 ;  /* 0x0000001800b87202 */ /* 0x000fe20000000f00 */
[----:B------:R-:W-:Y:S02]  /*458a0*/  IMAD.MOV.U32 R185, RZ, RZ, R25 ;  /* 0x000000ffffb97224 */ /* 0x000fe400078e0019 */
[----:B-1----:R-:W-:Y:S06]  /*458b0*/  HMMA.1688.F32.TF32 R24, R240, R22, R120 ;  /* 0x00000016f018723c */ /* 0x002fec0000081078 */
[----:B------:R-:W-:Y:S01]  /*458c0*/  HMMA.1688.F32.TF32 R32, R244, R190, R132 ;  /* 0x000000bef420723c */ /* 0x000fe20000081084 */
[----:B------:R-:W-:-:S15]  /*458d0*/  STL.64 [R1+0x3b10], R188 ;  /* 0x003b10bc01007387 */ /* 0x000fde0000100a00 */
[----:B------:R-:W-:-:S01]  /*458e0*/  NOP ;  /* 0x0000000000007918 */ /* 0x000fc20000000000 */
[----:B------:R-:W-:Y:S04]  /*458f0*/  STL.64 [R1+0x5e0], R24 ;  /* 0x0005e01801007387 */ /* 0x000fe80000100a00 */
[----:B------:R1:W-:Y:S02]  /*45900*/  STL.64 [R1+0x5e8], R26 ;  /* 0x0005e81a01007387 */ /* 0x0003e40000100a00 */
[C---:B-1----:R-:W-:Y:S02]  /*45910*/  HMMA.1688.F32.TF32 R24, R244.reuse, R186, R136 ;  /* 0x000000baf418723c */ /* 0x042fe40000081088 */
[----:B------:R-:W-:Y:S04]  /*45920*/  STL.64 [R1+0x5d0], R32 ;  /* 0x0005d02001007387 */ /* 0x000fe80000100a00 */
[----:B------:R1:W-:Y:S02]  /*45930*/  STL.64 [R1+0x5d8], R34 ;  /* 0x0005d82201007387 */ /* 0x0003e40000100a00 */
[----:B-1----:R-:W-:-:S15]  /*45940*/  HMMA.1688.F32.TF32 R32, R244, R10, R144 ;  /* 0x0000000af420723c */ /* 0x002fde0000081090 */
[----:B------:R-:W-:-:S01]  /*45950*/  NOP ;  /* 0x0000000000007918 */ /* 0x000fc20000000000 */
[----:B------:R-:W-:Y:S01]  /*45960*/  IMAD.MOV.U32 R187, RZ, RZ, R26 ;  /* 0x000000ffffbb7224 */ /* 0x000fe200078e001a */
[----:B------:R-:W-:Y:S01]  /*45970*/  MOV R186, R27 ;  /* 0x0000001b00ba7202 */ /* 0x000fe20000000f00 */
[----:B------:R1:W-:Y:S01]  /*45980*/  STL.64 [R1+0x5c0], R24 ;  /* 0x0005c01801007387 */ /* 0x0003e20000100a00 */
[C---:B------:R-:W-:Y:S03]  /*45990*/  HMMA.1688.F32.TF32 R84, R244.reuse, R14, R192 ;  /* 0x0000000ef454723c */ /* 0x040fe600000810c0 */
[----:B------:R-:W-:Y:S04]  /*459a0*/  STL.64 [R1+0x3b20], R186 ;  /* 0x003b20ba01007387 */ /* 0x000fe80000100a00 */
[----:B------:R-:W-:Y:S04]  /*459b0*/  STL.64 [R1+0x3b18], R184 ;  /* 0x003b18b801007387 */ /* 0x000fe80000100a00 */
[----:B------:R-:W-:Y:S01]  /*459c0*/  STL.64 [R1+0x3b28], R180 ;  /* 0x003b28b401007387 */ /* 0x000fe20000100a00 */
[C---:B-1----:R-:W-:Y:S03]  /*459d0*/  HMMA.1688.F32.TF32 R24, R244.reuse, R18, R156 ;  /* 0x00000012f418723c */ /* 0x042fe6000008109c */
[----:B------:R-:W-:Y:S04]  /*459e0*/  STL [R1+0x3ab4], R236 ;  /* 0x003ab4ec01007387 */ /* 0x000fe80000100800 */
[----:B------:R-:W-:Y:S04]  /*459f0*/  STL [R1+0x3ab0], R237 ;  /* 0x003ab0ed01007387 */ /* 0x000fe80000100800 */
[----:B------:R-:W-:Y:S04]  /*45a00*/  STL [R1+0x3aac], R238 ;  /* 0x003aacee01007387 */ /* 0x000fe80000100800 */
[----:B------:R-:W-:Y:S04]  /*45a10*/  STL [R1+0x3aa8], R239 ;  /* 0x003aa8ef01007387 */ /* 0x000fe80000100800 */
[----:B------:R-:W-:Y:S04]  /*45a20*/  STL.64 [R1+0x5b0], R32 ;  /* 0x0005b02001007387 */ /* 0x000fe80000100a00 */
[----:B------:R1:W-:Y:S02]  /*45a30*/  STL.64 [R1+0x5b8], R34 ;  /* 0x0005b82201007387 */ /* 0x0003e40000100a00 */
[C---:B-1----:R-:W-:Y:S02]  /*45a40*/  HMMA.1688.F32.TF32 R32, R244.reuse, R6, R196 ;  /* 0x00000006f420723c */ /* 0x042fe400000810c4 */
[----:B------:R-:W-:Y:S04]  /*45a50*/  STL [R1+0x3aa4], R84 ;  /* 0x003aa45401007387 */ /* 0x000fe80000100800 */
[----:B------:R-:W-:Y:S04]  /*45a60*/  STL.64 [R1+0x5a0], R24 ;  /* 0x0005a01801007387 */ /* 0x000fe80000100a00 */
[----:B------:R1:W-:Y:S04]  /*45a70*/  STL.64 [R1+0x5a8], R26 ;  /* 0x0005a81a01007387 */ /* 0x0003e80000100a00 */
[----:B------:R-:W-:Y:S04]  /*45a80*/  STL [R1+0x3aa0], R85 ;  /* 0x003aa05501007387 */ /* 0x000fe80000100800 */
[----:B------:R-:W-:Y:S04]  /*45a90*/  STL [R1+0x3a9c], R86 ;  /* 0x003a9c5601007387 */ /* 0x000fe80000100800 */
[----:B------:R-:W-:Y:S04]  /*45aa0*/  STL [R1+0x3a98], R87 ;  /* 0x003a985701007387 */ /* 0x000fe80000100800 */
[----:B------:R-:W-:Y:S04]  /*45ab0*/  STL.64 [R1+0x590], R32 ;  /* 0x0005902001007387 */ /* 0x000fe80000100a00 */
[----:B------:R2:W-:Y:S04]  /*45ac0*/  STL.64 [R1+0x598], R34 ;  /* 0x0005982201007387 */ /* 0x0005e80000100a00 */
[----:B------:R-:W3:Y:S01]  /*45ad0*/  LDL R251, [R1+0x12c0] ;  /* 0x0012c00001fb7983 */ /* 0x000ee20000100800 */
[----:B-1----:R-:W-:-:S15]  /*45ae0*/  HMMA.1688.F32.TF32 R24, R244, R178, R200 ;  /* 0x000000b2f418723c */ /* 0x002fde00000810c8 */
[----:B------:R-:W-:-:S09]  /*45af0*/  NOP ;  /* 0x0000000000007918 */ /* 0x000fd20000000000 */
[----:B------:R-:W-:Y:S01]  /*45b00*/  IMAD.MOV.U32 R195, RZ, RZ, R24 ;  /* 0x000000ffffc37224 */ /* 0x000fe200078e0018 */
[----:B------:R-:W-:Y:S01]  /*45b10*/  MOV R193, R26 ;  /* 0x0000001a00c17202 */ /* 0x000fe20000000f00 */
[----:B------:R-:W-:Y:S02]  /*45b20*/  IMAD.MOV.U32 R194, RZ, RZ, R25 ;  /* 0x000000ffffc27224 */ /* 0x000fe400078e0019 */
[----:B------:R-:W-:Y:S02]  /*45b30*/  IMAD.MOV.U32 R192, RZ, RZ, R27 ;  /* 0x000000ffffc07224 */ /* 0x000fe400078e001b */
[C---:B------:R-:W-:Y:S06]  /*45b40*/  HMMA.1688.F32.TF32 R24, R244.reuse, R170, R208 ;  /* 0x000000aaf418723c */ /* 0x040fec00000810d0 */
[C---:B--2---:R-:W-:Y:S06]  /*45b50*/  HMMA.1688.F32.TF32 R32, R244.reuse, R174, R204 ;  /* 0x000000aef420723c */ /* 0x044fec00000810cc */
[----:B------:R-:W-:-:S12]  /*45b60*/  HMMA.1688.F32.TF32 R20, R244, R22, R232 ;  /* 0x00000016f414723c */ /* 0x000fd800000810e8 */
[----:B------:R-:W-:Y:S01]  /*45b70*/  IMAD.MOV.U32 R199, RZ, RZ, R24 ;  /* 0x000000ffffc77224 */ /* 0x000fe200078e0018 */
[----:B------:R-:W-:Y:S01]  /*45b80*/  MOV R198, R25 ;  /* 0x0000001900c67202 */ /* 0x000fe20000000f00 */
[----:B------:R-:W-:Y:S02]  /*45b90*/  IMAD.MOV.U32 R197, RZ, RZ, R26 ;  /* 0x000000ffffc57224 */ /* 0x000fe400078e001a */
[----:B------:R-:W-:Y:S02]  /*45ba0*/  IMAD.MOV.U32 R196, RZ, RZ, R27 ;  /* 0x000000ffffc47224 */ /* 0x000fe400078e001b */
[----:B------:R-:W-:Y:S01]  /*45bb0*/  HMMA.1688.F32.TF32 R24, R244, R166, R212 ;  /* 0x000000a6f418723c */ /* 0x000fe200000810d4 */
[----:B------:R-:W-:Y:S04]  /*45bc0*/  STL.64 [R1+0x570], R32 ;  /* 0x0005702001007387 */ /* 0x000fe80000100a00 */
[----:B------:R-:W-:Y:S01]  /*45bd0*/  STL.64 [R1+0x578], R34 ;  /* 0x0005782201007387 */ /* 0x000fe20000100a00 */
[----:B------:R-:W-:-:S03]  /*45be0*/  IMAD.MOV.U32 R76, RZ, RZ, R17 ;  /* 0x000000ffff4c7224 */ /* 0x000fc600078e0011 */
[----:B------:R-:W-:Y:S01]  /*45bf0*/  STL.64 [R1+0x450], R20 ;  /* 0x0004501401007387 */ /* 0x000fe20000100a00 */
[----:B------:R-:W-:-:S03]  /*45c00*/  IMAD.MOV.U32 R77, RZ, RZ, R16 ;  /* 0x000000ffff4d7224 */ /* 0x000fc600078e0010 */
[----:B------:R-:W-:Y:S01]  /*45c10*/  STL.64 [R1+0x458], R22 ;  /* 0x0004581601007387 */ /* 0x000fe20000100a00 */
[----:B------:R-:W-:Y:S01]  /*45c20*/  MOV R78, R13 ;  /* 0x0000000d004e7202 */ /* 0x000fe20000000f00 */
[----:B------:R-:W-:Y:S01]  /*45c30*/  IMAD.MOV.U32 R79, RZ, RZ, R12 ;  /* 0x000000ffff4f7224 */ /* 0x000fe200078e000c */
[----:B------:R-:W-:-:S08]  /*45c40*/  MOV R93, R8 ;  /* 0x00000008005d7202 */ /* 0x000fd00000000f00 */
[----:B------:R-:W-:Y:S01]  /*45c50*/  MOV R203, R24 ;  /* 0x0000001800cb7202 */ /* 0x000fe20000000f00 */
[----:B------:R-:W-:Y:S01]  /*45c60*/  IMAD.MOV.U32 R202, RZ, RZ, R25 ;  /* 0x000000ffffca7224 */ /* 0x000fe200078e0019 */
[----:B------:R-:W-:Y:S01]  /*45c70*/  MOV R200, R27 ;  /* 0x0000001b00c87202 */ /* 0x000fe20000000f00 */
[----:B------:R-:W-:Y:S02]  /*45c80*/  IMAD.MOV.U32 R201, RZ, RZ, R26 ;  /* 0x000000ffffc97224 */ /* 0x000fe400078e001a */
[----:B------:R-:W-:Y:S02]  /*45c90*/  IMAD.MOV.U32 R92, RZ, RZ, R9 ;  /* 0x000000ffff5c7224 */ /* 0x000fe400078e0009 */
[----:B------:R-:W-:Y:S02]  /*45ca0*/  IMAD.MOV.U32 R94, RZ, RZ, R5 ;  /* 0x000000ffff5e7224 */ /* 0x000fe400078e0005 */
[----:B------:R-:W-:Y:S01]  /*45cb0*/  IMAD.MOV.U32 R95, RZ, RZ, R4 ;  /* 0x000000ffff5f7224 */ /* 0x000fe200078e0004 */
[----:B---3--:R-:W1:Y:S04]  /*45cc0*/  LDSM.16.M88.4 R52, [R251+UR13+0x42080] ;  /* 0x0420800dfb34783b */ /* 0x008e680008000200 */
[----:B------:R-:W2:Y:S04]  /*45cd0*/  LDSM.16.M88.4 R48, [R251+UR13+0x43080] ;  /* 0x0430800dfb30783b */ /* 0x000ea80008000200 */
[----:B------:R-:W3:Y:S04]  /*45ce0*/  LDSM.16.M88.4 R44, [R251+UR13+0x44080] ;  /* 0x0440800dfb2c783b */ /* 0x000ee80008000200 */
[----:B------:R-:W4:Y:S04]  /*45cf0*/  LDSM.16.M88.4 R40, [R251+UR13+0x45080] ;  /* 0x0450800dfb28783b */ /* 0x000f280008000200 */
        /* <DEDUP_REMOVED lines=9> */
[----:B-1----:R-:W-:Y:S04]  /*45d90*/  STL [R1+0x3990], R54 ;  /* 0x0039903601007387 */ /* 0x002fe80000100800 */
[----:B------:R-:W-:Y:S04]  /*45da0*/  STL [R1+0x398c], R55 ;  /* 0x00398c3701007387 */ /* 0x000fe80000100800 */
[----:B--2---:R-:W-:Y:S04]  /*45db0*/  STL [R1+0x3988], R50 ;  /* 0x0039883201007387 */ /* 0x004fe80000100800 */
[----:B------:R-:W-:Y:S04]  /*45dc0*/  STL [R1+0x3984], R51 ;  /* 0x0039843301007387 */ /* 0x000fe80000100800 */
[----:B---3--:R-:W-:Y:S04]  /*45dd0*/  STL [R1+0x3994], R46 ;  /* 0x0039942e01007387 */ /* 0x008fe80000100800 */
[----:B------:R-:W-:Y:S04]  /*45de0*/  STL [R1+0x3980], R47 ;  /* 0x0039802f01007387 */ /* 0x000fe80000100800 */
[----:B----4-:R-:W-:Y:S04]  /*45df0*/  STL [R1+0x399c], R42 ;  /* 0x00399c2a01007387 */ /* 0x010fe80000100800 */
        /* <DEDUP_REMOVED lines=39> */
[----:B------:R-:W1:Y:S04]  /*46070*/  LDSM.16.M88.4 R60, [R251+UR13+0x40080] ;  /* 0x0400800dfb3c783b */ /* 0x000e680008000200 */
[----:B------:R-:W1:Y:S04]  /*46080*/  LDSM.16.M88.4 R56, [R251+UR13+0x41080] ;  /* 0x0410800dfb38783b */ /* 0x000e680008000200 */
[----:B------:R-:W1:Y:S02]  /*46090*/  LDSM.16.M88.4 R248, [R251+UR13+0x4f080] ;  /* 0x04f0800dfbf8783b */ /* 0x000e640008000200 */
[C---:B-1----:R-:W-:Y:S06]  /*460a0*/  HMMA.1688.F32.TF32 R84, R64.reuse, R60, R92 ;  /* 0x0000003c4054723c */ /* 0x042fec000008105c */
[----:B------:R-:W-:Y:S01]  /*460b0*/  HMMA.1688.F32.TF32 R76, R64, R56, R76 ;  /* 0x00000038404c723c */ /* 0x000fe2000008104c */
[----:B------:R1:W-:Y:S04]  /*460c0*/  STL [R1+0x39e4], R250 ;  /* 0x0039e4fa01007387 */ /* 0x0003e80000100800 */
[----:B------:R1:W-:Y:S04]  /*460d0*/  STL [R1+0x39e0], R251 ;  /* 0x0039e0fb01007387 */ /* 0x0003e80000100800 */
[----:B------:R-:W4:Y:S04]  /*460e0*/  LDL.LU R92, [R1+0x4d0] ;  /* 0x0004d000015c7983 */ /* 0x000f280000300800 */
[----:B------:R-:W4:Y:S05]  /*460f0*/  LDL.LU R93, [R1+0x4d4] ;  /* 0x0004d400015d7983 */ /* 0x000f2a0000300800 */
[----:B------:R-:W-:Y:S01]  /*46100*/  MOV R236, R84 ;  /* 0x0000005400ec7202 */ /* 0x000fe20000000f00 */
[----:B------:R-:W4:Y:S01]  /*46110*/  LDL.LU R94, [R1+0x4d8] ;  /* 0x0004d800015e7983 */ /* 0x000f220000300800 */
[----:B------:R-:W-:Y:S01]  /*46120*/  IMAD.MOV.U32 R237, RZ, RZ, R85 ;  /* 0x000000ffffed7224 */ /* 0x000fe200078e0055 */
[----:B------:R-:W-:Y:S01]  /*46130*/  MOV R239, R87 ;  /* 0x0000005700ef7202 */ /* 0x000fe20000000f00 */
[----:B------:R-:W-:Y:S01]  /*46140*/  IMAD.MOV.U32 R238, RZ, RZ, R86 ;  /* 0x000000ffffee7224 */ /* 0x000fe200078e0056 */
[----:B------:R-:W4:Y:S01]  /*46150*/  LDL.LU R95, [R1+0x4dc] ;  /* 0x0004dc00015f7983 */ /* 0x000f220000300800 */
[----:B------:R-:W-:Y:S01]  /*46160*/  IMAD.MOV.U32 R84, RZ, RZ, R76 ;  /* 0x000000ffff547224 */ /* 0x000fe200078e004c */
[----:B------:R-:W-:Y:S01]  /*46170*/  MOV R86, R78 ;  /* 0x0000004e00567202 */ /* 0x000fe20000000f00 */
[----:B------:R-:W-:Y:S01]  /*46180*/  IMAD.MOV.U32 R85, RZ, RZ, R77 ;  /* 0x000000ffff557224 */ /* 0x000fe200078e004d */
[----:B------:R-:W4:Y:S01]  /*46190*/  LDL.LU R76, [R1+0x4c0] ;  /* 0x0004c000014c7983 */ /* 0x000f220000300800 */
[----:B------:R-:W-:-:S03]  /*461a0*/  IMAD.MOV.U32 R87, RZ, RZ, R79 ;  /* 0x000000ffff577224 */ /* 0x000fc600078e004f */
[----:B------:R-:W4:Y:S04]  /*461b0*/  LDL.LU R77, [R1+0x4c4] ;  /* 0x0004c400014d7983 */ /* 0x000f280000300800 */
[----:B------:R-:W4:Y:S04]  /*461c0*/  LDL.LU R78, [R1+0x4c8] ;  /* 0x0004c800014e7983 */ /* 0x000f280000300800 */
[----:B------:R-:W4:Y:S01]  /*461d0*/  LDL.LU R79, [R1+0x4cc] ;  /* 0x0004cc00014f7983 */ /* 0x000f220000300800 */
[C---:B--2---:R-:W-:Y:S06]  /*461e0*/  HMMA.1688.F32.TF32 R100, R64.reuse, R48, R100 ;  /* 0x000000304064723c */ /* 0x044fec0000081064 */
[C---:B---3--:R-:W-:Y:S06]  /*461f0*/  HMMA.1688.F32.TF32 R104, R64.reuse, R52, R104 ;  /* 0x000000344068723c */ /* 0x048fec0000081068 */
[C---:B----4-:R-:W-:Y:S06]  /*46200*/  HMMA.1688.F32.TF32 R88, R64.reuse, R44, R88 ;  /* 0x0000002c4058723c */ /* 0x050fec0000081058 */
[C---:B------:R-:W-:Y:S11]  /*46210*/  HMMA.1688.F32.TF32 R68, R64.reuse, R36, R68 ;  /* 0x000000244044723c */ /* 0x040ff60000081044 */
[----:B------:R-:W-:Y:S01]  /*46220*/  STL.64 [R1+0x520], R104 ;  /* 0x0005206801007387 */ /* 0x000fe20000100a00 */
[----:B------:R-:W-:Y:S03]  /*46230*/  HMMA.1688.F32.TF32 R96, R64, R40, R96 ;  /* 0x000000284060723c */ /* 0x000fe60000081060 */
[----:B------:R-:W-:Y:S03]  /*46240*/  STL.64 [R1+0x528], R106 ;  /* 0x0005286a01007387 */ /* 0x000fe60000100a00 */
[----:B-1----:R-:W-:Y:S01]  /*46250*/  IMAD.MOV.U32 R250, RZ, RZ, R88 ;  /* 0x000000fffffa7224 */ /* 0x002fe200078e0058 */
[----:B------:R-:W-:Y:S01]  /*46260*/  MOV R251, R89 ;  /* 0x0000005900fb7202 */ /* 0x000fe20000000f00 */
[----:B------:R-:W-:Y:S01]  /*46270*/  IMAD.MOV.U32 R7, RZ, RZ, R91 ;  /* 0x000000ffff077224 */ /* 0x000fe200078e005b */
[----:B------:R-:W-:Y:S01]  /*46280*/  STL.64 [R1+0x510], R100 ;  /* 0x0005106401007387 */ /* 0x000fe20000100a00 */
[----:B------:R-:W-:-:S03]  /*46290*/  IMAD.MOV.U32 R6, RZ, RZ, R90 ;  /* 0x000000ffff067224 */ /* 0x000fc600078e005a */
[----:B------:R-:W-:Y:S04]  /*462a0*/  STL.64 [R1+0x518], R102 ;  /* 0x0005186601007387 */ /* 0x000fe80000100a00 */
[----:B------:R-:W2:Y:S04]  /*462b0*/  LDL.LU R88, [R1+0x4b0] ;  /* 0x0004b00001587983 */ /* 0x000ea80000300800 */
[----:B------:R-:W2:Y:S04]  /*462c0*/  LDL.LU R89, [R1+0x4b4] ;  /* 0x0004b40001597983 */ /* 0x000ea80000300800 */
[----:B------:R-:W2:Y:S04]  /*462d0*/  LDL.LU R90, [R1+0x4b8] ;  /* 0x0004b800015a7983 */ /* 0x000ea80000300800 */
[----:B------:R-:W2:Y:S04]  /*462e0*/  LDL.LU R91, [R1+0x4bc] ;  /* 0x0004bc00015b7983 */ /* 0x000ea80000300800 */
[----:B------:R1:W-:Y:S04]  /*462f0*/  STL [R1+0x39f4], R7 ;  /* 0x0039f40701007387 */ /* 0x0003e80000100800 */
[----:B------:R3:W-:Y:S04]  /*46300*/  STL [R1+0x39f0], R6 ;  /* 0x0039f00601007387 */ /* 0x0007e80000100800 */
[----:B------:R4:W-:Y:S01]  /*46310*/  STL [R1+0x39ec], R251 ;  /* 0x0039ecfb01007387 */ /* 0x0009e20000100800 */
[----:B-1----:R-:W-:-:S03]  /*46320*/  MOV R7, R68 ;  /* 0x0000004400077202 */ /* 0x002fc60000000f00 */
[----:B------:R1:W-:Y:S01]  /*46330*/  STL [R1+0x39e8], R250 ;  /* 0x0039e8fa01007387 */ /* 0x0003e20000100800 */
[----:B---3--:R-:W-:-:S03]  /*46340*/  IMAD.MOV.U32 R6, RZ, RZ, R69 ;  /* 0x000000ffff067224 */ /* 0x008fc600078e0045 */
[----:B------:R-:W-:Y:S01]  /*46350*/  STL.64 [R1+0x4f0], R96 ;  /* 0x0004f06001007387 */ /* 0x000fe20000100a00 */
[----:B----4-:R-:W-:-:S03]  /*46360*/  IMAD.MOV.U32 R251, RZ, RZ, R70 ;  /* 0x000000fffffb7224 */ /* 0x010fc600078e0046 */
[----:B------:R-:W-:Y:S01]  /*46370*/  STL.64 [R1+0x4f8], R98 ;  /* 0x0004f86201007387 */ /* 0x000fe20000100a00 */
[----:B-1----:R-:W-:-:S03]  /*46380*/  MOV R250, R71 ;  /* 0x0000004700fa7202 */ /* 0x002fc60000000f00 */
[----:B------:R-:W3:Y:S04]  /*46390*/  LDL.LU R68, [R1+0x4a0] ;  /* 0x0004a00001447983 */ /* 0x000ee80000300800 */
[----:B------:R-:W3:Y:S04]  /*463a0*/  LDL.LU R69, [R1+0x4a4] ;  /* 0x0004a40001457983 */ /* 0x000ee80000300800 */
[----:B------:R-:W3:Y:S04]  /*463b0*/  LDL.LU R70, [R1+0x4a8] ;  /* 0x0004a80001467983 */ /* 0x000ee80000300800 */
[----:B------:R-:W3:Y:S01]  /*463c0*/  LDL.LU R71, [R1+0x4ac] ;  /* 0x0004ac0001477983 */ /* 0x000ee20000300800 */
[C---:B------:R-:W-:Y:S06]  /*463d0*/  HMMA.1688.F32.TF32 R92, R64.reuse, R32, R92 ;  /* 0x00000020405c723c */ /* 0x040fec000008105c */
[----:B------:R-:W-:Y:S01]  /*463e0*/  HMMA.1688.F32.TF32 R76, R64, R28, R76 ;  /* 0x0000001c404c723c */ /* 0x000fe2000008104c */
[----:B------:R-:W-:Y:S04]  /*463f0*/  STL [R1+0x3a04], R250 ;  /* 0x003a04fa01007387 */ /* 0x000fe80000100800 */
[----:B------:R-:W-:Y:S04]  /*46400*/  STL [R1+0x3a00], R251 ;  /* 0x003a00fb01007387 */ /* 0x000fe80000100800 */
[----:B------:R-:W-:Y:S04]  /*46410*/  STL [R1+0x39fc], R7 ;  /* 0x0039fc0701007387 */ /* 0x000fe80000100800 */
[----:B------:R-:W-:Y:S04]  /*46420*/  STL [R1+0x39f8], R6 ;  /* 0x0039f80601007387 */ /* 0x000fe80000100800 */
[----:B------:R1:W-:Y:S04]  /*46430*/  STL.64 [R1+0x4d0], R92 ;  /* 0x0004d05c01007387 */ /* 0x0003e80000100a00 */
[----:B------:R4:W-:Y:S03]  /*46440*/  STL.64 [R1+0x4d8], R94 ;  /* 0x0004d85e01007387 */ /* 0x0009e60000100a00 */
        /* <DEDUP_REMOVED lines=8> */
[----:B------:R3:W-:Y:S04]  /*464d0*/  STL [R1+0x3a14], R15 ;  /* 0x003a140f01007387 */ /* 0x0007e80000100800 */
[----:B------:R3:W-:Y:S04]  /*464e0*/  STL [R1+0x3a10], R14 ;  /* 0x003a100e01007387 */ /* 0x0007e80000100800 */
[----:B------:R3:W-:Y:S04]  /*464f0*/  STL [R1+0x3a0c], R11 ;  /* 0x003a0c0b01007387 */ /* 0x0007e80000100800 */
[----:B------:R3:W-:Y:S04]  /*46500*/  STL [R1+0x3a08], R10 ;  /* 0x003a080a01007387 */ /* 0x0007e80000100800 */
[----:B-1----:R-:W3:Y:S04]  /*46510*/  LDL.LU R92, [R1+0x480] ;  /* 0x00048000015c7983 */ /* 0x002ee80000300800 */
[----:B------:R-:W3:Y:S04]  /*46520*/  LDL.LU R93, [R1+0x484] ;  /* 0x00048400015d7983 */ /* 0x000ee80000300800 */
[----:B----4-:R-:W4:Y:S04]  /*46530*/  LDL.LU R94, [R1+0x488] ;  /* 0x00048800015e7983 */ /* 0x010f280000300800 */
[----:B------:R-:W4:Y:S01]  /*46540*/  LDL.LU R95, [R1+0x48c] ;  /* 0x00048c00015f7983 */ /* 0x000f220000300800 */
[----:B--2---:R-:W-:-:S15]  /*46550*/  HMMA.1688.F32.TF32 R88, R64, R24, R88 ;  /* 0x000000184058723c */ /* 0x004fde0000081058 */
[----:B------:R-:W-:-:S09]  /*46560*/  NOP ;  /* 0x0000000000007918 */ /* 0x000fd20000000000 */
[----:B------:R-:W-:Y:S01]  /*46570*/  IMAD.MOV.U32 R6, RZ, RZ, R91 ;  /* 0x000000ffff067224 */ /* 0x000fe200078e005b */
[----:B---3--:R-:W-:Y:S01]  /*46580*/  HMMA.1688.F32.TF32 R68, R64, R20, R68 ;  /* 0x000000144044723c */ /* 0x008fe20000081044 */
[----:B------:R-:W-:Y:S01]  /*46590*/  IMAD.MOV.U32 R7, RZ, RZ, R90 ;  /* 0x000000ffff077224 */ /* 0x000fe200078e005a */
[----:B------:R-:W-:Y:S01]  /*465a0*/  MOV R251, R89 ;  /* 0x0000005900fb7202 */ /* 0x000fe20000000f00 */
[----:B------:R-:W-:Y:S01]  /*465b0*/  IMAD.MOV.U32 R250, RZ, RZ, R88 ;  /* 0x000000fffffa7224 */ /* 0x000fe200078e0058 */
[----:B------:R1:W-:Y:S04]  /*465c0*/  STL [R1+0x3a24], R6 ;  /* 0x003a240601007387 */ /* 0x0003e80000100800 */
[----:B------:R2:W-:Y:S04]  /*465d0*/  STL [R1+0x3a20], R7 ;  /* 0x003a200701007387 */ /* 0x0005e80000100800 */
[----:B------:R3:W-:Y:S04]  /*465e0*/  STL [R1+0x3a1c], R250 ;  /* 0x003a1cfa01007387 */ /* 0x0007e80000100800 */
[----:B------:R3:W-:Y:S08]  /*465f0*/  STL [R1+0x3a18], R251 ;  /* 0x003a18fb01007387 */ /* 0x0007f00000100800 */
[----:B------:R-:W-:Y:S01]  /*46600*/  MOV R15, R68 ;  /* 0x00000044000f7202 */ /* 0x000fe20000000f00 */
[----:B------:R-:W-:Y:S01]  /*46610*/  IMAD.MOV.U32 R14, RZ, RZ, R69 ;  /* 0x000000ffff0e7224 */ /* 0x000fe200078e0045 */
[----:B------:R-:W3:Y:S01]  /*46620*/  LDL.LU R68, [R1+0x470] ;  /* 0x0004700001447983 */ /* 0x000ee20000300800 */
[----:B------:R-:W-:Y:S01]  /*46630*/  IMAD.MOV.U32 R11, RZ, RZ, R70 ;  /* 0x000000ffff0b7224 */ /* 0x000fe200078e0046 */
[----:B------:R-:W-:-:S02]  /*46640*/  MOV R10, R71 ;  /* 0x00000047000a7202 */ /* 0x000fc40000000f00 */
[----:B------:R-:W3:Y:S04]  /*46650*/  LDL.LU R69, [R1+0x474] ;  /* 0x0004740001457983 */ /* 0x000ee80000300800 */
[----:B------:R-:W3:Y:S04]  /*46660*/  LDL.LU R70, [R1+0x478] ;  /* 0x0004780001467983 */ /* 0x000ee80000300800 */
[----:B------:R-:W3:Y:S04]  /*46670*/  LDL.LU R71, [R1+0x47c] ;  /* 0x00047c0001477983 */ /* 0x000ee80000300800 */
[----:B------:R3:W-:Y:S04]  /*46680*/  STL [R1+0x3a34], R10 ;  /* 0x003a340a01007387 */ /* 0x0007e80000100800 */
[----:B------:R3:W-:Y:S04]  /*46690*/  STL [R1+0x3a30], R11 ;  /* 0x003a300b01007387 */ /* 0x0007e80000100800 */
[----:B------:R3:W-:Y:S04]  /*466a0*/  STL [R1+0x3a2c], R15 ;  /* 0x003a2c0f01007387 */ /* 0x0007e80000100800 */
[----:B------:R3:W-:Y:S04]  /*466b0*/  STL [R1+0x3a28], R14 ;  /* 0x003a280e01007387 */ /* 0x0007e80000100800 */
[----:B------:R-:W3:Y:S04]  /*466c0*/  LDL.LU R88, [R1+0x460] ;  /* 0x0004600001587983 */ /* 0x000ee80000300800 */
[----:B------:R-:W3:Y:S04]  /*466d0*/  LDL.LU R89, [R1+0x464] ;  /* 0x0004640001597983 */ /* 0x000ee80000300800 */
[----:B------:R-:W3:Y:S04]  /*466e0*/  LDL.LU R90, [R1+0x468] ;  /* 0x00046800015a7983 */ /* 0x000ee80000300800 */
[----:B------:R-:W3:Y:S01]  /*466f0*/  LDL.LU R91, [R1+0x46c] ;  /* 0x00046c00015b7983 */ /* 0x000ee20000300800 */
[----:B------:R-:W-:-:S15]  /*46700*/  HMMA.1688.F32.TF32 R76, R64, R16, R76 ;  /* 0x00000010404c723c */ /* 0x000fde000008104c */
[----:B------:R-:W-:-:S09]  /*46710*/  NOP ;  /* 0x0000000000007918 */ /* 0x000fd20000000000 */
[----:B-1----:R-:W-:Y:S01]  /*46720*/  IMAD.MOV.U32 R6, RZ, RZ, R76 ;  /* 0x000000ffff067224 */ /* 0x002fe200078e004c */
[----:B----4-:R-:W-:Y:S01]  /*46730*/  HMMA.1688.F32.TF32 R92, R64, R12, R92 ;  /* 0x0000000c405c723c */ /* 0x010fe2000008105c */
[----:B--2---:R-:W-:Y:S01]  /*46740*/  IMAD.MOV.U32 R7, RZ, RZ, R77 ;  /* 0x000000ffff077224 */ /* 0x004fe200078e004d */
[----:B------:R-:W2:Y:S01]  /*46750*/  LDL.LU R76, [R1+0x1a0] ;  /* 0x0001a000014c7983 */ /* 0x000ea20000300800 */
[----:B---3--:R-:W-:Y:S01]  /*46760*/  MOV R250, R78 ;  /* 0x0000004e00fa7202 */ /* 0x008fe20000000f00 */
[----:B------:R-:W-:Y:S02]  /*46770*/  IMAD.MOV.U32 R251, RZ, RZ, R79 ;  /* 0x000000fffffb7224 */ /* 0x000fe400078e004f */
[----:B------:R-:W2:Y:S04]  /*46780*/  LDL.LU R77, [R1+0x1a4] ;  /* 0x0001a400014d7983 */ /* 0x000ea80000300800 */
[----:B------:R-:W2:Y:S04]  /*46790*/  LDL.LU R78, [R1+0x1a8] ;  /* 0x0001a800014e7983 */ /* 0x000ea80000300800 */
[----:B------:R-:W2:Y:S04]  /*467a0*/  LDL.LU R79, [R1+0x1ac] ;  /* 0x0001ac00014f7983 */ /* 0x000ea80000300800 */
[----:B------:R-:W-:Y:S04]  /*467b0*/  STL [R1+0x3a44], R251 ;  /* 0x003a44fb01007387 */ /* 0x000fe80000100800 */
[----:B------:R-:W-:Y:S02]  /*467c0*/  STL [R1+0x3a40], R250 ;  /* 0x003a40fa01007387 */ /* 0x000fe40000100800 */
[----:B------:R-:W-:Y:S01]  /*467d0*/  IMAD.MOV.U32 R23, RZ, RZ, R95 ;  /* 0x000000ffff177224 */ /* 0x000fe200078e005f */
[----:B------:R-:W-:Y:S01]  /*467e0*/  MOV R19, R93 ;  /* 0x0000005d00137202 */ /* 0x000fe20000000f00 */
[----:B------:R-:W-:Y:S01]  /*467f0*/  IMAD.MOV.U32 R22, RZ, RZ, R94 ;  /* 0x000000ffff167224 */ /* 0x000fe200078e005e */
[----:B------:R-:W-:Y:S01]  /*46800*/  STL [R1+0x3a3c], R6 ;  /* 0x003a3c0601007387 */ /* 0x000fe20000100800 */
[----:B------:R-:W-:-:S03]  /*46810*/  IMAD.MOV.U32 R18, RZ, RZ, R92 ;  /* 0x000000ffff127224 */ /* 0x000fc600078e005c */
[----:B------:R1:W-:Y:S04]  /*46820*/  STL [R1+0x3a38], R7 ;  /* 0x003a380701007387 */ /* 0x0003e80000100800 */
[----:B------:R-:W-:Y:S04]  /*46830*/  STL [R1+0x3a54], R23 ;  /* 0x003a541701007387 */ /* 0x000fe80000100800 */
[----:B------:R-:W-:Y:S04]  /*46840*/  STL [R1+0x3a50], R22 ;  /* 0x003a501601007387 */ /* 0x000fe80000100800 */
[----:B------:R-:W-:Y:S04]  /*46850*/  STL [R1+0x3a4c], R19 ;  /* 0x003a4c1301007387 */ /* 0x000fe80000100800 */
[----:B------:R3:W-:Y:S01]  /*46860*/  STL [R1+0x3a48], R18 ;  /* 0x003a481201007387 */ /* 0x0007e20000100800 */
[----:B------:R-:W-:-:S15]  /*46870*/  HMMA.1688.F32.TF32 R68, R64, R8, R68 ;  /* 0x000000084044723c */ /* 0x000fde0000081044 */
[----:B------:R-:W-:-:S09]  /*46880*/  NOP ;  /* 0x0000000000007918 */ /* 0x000fd20000000000 */
[----:B------:R-:W-:Y:S01]  /*46890*/  MOV R10, R68 ;  /* 0x00000044000a7202 */ /* 0x000fe20000000f00 */
[----:B------:R-:W-:Y:S01]  /*468a0*/  IMAD.MOV.U32 R11, RZ, RZ, R69 ;  /* 0x000000ffff0b7224 */ /* 0x000fe200078e0045 */
[----:B------:R-:W4:Y:S01]  /*468b0*/  LDL.LU R68, [R1+0x190] ;  /* 0x0001900001447983 */ /* 0x000f220000300800 */
[----:B------:R-:W-:Y:S01]  /*468c0*/  IMAD.MOV.U32 R15, RZ, RZ, R70 ;  /* 0x000000ffff0f7224 */ /* 0x000fe200078e0046 */
[----:B------:R-:W-:Y:S02]  /*468d0*/  MOV R14, R71 ;  /* 0x00000047000e7202 */ /* 0x000fe40000000f00 */
[----:B------:R-:W4:Y:S04]  /*468e0*/  LDL.LU R69, [R1+0x194] ;  /* 0x0001940001457983 */ /* 0x000f280000300800 */
[----:B------:R-:W4:Y:S04]  /*468f0*/  LDL.LU R70, [R1+0x198] ;  /* 0x0001980001467983 */ /* 0x000f280000300800 */
[----:B------:R-:W4:Y:S01]  /*46900*/  LDL.LU R71, [R1+0x19c] ;  /* 0x00019c0001477983 */ /* 0x000f220000300800 */
[----:B------:R-:W-:Y:S03]  /*46910*/  HMMA.1688.F32.TF32 R88, R64, R4, R88 ;  /* 0x000000044058723c */ /* 0x000fe60000081058 */
[----:B------:R4:W-:Y:S04]  /*46920*/  STL [R1+0x3a64], R14 ;  /* 0x003a640e01007387 */ /* 0x0009e80000100800 */
[----:B------:R-:W-:Y:S04]  /*46930*/  STL [R1+0x3a60], R15 ;  /* 0x003a600f01007387 */ /* 0x000fe80000100800 */
[----:B------:R4:W-:Y:S04]  /*46940*/  STL [R1+0x3a5c], R11 ;  /* 0x003a5c0b01007387 */ /* 0x0009e80000100800 */
[----:B------:R4:W-:Y:S09]  /*46950*/  STL [R1+0x3a58], R10 ;  /* 0x003a580a01007387 */ /* 0x0009f20000100800 */
[----:B-1----:R-:W-:Y:S01]  /*46960*/  IMAD.MOV.U32 R7, RZ, RZ, R91 ;  /* 0x000000ffff077224 */ /* 0x002fe200078e005b */
[----:B------:R-:W-:Y:S01]  /*46970*/  MOV R6, R90 ;  /* 0x0000005a00067202 */ /* 0x000fe20000000f00 */
[----:B------:R-:W-:-:S02]  /*46980*/  IMAD.MOV.U32 R250, RZ, RZ, R89 ;  /* 0x000000fffffa7224 */ /* 0x000fc400078e0059 */
[----:B------:R-:W-:Y:S01]  /*46990*/  IMAD.MOV.U32 R251, RZ, RZ, R88 ;  /* 0x000000fffffb7224 */ /* 0x000fe200078e0058 */
[----:B------:R1:W-:Y:S04]  /*469a0*/  STL [R1+0x3a74], R7 ;  /* 0x003a740701007387 */ /* 0x0003e80000100800 */
[----:B------:R1:W-:Y:S04]  /*469b0*/  STL [R1+0x3a70], R6 ;  /* 0x003a700601007387 */ /* 0x0003e80000100800 */
        /* <DEDUP_REMOVED lines=11> */
[----:B------:R-:W-:-:S09]  /*46a70*/  NOP ;  /* 0x0000000000007918 */ /* 0x000fd20000000000 */
[----:B---3--:R-:W-:Y:S01]  /*46a80*/  IMAD.MOV.U32 R18, RZ, RZ, R67 ;  /* 0x000000ffff127224 */ /* 0x008fe200078e0043 */
[----:B------:R-:W-:Y:S01]  /*46a90*/  MOV R22, R65 ;  /* 0x0000004100167202 */ /* 0x000fe20000000f00 */
[----:B------:R-:W-:Y:S02]  /*46aa0*/  IMAD.MOV.U32 R19, RZ, RZ, R66 ;  /* 0x000000ffff137224 */ /* 0x000fe400078e0042 */
[----:B------:R-:W-:Y:S01]  /*46ab0*/  IMAD.MOV.U32 R23, RZ, RZ, R64 ;  /* 0x000000ffff177224 */ /* 0x000fe200078e0040 */
[----:B------:R2:W-:Y:S04]  /*46ac0*/  STL [R1+0x3a84], R18 ;  /* 0x003a841201007387 */ /* 0x0005e80000100800 */
[----:B------:R3:W-:Y:S04]  /*46ad0*/  STL [R1+0x3a80], R19 ;  /* 0x003a801301007387 */ /* 0x0007e80000100800 */
[----:B------:R3:W-:Y:S04]  /*46ae0*/  STL [R1+0x3a7c], R22 ;  /* 0x003a7c1601007387 */ /* 0x0007e80000100800 */
[----:B------:R3:W-:Y:S01]  /*46af0*/  STL [R1+0x3a78], R23 ;  /* 0x003a781701007387 */ /* 0x0007e20000100800 */
[----:B----4-:R-:W-:Y:S03]  /*46b00*/  HMMA.1688.F32.TF32 R64, R80, R60, R68 ;  /* 0x0000003c5040723c */ /* 0x010fe60000081044 */
        /* <DEDUP_REMOVED lines=33> */
[----:B-1----:R-:W-:Y:S01]  /*46d20*/  IMAD.MOV.U32 R7, RZ, RZ, R64 ;  /* 0x000000ffff077224 */ /* 0x002fe200078e0040 */
[----:B------:R-:W-:Y:S01]  /*46d30*/  MOV R6, R65 ;  /* 0x0000004100067202 */ /* 0x000fe20000000f00 */
[----:B------:R-:W-:Y:S02]  /*46d40*/  IMAD.MOV.U32 R250, RZ, RZ, R66 ;  /* 0x000000fffffa7224 */ /* 0x000fe400078e0042 */
[----:B------:R-:W-:Y:S01]  /*46d50*/  IMAD.MOV.U32 R251, RZ, RZ, R67 ;  /* 0x000000fffffb7224 */ /* 0x000fe200078e0043 */
[----:B------:R1:W-:Y:S04]  /*46d60*/  STL [R1+0x3a90], R30 ;  /* 0x003a901e01007387 */ /* 0x0003e80000100800 */
[----:B------:R-:W-:Y:S04]  /*46d70*/  STL [R1+0x3a8c], R27 ;  /* 0x003a8c1b01007387 */ /* 0x000fe80000100800 */
[----:B------:R1:W-:Y:S01]  /*46d80*/  STL [R1+0x3a88], R26 ;  /* 0x003a881a01007387 */ /* 0x0003e20000100800 */
[----:B--2---:R-:W-:-:S15]  /*46d90*/  HMMA.1688.F32.TF32 R64, R80, R44, R96 ;  /* 0x0000002c5040723c */ /* 0x004fde0000081060 */
[----:B------:R-:W-:-:S09]  /*46da0*/  NOP ;  /* 0x0000000000007918 */ /* 0x000fd20000000000 */
[----:B------:R-:W-:Y:S01]  /*46db0*/  MOV R46, R64 ;  /* 0x00000040002e7202 */ /* 0x000fe20000000f00 */
[----:B------:R-:W-:Y:S01]  /*46dc0*/  IMAD.MOV.U32 R54, RZ, RZ, R65 ;  /* 0x000000ffff367224 */ /* 0x000fe200078e0041 */
[----:B------:R-:W-:Y:S01]  /*46dd0*/  MOV R50, R67 ;  /* 0x0000004300327202 */ /* 0x000fe20000000f00 */
[----:B------:R-:W-:Y:S02]  /*46de0*/  IMAD.MOV.U32 R55, RZ, RZ, R66 ;  /* 0x000000ffff377224 */ /* 0x000fe400078e0042 */
[----:B---3--:R-:W-:Y:S01]  /*46df0*/  HMMA.1688.F32.TF32 R64, R80, R40, R92 ;  /* 0x000000285040723c */ /* 0x008fe2000008105c */
        /* <DEDUP_REMOVED lines=29> */
[----:B------:R-:W3:Y:S01]  /*46fd0*/  LDL.LU R121, [R1+0x9c4] ;  /* 0x0009c40001797983 */ /* 0x000ee20000300800 */
[----:B------:R-:W-:-:S03]  /*46fe0*/  IMAD.MOV.U32 R34, RZ, RZ, R64 ;  /* 0x000000ffff227224 */ /* 0x000fc600078e0040 */
[----:B------:R-:W3:Y:S01]  /*46ff0*/  LDL.LU R122, [R1+0x9c8] ;  /* 0x0009c800017a7983 */ /* 0x000ee20000300800 */
[----:B------:R-:W-:Y:S01]  /*47000*/  IMAD.MOV.U32 R35, RZ, RZ, R65 ;  /* 0x000000ffff237224 */ /* 0x000fe200078e0041 */
[----:B------:R-:W-:Y:S02]  /*47010*/  MOV R42, R66 ;  /* 0x00000042002a7202 */ /* 0x000fe40000000f00 */
[----:B------:R-:W3:Y:S01]  /*47020*/  LDL.LU R123, [R1+0x9cc] ;  /* 0x0009cc00017b7983 */ /* 0x000ee20000300800 */
[----:B------:R-:W-:-:S03]  /*47030*/  IMAD.MOV.U32 R43, RZ, RZ, R67 ;  /* 0x000000ffff2b7224 */ /* 0x000fc600078e0043 */
[----:B------:R-:W2:Y:S01]  /*47040*/  LDL.LU R240, [R1+0x9d0] ;  /* 0x0009d00001f07983 */ /* 0x000ea20000300800 */
[----:B----4-:R-:W-:Y:S03]  /*47050*/  HMMA.1688.F32.TF32 R64, R80, R36, R88 ;  /* 0x000000245040723c */ /* 0x010fe60000081058 */
[----:B------:R-:W2:Y:S04]  /*47060*/  LDL.LU R241, [R1+0x9d4] ;  /* 0x0009d40001f17983 */ /* 0x000ea80000300800 */
[----:B------:R-:W2:Y:S04]  /*47070*/  LDL.LU R242, [R1+0x9d8] ;  /* 0x0009d80001f27983 */ /* 0x000ea80000300800 */
[----:B------:R-:W2:Y:S04]  /*47080*/  LDL.LU R243, [R1+0x9dc] ;  /* 0x0009dc0001f37983 */ /* 0x000ea80000300800 */
        /* <DEDUP_REMOVED lines=18> */
[----:B------:R-:W3:Y:S01]  /*471b0*/  LDL.LU R146, [R1+0xa48] ;  /* 0x000a480001927983 */ /* 0x000ee20000300800 */
[----:B------:R-:W-:-:S03]  /*471c0*/  IMAD.MOV.U32 R18, RZ, RZ, R64 ;  /* 0x000000ffff127224 */ /* 0x000fc600078e0040 */
[----:B------:R-:W3:Y:S01]  /*471d0*/  LDL.LU R147, [R1+0xa4c] ;  /* 0x000a4c0001937983 */ /* 0x000ee20000300800 */
[----:B------:R-:W-:Y:S01]  /*471e0*/  MOV R19, R65 ;  /* 0x0000004100137202 */ /* 0x000fe20000000f00 */
[----:B------:R-:W-:Y:S02]  /*471f0*/  IMAD.MOV.U32 R22, RZ, RZ, R66 ;  /* 0x000000ffff167224 */ /* 0x000fe400078e0042 */
[----:B------:R-:W2:Y:S01]  /*47200*/  LDL.LU R208, [R1+0x790] ;  /* 0x0007900001d07983 */ /* 0x000ea20000300800 */
[----:B------:R-:W-:-:S03]  /*47210*/  IMAD.MOV.U32 R23, RZ, RZ, R67 ;  /* 0x000000ffff177224 */ /* 0x000fc600078e0043 */
[----:B------:R-:W2:Y:S01]  /*47220*/  LDL.LU R209, [R1+0x794] ;  /* 0x0007940001d17983 */ /* 0x000ea20000300800 */
[----:B------:R-:W-:Y:S03]  /*47230*/  HMMA.1688.F32.TF32 R64, R80, R32, R76 ;  /* 0x000000205040723c */ /* 0x000fe6000008104c */
        /* <DEDUP_REMOVED lines=34> */
[C---:B------:R-:W-:Y:S06]  /*47460*/  HMMA.1688.F32.TF32 R72, R244.reuse, R162, R216 ;  /* 0x000000a2f448723c */ /* 0x040fec00000810d8 */
[C---:B------:R-:W-:Y:S06]  /*47470*/  HMMA.1688.F32.TF32 R220, R244.reuse, R130, R220 ;  /* 0x00000082f4dc723c */ /* 0x040fec00000810dc */
[----:B------:R-:W-:Y:S06]  /*47480*/  HMMA.1688.F32.TF32 R224, R244, R126, R224 ;  /* 0x0000007ef4e0723c */ /* 0x000fec00000810e0 */
[----:B------:R-:W-:Y:S01]  /*47490*/  HMMA.1688.F32.TF32 R244, R80, R48, R68 ;  /* 0x0000003050f4723c */ /* 0x000fe20000081044 */
[----:B------:R-:W-:Y:S04]  /*474a0*/  LDS R68, [R0+UR12+0xc100] ;  /* 0x00c1000c00447984 */ /* 0x000fe80008000800 */
[----:B------:R-:W-:Y:S04]  /*474b0*/  LDS R70, [R0+UR12+0xd100] ;  /* 0x00d1000c00467984 */ /* 0x000fe80008000800 */
[----:B------:R-:W-:Y:S04]  /*474c0*/  LDS R69, [R3+UR12+0xc100] ;  /* 0x00c1000c03457984 */ /* 0x000fe80008000800 */
[----:B------:R-:W3:Y:S01]  /*474d0*/  LDS R71, [R3+UR12+0xd100] ;  /* 0x00d1000c03477984 */ /* 0x000ee20008000800 */
[----:B------:R-:W-:Y:S01]  /*474e0*/  MOV R31, R64 ;  /* 0x00000040001f7202 */ /* 0x000fe20000000f00 */
[----:B-1----:R-:W-:Y:S01]  /*474f0*/  IMAD.MOV.U32 R30, RZ, RZ, R65 ;  /* 0x000000ffff1e7224 */ /* 0x002fe200078e0041 */
[----:B------:R-:W-:Y:S01]  /*47500*/  MOV R26, R67 ;  /* 0x00000043001a7202 */ /* 0x000fe20000000f00 */
[----:B------:R-:W-:-:S02]  /*47510*/  IMAD.MOV.U32 R27, RZ, RZ, R66 ;  /* 0x000000ffff1b7224 */ /* 0x000fc400078e0042 */
[C---:B--2---:R-:W-:Y:S06]  /*47520*/  HMMA.1688.F32.TF32 R64, R80.reuse, R28, R208 ;  /* 0x0000001c5040723c */ /* 0x044fec00000810d0 */
[C---:B----4-:R-:W-:Y:S06]  /*47530*/  HMMA.1688.F32.TF32 R76, R80.reuse, R24, R76 ;  /* 0x00000018504c723c */ /* 0x050fec000008104c */
[C---:B---3--:R-:W-:Y:S06]  /*47540*/  HMMA.1688.F32.TF32 R208, R80.reuse, R20, R204 ;  /* 0x0000001450d0723c */ /* 0x048fec00000810cc */
        /* <DEDUP_REMOVED lines=18> */
[----:B--2---:R-:W-:Y:S01]  /*47670*/  HMMA.1688.F32.TF32 R140, R68, R56, R136 ;  /* 0x00000038448c723c */ /* 0x004fe20000081088 */
[----:B------:R-:W-:Y:S01]  /*47680*/  IMAD.MOV.U32 R51, RZ, RZ, R64 ;  /* 0x000000ffff337224 */ /* 0x000fe200078e0040 */
[----:B------:R-:W-:Y:S01]  /*47690*/  MOV R38, R66 ;  /* 0x0000004200267202 */ /* 0x000fe20000000f00 */
[----:B------:R-:W-:Y:S01]  /*476a0*/  IMAD.MOV.U32 R47, RZ, RZ, R65 ;  /* 0x000000ffff2f7224 */ /* 0x000fe200078e0041 */
[----:B------:R-:W-:Y:S01]  /*476b0*/  LDS R64, [R0+UR12+0xc180] ;  /* 0x00c1800c00407984 */ /* 0x000fe20008000800 */
[----:B------:R-:W-:-:S03]  /*476c0*/  IMAD.MOV.U32 R39, RZ, RZ, R67 ;  /* 0x000000ffff277224 */ /* 0x000fc600078e0043 */
[----:B------:R-:W-:Y:S01]  /*476d0*/  LDS R88, [R0+UR12+0xc200] ;  /* 0x00c2000c00587984 */ /* 0x000fe20008000800 */
[C---:B-1----:R-:W-:Y:S03]  /*476e0*/  HMMA.1688.F32.TF32 R80, R68.reuse, R52, R188 ;  /* 0x000000344450723c */ /* 0x042fe600000810bc */
[----:B------:R-:W-:Y:S04]  /*476f0*/  LDS R66, [R0+UR12+0xd180] ;  /* 0x00d1800c00427984 */ /* 0x000fe80008000800 */
[----:B------:R-:W-:Y:S01]  /*47700*/  STL.64 [R1+0x350], R144 ;  /* 0x0003509001007387 */ /* 0x000fe20000100a00 */
[C---:B------:R-:W-:Y:S03]  /*47710*/  HMMA.1688.F32.TF32 R136, R68.reuse, R48, R132 ;  /* 0x000000304488723c */ /* 0x040fe60000081084 */
[----:B------:R-:W-:Y:S04]  /*47720*/  STL.64 [R1+0x358], R146 ;  /* 0x0003589201007387 */ /* 0x000fe80000100a00 */
[----:B------:R-:W-:Y:S01]  /*47730*/  STL.64 [R1+0x340], R140 ;  /* 0x0003408c01007387 */ /* 0x000fe20000100a00 */
[C---:B------:R-:W-:Y:S03]  /*47740*/  HMMA.1688.F32.TF32 R132, R68.reuse, R44, R240 ;  /* 0x0000002c4484723c */ /* 0x040fe600000810f0 */
[----:B------:R-:W-:Y:S04]  /*47750*/  STL.64 [R1+0x348], R142 ;  /* 0x0003488e01007387 */ /* 0x000fe80000100a00 */
[----:B------:R-:W-:Y:S04]  /*47760*/  STL.64 [R1+0x330], R80 ;  /* 0x0003305001007387 */ /* 0x000fe80000100a00 */
[----:B------:R1:W-:Y:S04]  /*47770*/  STL.64 [R1+0x338], R82 ;  /* 0x0003385201007387 */ /* 0x0003e80000100a00 */
[----:B------:R-:W-:Y:S04]  /*47780*/  LDS R65, [R3+UR12+0xc180] ;  /* 0x00c1800c03417984 */ /* 0x000fe80008000800 */
[----:B------:R-:W2:Y:S01]  /*47790*/  LDS R67, [R3+UR12+0xd180] ;  /* 0x00d1800c03437984 */ /* 0x000ea20008000800 */
[C---:B-1----:R-:W-:Y:S03]  /*477a0*/  HMMA.1688.F32.TF32 R80, R68.reuse, R40, R120 ;  /* 0x000000284450723c */ /* 0x042fe60000081078 */
[----:B------:R-:W-:Y:S04]  /*477b0*/  STL.64 [R1+0x2e0], R136 ;  /* 0x0002e08801007387 */ /* 0x000fe80000100a00 */
[----:B------:R-:W-:Y:S01]  /*477c0*/  STL.64 [R1+0x2e8], R138 ;  /* 0x0002e88a01007387 */ /* 0x000fe20000100a00 */
[C---:B------:R-:W-:Y:S03]  /*477d0*/  HMMA.1688.F32.TF32 R120, R68.reuse, R36, R116 ;  /* 0x000000244478723c */ /* 0x040fe60000081074 */
[----:B------:R-:W-:Y:S03]  /*477e0*/  STL.64 [R1+0x2d0], R132 ;  /* 0x0002d08401007387 */ /* 0x000fe60000100a00 */
[C---:B------:R-:W-:Y:S01]  /*477f0*/  HMMA.1688.F32.TF32 R116, R68.reuse, R32, R112 ;  /* 0x000000204474723c */ /* 0x040fe20000081070 */
[----:B------:R-:W-:Y:S04]  /*47800*/  STL.64 [R1+0x2d8], R134 ;  /* 0x0002d88601007387 */ /* 0x000fe80000100a00 */
[----:B------:R-:W-:Y:S04]  /*47810*/  LDS R90, [R0+UR12+0xd200] ;  /* 0x00d2000c005a7984 */ /* 0x000fe80008000800 */
[----:B------:R-:W-:Y:S04]  /*47820*/  LDS R89, [R3+UR12+0xc200] ;  /* 0x00c2000c03597984 */ /* 0x000fe80008000800 */
[----:B------:R-:W-:Y:S04]  /*47830*/  STL.64 [R1+0x2c0], R80 ;  /* 0x0002c05001007387 */ /* 0x000fe80000100a00 */
[----:B------:R1:W-:Y:S04]  /*47840*/  STL.64 [R1+0x2c8], R82 ;  /* 0x0002c85201007387 */ /* 0x0003e80000100a00 */
[----:B------:R-:W3:Y:S01]  /*47850*/  LDS R91, [R3+UR12+0xd200] ;  /* 0x00d2000c035b7984 */ /* 0x000ee20008000800 */
[C---:B-1----:R-:W-:Y:S03]  /*47860*/  HMMA.1688.F32.TF32 R80, R68.reuse, R28, R152 ;  /* 0x0000001c4450723c */ /* 0x042fe60000081098 */
[----:B------:R-:W-:Y:S04]  /*47870*/  STL.64 [R1+0x2b0], R120 ;  /* 0x0002b07801007387 */ /* 0x000fe80000100a00 */
[----:B------:R-:W-:Y:S01]  /*47880*/  STL.64 [R1+0x2b8], R122 ;  /* 0x0002b87a01007387 */ /* 0x000fe20000100a00 */
[C---:B------:R-:W-:Y:S03]  /*47890*/  HMMA.1688.F32.TF32 R112, R68.reuse, R24, R108 ;  /* 0x000000184470723c */ /* 0x040fe6000008106c */
[----:B------:R-:W-:Y:S03]  /*478a0*/  STL.64 [R1+0x2a0], R116 ;  /* 0x0002a07401007387 */ /* 0x000fe60000100a00 */
[C---:B------:R-:W-:Y:S01]  /*478b0*/  HMMA.1688.F32.TF32 R108, R68.reuse, R20, R148 ;  /* 0x00000014446c723c */ /* 0x040fe20000081094 */
[----:B------:R-:W-:Y:S08]  /*478c0*/  STL.64 [R1+0x2a8], R118 ;  /* 0x0002a87601007387 */ /* 0x000ff00000100a00 */
[----:B------:R-:W-:Y:S04]  /*478d0*/  STL.64 [R1+0x290], R80 ;  /* 0x0002905001007387 */ /* 0x000fe80000100a00 */
[----:B------:R1:W-:Y:S02]  /*478e0*/  STL.64 [R1+0x298], R82 ;  /* 0x0002985201007387 */ /* 0x0003e40000100a00 */
[C---:B-1----:R-:W-:Y:S02]  /*478f0*/  HMMA.1688.F32.TF32 R80, R68.reuse, R16, R104 ;  /* 0x000000104450723c */ /* 0x042fe40000081068 */
[----:B------:R-:W-:Y:S04]  /*47900*/  STL.64 [R1+0x280], R112 ;  /* 0x0002807001007387 */ /* 0x000fe80000100a00 */
[----:B------:R-:W-:Y:S01]  /*47910*/  STL.64 [R1+0x288], R114 ;  /* 0x0002887201007387 */ /* 0x000fe20000100a00 */
[C---:B------:R-:W-:Y:S03]  /*47920*/  HMMA.1688.F32.TF32 R104, R68.reuse, R12, R100 ;  /* 0x0000000c4468723c */ /* 0x040fe60000081064 */
[----:B------:R-:W-:Y:S03]  /*47930*/  STL.64 [R1+0x270], R108 ;  /* 0x0002706c01007387 */ /* 0x000fe60000100a00 */
[C---:B------:R-:W-:Y:S01]  /*47940*/  HMMA.1688.F32.TF32 R100, R68.reuse, R8, R96 ;  /* 0x000000084464723c */ /* 0x040fe20000081060 */
[----:B------:R-:W-:Y:S09]  /*47950*/  STL.64 [R1+0x278], R110 ;  /* 0x0002786e01007387 */ /* 0x000ff20000100a00 */
[----:B------:R-:W-:Y:S04]  /*47960*/  STL.64 [R1+0x260], R80 ;  /* 0x0002605001007387 */ /* 0x000fe80000100a00 */
[----:B------:R1:W-:Y:S02]  /*47970*/  STL.64 [R1+0x268], R82 ;  /* 0x0002685201007387 */ /* 0x0003e40000100a00 */
[----:B-1----:R-:W-:Y:S02]  /*47980*/  HMMA.1688.F32.TF32 R80, R68, R4, R92 ;  /* 0x000000044450723c */ /* 0x002fe4000008105c */
[----:B------:R-:W-:Y:S04]  /*47990*/  STL.64 [R1+0x250], R104 ;  /* 0x0002506801007387 */ /* 0x000fe80000100a00 */
[----:B------:R-:W-:Y:S04]  /*479a0*/  STL.64 [R1+0x258], R106 ;  /* 0x0002586a01007387 */ /* 0x000fe80000100a00 */
[----:B------:R-:W4:Y:S04]  /*479b0*/  LDL.LU R96, [R1+0xd0] ;  /* 0x0000d00001607983 */ /* 0x000f280000300800 */
[----:B------:R1:W-:Y:S01]  /*479c0*/  STL.64 [R1+0x240], R100 ;  /* 0x0002406401007387 */ /* 0x0003e20000100a00 */
[----:B------:R-:W-:-:S03]  /*479d0*/  IMAD.MOV.U32 R98, RZ, RZ, R125 ;  /* 0x000000ffff627224 */ /* 0x000fc600078e007d */
[----:B------:R2:W-:Y:S01]  /*479e0*/  STL.64 [R1+0x248], R102 ;  /* 0x0002486601007387 */ /* 0x0005e20000100a00 */
[----:B------:R-:W-:-:S04]  /*479f0*/  MOV R99, R124 ;  /* 0x0000007c00637202 */ /* 0x000fc80000000f00 */
[----:B------:R3:W-:Y:S04]  /*47a00*/  STL.64 [R1+0x230], R80 ;  /* 0x0002305001007387 */ /* 0x0007e80000100a00 */
[----:B------:R3:W-:Y:S04]  /*47a10*/  STL.64 [R1+0x238], R82 ;  /* 0x0002385201007387 */ /* 0x0007e80000100a00 */
[----:B------:R-:W4:Y:S04]  /*47a20*/  LDL.LU R97, [R1+0xd4] ;  /* 0x0000d40001617983 */ /* 0x000f280000300800 */
[----:B------:R-:W3:Y:S04]  /*47a30*/  LDL.LU R125, [R1+0x3b64] ;  /* 0x003b6400017d7983 */ /* 0x000ee80000300800 */
[----:B------:R-:W4:Y:S04]  /*47a40*/  LDL.LU R124, [R1+0x3b60] ;  /* 0x003b6000017c7983 */ /* 0x000f280000300800 */
[----:B-1----:R-:W4:Y:S04]  /*47a50*/  LDL.LU R100, [R1+0x3a0] ;  /* 0x0003a00001647983 */ /* 0x002f280000300800 */
[----:B------:R-:W4:Y:S04]  /*47a60*/  LDL.LU R101, [R1+0x3a4] ;  /* 0x0003a40001657983 */ /* 0x000f280000300800 */
[----:B--2---:R-:W2:Y:S04]  /*47a70*/  LDL.LU R102, [R1+0x3a8] ;  /* 0x0003a80001667983 */ /* 0x004ea80000300800 */
[----:B------:R-:W2:Y:S04]  /*47a80*/  LDL.LU R103, [R1+0x3ac] ;  /* 0x0003ac0001677983 */ /* 0x000ea80000300800 */
[----:B------:R-:W2:Y:S04]  /*47a90*/  LDL.LU R104, [R1+0x3b0] ;  /* 0x0003b00001687983 */ /* 0x000ea80000300800 */
[----:B------:R-:W2:Y:S01]  /*47aa0*/  LDL.LU R105, [R1+0x3b4] ;  /* 0x0003b40001697983 */ /* 0x000ea20000300800 */
[----:B---3--:R-:W-:-:S02]  /*47ab0*/  IMAD.MOV.U32 R107, RZ, RZ, R125 ;  /* 0x000000ffff6b7224 */ /* 0x008fc400078e007d */
[----:B----4-:R-:W-:Y:S02]  /*47ac0*/  IMAD.MOV.U32 R106, RZ, RZ, R124 ;  /* 0x000000ffff6a7224 */ /* 0x010fe400078e007c */
[----:B------:R-:W3:Y:S04]  /*47ad0*/  LDL.LU R124, [R1+0x3b5c] ;  /* 0x003b5c00017c7983 */ /* 0x000ee80000300800 */
[----:B------:R-:W4:Y:S04]  /*47ae0*/  LDL.LU R125, [R1+0x3b58] ;  /* 0x003b5800017d7983 */ /* 0x000f280000300800 */
[----:B------:R-:W2:Y:S04]  /*47af0*/  LDL.LU R116, [R1+0x2f0] ;  /* 0x0002f00001747983 */ /* 0x000ea80000300800 */
[----:B------:R-:W2:Y:S04]  /*47b00*/  LDL.LU R117, [R1+0x2f4] ;  /* 0x0002f40001757983 */ /* 0x000ea80000300800 */
[----:B------:R-:W2:Y:S04]  /*47b10*/  LDL.LU R118, [R1+0x2f8] ;  /* 0x0002f80001767983 */ /* 0x000ea80000300800 */
[----:B------:R-:W2:Y:S01]  /*47b20*/  LDL.LU R119, [R1+0x2fc] ;  /* 0x0002fc0001777983 */ /* 0x000ea20000300800 */
[----:B---3--:R-:W-:-:S03]  /*47b30*/  MOV R120, R124 ;  /* 0x0000007c00787202 */ /* 0x008fc60000000f00 */
[----:B------:R-:W3:Y:S01]  /*47b40*/  LDL.LU R124, [R1+0x3b54] ;  /* 0x003b5400017c7983 */ /* 0x000ee20000300800 */
[----:B----4-:R-:W-:-:S03]  /*47b50*/  IMAD.MOV.U32 R121, RZ, RZ, R125 ;  /* 0x000000ffff797224 */ /* 0x010fc600078e007d */
[----:B------:R-:W4:Y:S04]  /*47b60*/  LDL.LU R125, [R1+0x3b50] ;  /* 0x003b5000017d7983 */ /* 0x000f280000300800 */
[----:B------:R-:W2:Y:S04]  /*47b70*/  LDL.LU R122, [R1+0x308] ;  /* 0x00030800017a7983 */ /* 0x000ea80000300800 */
[----:B------:R-:W2:Y:S04]  /*47b80*/  LDL.LU R123, [R1+0x30c] ;  /* 0x00030c00017b7983 */ /* 0x000ea80000300800 */
[----:B------:R-:W2:Y:S04]  /*47b90*/  LDL.LU R132, [R1+0x320] ;  /* 0x0003200001847983 */ /* 0x000ea80000300800 */
[----:B------:R-:W2:Y:S01]  /*47ba0*/  LDL.LU R133, [R1+0x324] ;  /* 0x0003240001857983 */ /* 0x000ea20000300800 */
[----:B---3--:R-:W-:-:S03]  /*47bb0*/  IMAD.MOV.U32 R134, RZ, RZ, R124 ;  /* 0x000000ffff867224 */ /* 0x008fc600078e007c */
[----:B------:R-:W3:Y:S01]  /*47bc0*/  LDL.LU R124, [R1+0x3b4c] ;  /* 0x003b4c00017c7983 */ /* 0x000ee20000300800 */
[----:B----4-:R-:W-:-:S03]  /*47bd0*/  MOV R135, R125 ;  /* 0x0000007d00877202 */ /* 0x010fc60000000f00 */
[----:B------:R-:W4:Y:S04]  /*47be0*/  LDL.LU R125, [R1+0x3b48] ;  /* 0x003b4800017d7983 */ /* 0x000f280000300800 */
[----:B------:R-:W2:Y:S04]  /*47bf0*/  LDL.LU R136, [R1+0x370] ;  /* 0x0003700001887983 */ /* 0x000ea80000300800 */
[----:B------:R-:W2:Y:S04]  /*47c00*/  LDL.LU R137, [R1+0x374] ;  /* 0x0003740001897983 */ /* 0x000ea80000300800 */
[----:B------:R-:W2:Y:S04]  /*47c10*/  LDL.LU R138, [R1+0x378] ;  /* 0x00037800018a7983 */ /* 0x000ea80000300800 */
[----:B------:R-:W2:Y:S01]  /*47c20*/  LDL.LU R139, [R1+0x37c] ;  /* 0x00037c00018b7983 */ /* 0x000ea20000300800 */
[----:B---3--:R-:W-:-:S03]  /*47c30*/  IMAD.MOV.U32 R140, RZ, RZ, R124 ;  /* 0x000000ffff8c7224 */ /* 0x008fc600078e007c */
[----:B------:R-:W3:Y:S01]  /*47c40*/  LDL.LU R124, [R1+0x3b44] ;  /* 0x003b4400017c7983 */ /* 0x000ee20000300800 */
[----:B----4-:R-:W-:-:S03]  /*47c50*/  IMAD.MOV.U32 R141, RZ, RZ, R125 ;  /* 0x000000ffff8d7224 */ /* 0x010fc600078e007d */
        /* <DEDUP_REMOVED lines=17> */
[----:B------:R-:W3:Y:S04]  /*47d70*/  LDL.LU R124, [R1+0x3b30] ;  /* 0x003b3000017c7983 */ /* 0x000ee80000300800 */
[----:B------:R-:W2:Y:S04]  /*47d80*/  LDL.LU R211, [R1+0x42c] ;  /* 0x00042c0001d37983 */ /* 0x000ea80000300800 */
[----:B------:R-:W4:Y:S04]  /*47d90*/  LDL.LU R216, [R1+0x6d0] ;  /* 0x0006d00001d87983 */ /* 0x000f280000300800 */
[----:B------:R-:W4:Y:S04]  /*47da0*/  LDL.LU R217, [R1+0x6d4] ;  /* 0x0006d40001d97983 */ /* 0x000f280000300800 */
[----:B------:R-:W4:Y:S04]  /*47db0*/  LDL.LU R218, [R1+0x6d8] ;  /* 0x0006d80001da7983 */ /* 0x000f280000300800 */
[----:B------:R-:W4:Y:S04]  /*47dc0*/  LDL.LU R219, [R1+0x6dc] ;  /* 0x0006dc0001db7983 */ /* 0x000f280000300800 */
        /* <DEDUP_REMOVED lines=54> */
[----:B----4-:R-:W-:Y:S03]  /*48130*/  HMMA.1688.F32.TF32 R68, R68, R248, R180 ;  /* 0x000000f84444723c */ /* 0x010fe600000810b4 */
[----:B------:R-:W4:-:S15]  /*48140*/  LDL.LU.64 R180, [R1+0x3b28] ;  /* 0x003b280001b47983 */ /* 0x000f1e0000300a00 */
[----:B------:R-:W-:-:S05]  /*48150*/  NOP ;  /* 0x0000000000007918 */ /* 0x000fca0000000000 */
[----:B------:R1:W-:Y:S04]  /*48160*/  STL.64 [R1+0x220], R68 ;  /* 0x0002204401007387 */ /* 0x0003e80000100a00 */
[----:B------:R3:W-:Y:S04]  /*48170*/  STL.64 [R1+0x228], R70 ;  /* 0x0002284601007387 */ /* 0x0007e80000100a00 */
[----:B-1----:R-:W4:Y:S04]  /*48180*/  LDL.LU R68, [R1+0x710] ;  /* 0x0007100001447983 */ /* 0x002f280000300800 */
[----:B------:R-:W4:Y:S04]  /*48190*/  LDL.LU R69, [R1+0x714] ;  /* 0x0007140001457983 */ /* 0x000f280000300800 */
[----:B---3--:R-:W4:Y:S04]  /*481a0*/  LDL.LU R70, [R1+0x718] ;  /* 0x0007180001467983 */ /* 0x008f280000300800 */
[----:B------:R-:W4:Y:S01]  /*481b0*/  LDL.LU R71, [R1+0x71c] ;  /* 0x00071c0001477983 */ /* 0x000f220000300800 */
[C---:B------:R-:W-:Y:S06]  /*481c0*/  HMMA.1688.F32.TF32 R184, R64.reuse, R60, R184 ;  /* 0x0000003c40b8723c */ /* 0x040fec00000810b8 */
[----:B--2---:R-:W-:-:S15]  /*481d0*/  HMMA.1688.F32.TF32 R188, R64, R56, R188 ;  /* 0x0000003840bc723c */ /* 0x004fde00000810bc */
[----:B------:R-:W-:-:S02]  /*481e0*/  NOP ;  /* 0x0000000000007918 */ /* 0x000fc40000000000 */
[----:B------:R-:W-:Y:S04]  /*481f0*/  STL.64 [R1+0x210], R184 ;  /* 0x000210b801007387 */ /* 0x000fe80000100a00 */
[----:B------:R1:W-:Y:S04]  /*48200*/  STL.64 [R1+0x218], R186 ;  /* 0x000218ba01007387 */ /* 0x0003e80000100a00 */
[----:B-1----:R-:W2:Y:S04]  /*48210*/  LDL.LU.64 R186, [R1+0x3b20] ;  /* 0x003b200001ba7983 */ /* 0x002ea80000300a00 */
[----:B------:R-:W3:Y:S04]  /*48220*/  LDL.LU.64 R184, [R1+0x3b18] ;  /* 0x003b180001b87983 */ /* 0x000ee80000300a00 */
[----:B------:R1:W-:Y:S04]  /*48230*/  STL.64 [R1+0x200], R188 ;  /* 0x000200bc01007387 */ /* 0x0003e80000100a00 */
[----:B------:R-:W-:Y:S01]  /*48240*/  STL.64 [R1+0x208], R190 ;  /* 0x000208be01007387 */ /* 0x000fe20000100a00 */
[C---:B------:R-:W-:Y:S03]  /*48250*/  HMMA.1688.F32.TF32 R152, R64.reuse, R52, R152 ;  /* 0x000000344098723c */ /* 0x040fe60000081098 */
[----:B------:R-:W-:Y:S04]  /*48260*/  LDS R190, [R0+UR12+0xd300] ;  /* 0x00d3000c00be7984 */ /* 0x000fe80008000800 */
[----:B-1----:R-:W2:Y:S01]  /*48270*/  LDL.LU.64 R188, [R1+0x3b10] ;  /* 0x003b100001bc7983 */ /* 0x002ea20000300a00 */
[C---:B------:R-:W-:Y:S03]  /*48280*/  HMMA.1688.F32.TF32 R148, R64.reuse, R48, R148 ;  /* 0x000000304094723c */ /* 0x040fe60000081094 */
[----:B------:R-:W-:Y:S03]  /*48290*/  LDS R191, [R3+UR12+0xd300] ;  /* 0x00d3000c03bf7984 */ /* 0x000fe60008000800 */
[C---:B------:R-:W-:Y:S09]  /*482a0*/  HMMA.1688.F32.TF32 R80, R64.reuse, R40, R80 ;  /* 0x000000284050723c */ /* 0x040ff20000081050 */
[----:B------:R-:W-:Y:S04]  /*482b0*/  STL.64 [R1+0x1f0], R152 ;  /* 0x0001f09801007387 */ /* 0x000fe80000100a00 */
[----:B------:R1:W-:Y:S04]  /*482c0*/  STL.64 [R1+0x1f8], R154 ;  /* 0x0001f89a01007387 */ /* 0x0003e80000100a00 */
[----:B-1----:R-:W3:Y:S04]  /*482d0*/  LDL.LU.64 R154, [R1+0x3b08] ;  /* 0x003b0800019a7983 */ /* 0x002ee80000300a00 */
[----:B------:R-:W3:Y:S04]  /*482e0*/  LDL.LU.64 R152, [R1+0x3b00] ;  /* 0x003b000001987983 */ /* 0x000ee80000300a00 */
[----:B------:R-:W-:Y:S04]  /*482f0*/  STL.64 [R1+0x1e0], R148 ;  /* 0x0001e09401007387 */ /* 0x000fe80000100a00 */
[----:B------:R1:W-:Y:S04]  /*48300*/  STL.64 [R1+0x1e8], R150 ;  /* 0x0001e89601007387 */ /* 0x0003e80000100a00 */
[----:B-1----:R-:W3:Y:S04]  /*48310*/  LDL.LU.64 R150, [R1+0x3af8] ;  /* 0x003af80001967983 */ /* 0x002ee80000300a00 */
[----:B------:R-:W3:Y:S01]  /*48320*/  LDL.LU.64 R148, [R1+0x3af0] ;  /* 0x003af00001947983 */ /* 0x000ee20000300a00 */
[C---:B------:R-:W-:Y:S06]  /*48330*/  HMMA.1688.F32.TF32 R124, R64.reuse, R32, R124 ;  /* 0x00000020407c723c */ /* 0x040fec000008107c */
[----:B----4-:R-:W-:-:S15]  /*48340*/  HMMA.1688.F32.TF32 R68, R64, R44, R68 ;  /* 0x0000002c4044723c */ /* 0x010fde0000081044 */
[----:B------:R-:W-:-:S08]  /*48350*/  NOP ;  /* 0x0000000000007918 */ /* 0x000fd00000000000 */
[----:B------:R-:W-:Y:S04]  /*48360*/  STL.64 [R1+0x1d0], R68 ;  /* 0x0001d04401007387 */ /* 0x000fe80000100a00 */
[----:B------:R1:W-:Y:S02]  /*48370*/  STL.64 [R1+0x1d8], R70 ;  /* 0x0001d84601007387 */ /* 0x0003e40000100a00 */
[C---:B-1----:R-:W-:Y:S02]  /*48380*/  HMMA.1688.F32.TF32 R68, R64.reuse, R36, R232 ;  /* 0x000000244044723c */ /* 0x042fe400000810e8 */
[----:B------:R-:W-:Y:S04]  /*48390*/  STL.64 [R1+0x1c0], R80 ;  /* 0x0001c05001007387 */ /* 0x000fe80000100a00 */
[----:B------:R1:W-:Y:S02]  /*483a0*/  STL.64 [R1+0x1c8], R82 ;  /* 0x0001c85201007387 */ /* 0x0003e40000100a00 */
[----:B-1----:R-:W-:-:S15]  /*483b0*/  HMMA.1688.F32.TF32 R80, R64, R28, R216 ;  /* 0x0000001c4050723c */ /* 0x002fde00000810d8 */
        /* <DEDUP_REMOVED lines=9> */
[C---:B----4-:R-:W-:Y:S03]  /*48450*/  HMMA.1688.F32.TF32 R80, R64.reuse, R16, R204 ;  /* 0x000000104050723c */ /* 0x050fe600000810cc */
        /* <DEDUP_REMOVED lines=8> */
[C---:B----4-:R-:W-:Y:S01]  /*484e0*/  HMMA.1688.F32.TF32 R80, R64.reuse, R4, R140 ;  /* 0x000000044050723c */ /* 0x050fe2000008108c */
[----:B------:R1:W-:Y:S05]  /*484f0*/  STL.64 [R1+0x158], R70 ;  /* 0x0001584601007387 */ /* 0x0003ea0000100a00 */
[----:B-1----:R-:W-:Y:S06]  /*48500*/  HMMA.1688.F32.TF32 R68, R64, R248, R136 ;  /* 0x000000f84044723c */ /* 0x002fec0000081088 */
[C---:B------:R-:W-:Y:S05]  /*48510*/  HMMA.1688.F32.TF32 R64, R88.reuse, R60, R132 ;  /* 0x0000003c5840723c */ /* 0x040fea0000081084 */
        /* <DEDUP_REMOVED lines=12> */
[C---:B-1----:R-:W-:Y:S03]  /*485e0*/  HMMA.1688.F32.TF32 R64, R88.reuse, R48, R116 ;  /* 0x000000305840723c */ /* 0x042fe60000081074 */
[----:B------:R-:W-:Y:S04]  /*485f0*/  LDS R125, [R3+UR12+0xc280] ;  /* 0x00c2800c037d7984 */ /* 0x000fe80008000800 */
[----:B------:R-:W1:Y:S04]  /*48600*/  LDS R127, [R3+UR12+0xd280] ;  /* 0x00d2800c037f7984 */ /* 0x000e680008000800 */
[----:B------:R-:W-:Y:S04]  /*48610*/  STL.64 [R1+0x100], R80 ;  /* 0x0001005001007387 */ /* 0x000fe80000100a00 */
[----:B------:R-:W-:Y:S04]  /*48620*/  STL.64 [R1+0x108], R82 ;  /* 0x0001085201007387 */ /* 0x000fe80000100a00 */
[----:B------:R-:W-:Y:S04]  /*48630*/  STL.64 [R1+0xf0], R68 ;  /* 0x0000f04401007387 */ /* 0x000fe80000100a00 */
[----:B------:R4:W-:Y:S04]  /*48640*/  STL.64 [R1+0xf8], R70 ;  /* 0x0000f84601007387 */ /* 0x0009e80000100a00 */
[----:B------:R-:W-:Y:S04]  /*48650*/  STL.64 [R1+0xe0], R64 ;  /* 0x0000e04001007387 */ /* 0x000fe80000100a00 */
[----:B------:R2:W-:Y:S01]  /*48660*/  STL.64 [R1+0xe8], R66 ;  /* 0x0000e84201007387 */ /* 0x0005e20000100a00 */
[C---:B----4-:R-:W-:Y:S06]  /*48670*/  HMMA.1688.F32.TF32 R68, R88.reuse, R44, R112 ;  /* 0x0000002c5844723c */ /* 0x050fec0000081070 */
[C---:B--2---:R-:W-:Y:S06]  /*48680*/  HMMA.1688.F32.TF32 R64, R88.reuse, R40, R108 ;  /* 0x000000285840723c */ /* 0x044fec000008106c */
[C---:B------:R-:W-:Y:S11]  /*48690*/  HMMA.1688.F32.TF32 R80, R88.reuse, R36, R104 ;  /* 0x000000245850723c */ /* 0x040ff60000081068 */
[----:B------:R-:W-:Y:S04]  /*486a0*/  STL.64 [R1+0x320], R68 ;  /* 0x0003204401007387 */ /* 0x000fe80000100a00 */
[----:B------:R2:W-:Y:S04]  /*486b0*/  STL.64 [R1+0x328], R70 ;  /* 0x0003284601007387 */ /* 0x0005e80000100a00 */
[----:B------:R-:W-:Y:S04]  /*486c0*/  STL.64 [R1+0x310], R64 ;  /* 0x0003104001007387 */ /* 0x000fe80000100a00 */
[----:B------:R4:W-:Y:S01]  /*486d0*/  STL.64 [R1+0x318], R66 ;  /* 0x0003184201007387 */ /* 0x0009e20000100a00 */
[C---:B--2---:R-:W-:Y:S06]  /*486e0*/  HMMA.1688.F32.TF32 R68, R88.reuse, R32, R100 ;  /* 0x000000205844723c */ /* 0x044fec0000081064 */
[----:B----4-:R-:W-:Y:S01]  /*486f0*/  HMMA.1688.F32.TF32 R64, R88, R28, R96 ;  /* 0x0000001c5840723c */ /* 0x010fe20000081060 */
[----:B------:R-:W-:Y:S04]  /*48700*/  STL.64 [R1+0x300], R80 ;  /* 0x0003005001007387 */ /* 0x000fe80000100a00 */
[----:B------:R-:W-:Y:S01]  /*48710*/  STL.64 [R1+0x308], R82 ;  /* 0x0003085201007387 */ /* 0x000fe20000100a00 */
[----:B------:R-:W-:-:S02]  /*48720*/  IMAD.MOV.U32 R110, RZ, RZ, R189 ;  /* 0x000000ffff6e7224 */ /* 0x000fc400078e00bd */
[----:B------:R-:W-:-:S09]  /*48730*/  IMAD.MOV.U32 R111, RZ, RZ, R188 ;  /* 0x000000ffff6f7224 */ /* 0x000fd200078e00bc */
[----:B------:R-:W-:Y:S04]  /*48740*/  STL.64 [R1+0x2f0], R68 ;  /* 0x0002f04401007387 */ /* 0x000fe80000100a00 */
[----:B------:R-:W-:Y:S04]  /*48750*/  STL.64 [R1+0x2f8], R70 ;  /* 0x0002f84601007387 */ /* 0x000fe80000100a00 */
[----:B------:R-:W2:Y:S04]  /*48760*/  LDL.LU R108, [R1+0x890] ;  /* 0x00089000016c7983 */ /* 0x000ea80000300800 */
[----:B------:R-:W-:Y:S04]  /*48770*/  STL.64 [R1+0xd0], R64 ;  /* 0x0000d04001007387 */ /* 0x000fe80000100a00 */
[----:B------:R4:W-:Y:S04]  /*48780*/  STL.64 [R1+0xd8], R66 ;  /* 0x0000d84201007387 */ /* 0x0009e80000100a00 */
[----:B------:R-:W2:Y:S04]  /*48790*/  LDL.LU R109, [R1+0x894] ;  /* 0x00089400016d7983 */ /* 0x000ea80000300800 */
[----:B------:R-:W3:Y:S04]  /*487a0*/  LDL.LU R189, [R1+0x3aec] ;  /* 0x003aec0001bd7983 */ /* 0x000ee80000300800 */
[----:B------:R-:W4:Y:S04]  /*487b0*/  LDL.LU R188, [R1+0x3ae8] ;  /* 0x003ae80001bc7983 */ /* 0x000f280000300800 */
[----:B------:R-:W2:Y:S04]  /*487c0*/  LDL.LU R112, [R1+0x8a0] ;  /* 0x0008a00001707983 */ /* 0x000ea80000300800 */
[----:B------:R-:W2:Y:S04]  /*487d0*/  LDL.LU R113, [R1+0x8a4] ;  /* 0x0008a40001717983 */ /* 0x000ea80000300800 */
[----:B------:R-:W2:Y:S04]  /*487e0*/  LDL.LU R114, [R1+0x8a8] ;  /* 0x0008a80001727983 */ /* 0x000ea80000300800 */
[----:B------:R-:W2:Y:S04]  /*487f0*/  LDL.LU R115, [R1+0x8ac] ;  /* 0x0008ac0001737983 */ /* 0x000ea80000300800 */
[----:B------:R-:W1:Y:S04]  /*48800*/  LDL.LU R116, [R1+0x8b0] ;  /* 0x0008b00001747983 */ /* 0x000e680000300800 */
[----:B------:R-:W1:Y:S01]  /*48810*/  LDL.LU R117, [R1+0x8b4] ;  /* 0x0008b40001757983 */ /* 0x000e620000300800 */
[----:B---3--:R-:W-:Y:S01]  /*48820*/  IMAD.MOV.U32 R119, RZ, RZ, R189 ;  /* 0x000000ffff777224 */ /* 0x008fe200078e00bd */
[----:B----4-:R-:W-:-:S02]  /*48830*/  MOV R118, R188 ;  /* 0x000000bc00767202 */ /* 0x010fc40000000f00 */
[----:B------:R-:W3:Y:S04]  /*48840*/  LDL.LU R188, [R1+0x3ae4] ;  /* 0x003ae40001bc7983 */ /* 0x000ee80000300800 */
        /* <DEDUP_REMOVED lines=37> */
[C---:B--2---:R-:W-:Y:S03]  /*48aa0*/  HMMA.1688.F32.TF32 R64, R88.reuse, R16, R104 ;  /* 0x000000105840723c */ /* 0x044fe60000081068 */
[----:B------:R-:W2:Y:S03]  /*48ab0*/  LDL.LU R104, [R1+0x880] ;  /* 0x0008800001687983 */ /* 0x000ea60000300800 */
[----:B---3--:R-:W-:-:S15]  /*48ac0*/  HMMA.1688.F32.TF32 R68, R88, R20, R140 ;  /* 0x000000145844723c */ /* 0x008fde000008108c */
[----:B------:R-:W-:-:S08]  /*48ad0*/  NOP ;  /* 0x0000000000007918 */ /* 0x000fd00000000000 */
[----:B------:R-:W-:Y:S04]  /*48ae0*/  STL.64 [R1+0x430], R68 ;  /* 0x0004304401007387 */ /* 0x000fe80000100a00 */
[----:B------:R-:W-:Y:S04]  /*48af0*/  STL.64 [R1+0x438], R70 ;  /* 0x0004384601007387 */ /* 0x000fe80000100a00 */
[----:B------:R-:W-:Y:S04]  /*48b00*/  STL.64 [R1+0x420], R64 ;  /* 0x0004204001007387 */ /* 0x000fe80000100a00 */
[----:B------:R4:W-:Y:S04]  /*48b10*/  STL.64 [R1+0x428], R66 ;  /* 0x0004284201007387 */ /* 0x0009e80000100a00 */
[----:B------:R-:W2:Y:S04]  /*48b20*/  LDL.LU R105, [R1+0x884] ;  /* 0x0008840001697983 */ /* 0x000ea80000300800 */
[----:B------:R-:W2:Y:S01]  /*48b30*/  LDL.LU R106, [R1+0x888] ;  /* 0x00088800016a7983 */ /* 0x000ea20000300800 */
[C---:B----4-:R-:W-:Y:S03]  /*48b40*/  HMMA.1688.F32.TF32 R64, R88.reuse, R12, R100 ;  /* 0x0000000c5840723c */ /* 0x050fe60000081064 */
[----:B------:R-:W2:Y:S04]  /*48b50*/  LDL.LU R107, [R1+0x88c] ;  /* 0x00088c00016b7983 */ /* 0x000ea80000300800 */
[----:B------:R-:W3:Y:S01]  /*48b60*/  LDL.LU R100, [R1+0x870] ;  /* 0x0008700001647983 */ /* 0x000ee20000300800 */
[----:B------:R-:W-:-:S15]  /*48b70*/  HMMA.1688.F32.TF32 R68, R88, R8, R136 ;  /* 0x000000085844723c */ /* 0x000fde0000081088 */
[----:B------:R-:W-:Y:S04]  /*48b80*/  STL.64 [R1+0x410], R64 ;  /* 0x0004104001007387 */ /* 0x000fe80000100a00 */
[----:B------:R4:W-:Y:S04]  /*48b90*/  STL.64 [R1+0x418], R66 ;  /* 0x0004184201007387 */ /* 0x0009e80000100a00 */
[----:B------:R-:W3:Y:S04]  /*48ba0*/  LDL.LU R101, [R1+0x874] ;  /* 0x0008740001657983 */ /* 0x000ee80000300800 */
[----:B------:R-:W3:Y:S04]  /*48bb0*/  LDL.LU R102, [R1+0x878] ;  /* 0x0008780001667983 */ /* 0x000ee80000300800 */
[----:B------:R-:W3:Y:S01]  /*48bc0*/  LDL.LU R103, [R1+0x87c] ;  /* 0x00087c0001677983 */ /* 0x000ee20000300800 */
[----:B----4-:R-:W-:Y:S03]  /*48bd0*/  HMMA.1688.F32.TF32 R64, R88, R4, R96 ;  /* 0x000000045840723c */ /* 0x010fe60000081060 */
[----:B------:R-:W4:Y:S04]  /*48be0*/  LDL.LU R96, [R1+0x860] ;  /* 0x0008600001607983 */ /* 0x000f280000300800 */
[----:B------:R-:W-:Y:S04]  /*48bf0*/  STL.64 [R1+0x400], R68 ;  /* 0x0004004401007387 */ /* 0x000fe80000100a00 */
[----:B------:R-:W-:-:S12]  /*48c00*/  STL.64 [R1+0x408], R70 ;  /* 0x0004084601007387 */ /* 0x000fd80000100a00 */
[----:B------:R-:W-:Y:S04]  /*48c10*/  STL.64 [R1+0x3f0], R64 ;  /* 0x0003f04001007387 */ /* 0x000fe80000100a00 */
[----:B------:R1:W-:Y:S04]  /*48c20*/  STL.64 [R1+0x3f8], R66 ;  /* 0x0003f84201007387 */ /* 0x0003e80000100a00 */
[----:B------:R-:W4:Y:S01]  /*48c30*/  LDL.LU R97, [R1+0x864] ;  /* 0x0008640001617983 */ /* 0x000f220000300800 */
[----:B------:R-:W-:Y:S01]  /*48c40*/  IMAD.MOV.U32 R134, RZ, RZ, R189 ;  /* 0x000000ffff867224 */ /* 0x000fe200078e00bd */
[----:B------:R-:W-:Y:S01]  /*48c50*/  MOV R135, R188 ;  /* 0x000000bc00877202 */ /* 0x000fe20000000f00 */
[----:B------:R-:W-:Y:S06]  /*48c60*/  HMMA.1688.F32.TF32 R88, R88, R248, R240 ;  /* 0x000000f85858723c */ /* 0x000fec00000810f0 */
[C---:B-1----:R-:W-:Y:S01]  /*48c70*/  HMMA.1688.F32.TF32 R80, R124.reuse, R52, R116 ;  /* 0x000000347c50723c */ /* 0x042fe20000081074 */
[----:B------:R-:W-:Y:S01]  /*48c80*/  IMAD.MOV.U32 R98, RZ, RZ, R252 ;  /* 0x000000ffff627224 */ /* 0x000fe200078e00fc */
[----:B------:R-:W-:Y:S04]  /*48c90*/  LDS R188, [R0+UR12+0xc300] ;  /* 0x00c3000c00bc7984 */ /* 0x000fe80008000800 */
[C---:B------:R-:W-:Y:S01]  /*48ca0*/  HMMA.1688.F32.TF32 R64, R124.reuse, R56, R120 ;  /* 0x000000387c40723c */ /* 0x040fe20000081078 */
[----:B------:R-:W-:Y:S01]  /*48cb0*/  IMAD.MOV.U32 R99, RZ, RZ, R2 ;  /* 0x000000ffff637224 */ /* 0x000fe200078e0002 */
[----:B------:R-:W1:Y:S04]  /*48cc0*/  LDS R189, [R3+UR12+0xc300] ;  /* 0x00c3000c03bd7984 */ /* 0x000e680008000800 */
[----:B------:R-:W-:Y:S01]  /*48cd0*/  HMMA.1688.F32.TF32 R68, R124, R60, R132 ;  /* 0x0000003c7c44723c */ /* 0x000fe20000081084 */
[----:B------:R-:W-:Y:S01]  /*48ce0*/  MOV R138, R129 ;  /* 0x00000081008a7202 */ /* 0x000fe20000000f00 */
[----:B------:R-:W-:Y:S01]  /*48cf0*/  IMAD.MOV.U32 R139, RZ, RZ, R128 ;  /* 0x000000ffff8b7224 */ /* 0x000fe200078e0080 */
[----:B------:R-:W-:Y:S01]  /*48d00*/  MOV R179, R152 ;  /* 0x0000009800b37202 */ /* 0x000fe20000000f00 */
[----:B------:R-:W-:Y:S01]  /*48d10*/  IMAD.MOV.U32 R178, RZ, RZ, R153 ;  /* 0x000000ffffb27224 */ /* 0x000fe200078e0099 */
[----:B------:R-:W-:Y:S04]  /*48d20*/  STL.64 [R1+0x3838], R90 ;  /* 0x0038385a01007387 */ /* 0x000fe80000100a00 */
[----:B------:R-:W-:Y:S01]  /*48d30*/  STL.64 [R1+0x3830], R88 ;  /* 0x0038305801007387 */ /* 0x000fe20000100a00 */
[----:B------:R-:W-:Y:S01]  /*48d40*/  MOV R210, R154 ;  /* 0x0000009a00d27202 */ /* 0x000fe20000000f00 */
[----:B------:R-:W-:Y:S01]  /*48d50*/  IMAD.MOV.U32 R211, RZ, RZ, R155 ;  /* 0x000000ffffd37224 */ /* 0x000fe200078e009b */
[----:B------:R-:W-:Y:S01]  /*48d60*/  MOV R175, R149 ;  /* 0x0000009500af7202 */ /* 0x000fe20000000f00 */
[----:B------:R-:W-:-:S02]  /*48d70*/  IMAD.MOV.U32 R174, RZ, RZ, R148 ;  /* 0x000000ffffae7224 */ /* 0x000fc400078e0094 */
[----:B------:R-:W-:Y:S02]  /*48d80*/  IMAD.MOV.U32 R204, RZ, RZ, R150 ;  /* 0x000000ffffcc7224 */ /* 0x000fe400078e0096 */
[----:B------:R-:W-:Y:S01]  /*48d90*/  IMAD.MOV.U32 R205, RZ, RZ, R151 ;  /* 0x000000ffffcd7224 */ /* 0x000fe200078e0097 */
[----:B------:R-:W-:Y:S01]  /*48da0*/  STL.64 [R1+0x3d0], R64 ;  /* 0x0003d04001007387 */ /* 0x000fe20000100a00 */
[----:B------:R-:W-:Y:S01]  /*48db0*/  MOV R92, R67 ;  /* 0x00000043005c7202 */ /* 0x000fe20000000f00 */
[----:B------:R-:W-:Y:S01]  /*48dc0*/  IMAD.MOV.U32 R207, RZ, RZ, R180 ;  /* 0x000000ffffcf7224 */ /* 0x000fe200078e00b4 */
[----:B------:R-:W-:Y:S01]  /*48dd0*/  MOV R206, R181 ;  /* 0x000000b500ce7202 */ /* 0x000fe20000000f00 */
[----:B------:R-:W-:Y:S01]  /*48de0*/  IMAD.MOV.U32 R182, RZ, RZ, R161 ;  /* 0x000000ffffb67224 */ /* 0x000fe200078e00a1 */
[----:B------:R-:W-:Y:S04]  /*48df0*/  STL.64 [R1+0x3e0], R68 ;  /* 0x0003e04401007387 */ /* 0x000fe80000100a00 */
[----:B------:R-:W-:Y:S04]  /*48e00*/  STL.64 [R1+0x3e8], R70 ;  /* 0x0003e84601007387 */ /* 0x000fe80000100a00 */
[----:B------:R1:W-:Y:S01]  /*48e10*/  STL [R1+0x3d8], R66 ;  /* 0x0003d84201007387 */ /* 0x0003e20000100800 */
[----:B------:R-:W-:Y:S01]  /*48e20*/  IMAD.MOV.U32 R183, RZ, RZ, R160 ;  /* 0x000000ffffb77224 */ /* 0x000fe200078e00a0 */
[----:B------:R-:W-:Y:S01]  /*48e30*/  MOV R235, R200 ;  /* 0x000000c800eb7202 */ /* 0x000fe20000000f00 */
[----:B------:R-:W-:Y:S01]  /*48e40*/  IMAD.MOV.U32 R234, RZ, RZ, R201 ;  /* 0x000000ffffea7224 */ /* 0x000fe200078e00c9 */
[----:B------:R-:W-:Y:S01]  /*48e50*/  MOV R232, R203 ;  /* 0x000000cb00e87202 */ /* 0x000fe20000000f00 */
[----:B------:R-:W-:Y:S01]  /*48e60*/  IMAD.MOV.U32 R233, RZ, RZ, R202 ;  /* 0x000000ffffe97224 */ /* 0x000fe200078e00ca */
[----:B------:R-:W-:Y:S01]  /*48e70*/  LDS R240, [R0+UR12+0xc380] ;  /* 0x00c3800c00f07984 */ /* 0x000fe20008000800 */
[C---:B-1----:R-:W-:Y:S03]  /*48e80*/  HMMA.1688.F32.TF32 R64, R124.reuse, R44, R108 ;  /* 0x0000002c7c40723c */ /* 0x042fe6000008106c */
[----:B------:R-:W-:Y:S04]  /*48e90*/  LDS R242, [R0+UR12+0xd380] ;  /* 0x00d3800c00f27984 */ /* 0x000fe80008000800 */
[----:B------:R-:W-:Y:S01]  /*48ea0*/  LDS R241, [R3+UR12+0xc380] ;  /* 0x00c3800c03f17984 */ /* 0x000fe20008000800 */
[----:B------:R-:W-:Y:S03]  /*48eb0*/  HMMA.1688.F32.TF32 R68, R124, R48, R112 ;  /* 0x000000307c44723c */ /* 0x000fe60000081070 */
[----:B------:R-:W1:-:S13]  /*48ec0*/  LDS R243, [R3+UR12+0xd380] ;  /* 0x00d3800c03f37984 */ /* 0x000e5a0008000800 */
[----:B------:R-:W-:Y:S01]  /*48ed0*/  IMAD.MOV.U32 R91, RZ, RZ, R64 ;  /* 0x000000ffff5b7224 */ /* 0x000fe200078e0040 */
[----:B------:R-:W-:Y:S01]  /*48ee0*/  MOV R89, R66 ;  /* 0x0000004200597202 */ /* 0x000fe20000000f00 */
[----:B------:R-:W-:Y:S02]  /*48ef0*/  IMAD.MOV.U32 R90, RZ, RZ, R65 ;  /* 0x000000ffff5a7224 */ /* 0x000fe400078e0041 */
[----:B------:R-:W-:Y:S01]  /*48f00*/  IMAD.MOV.U32 R88, RZ, RZ, R67 ;  /* 0x000000ffff587224 */ /* 0x000fe200078e0043 */
[----:B------:R-:W-:Y:S04]  /*48f10*/  STL.64 [R1+0x3c0], R80 ;  /* 0x0003c05001007387 */ /* 0x000fe80000100a00 */
[----:B------:R-:W-:Y:S04]  /*48f20*/  STL.64 [R1+0x3c8], R82 ;  /* 0x0003c85201007387 */ /* 0x000fe80000100a00 */
[----:B------:R-:W-:Y:S04]  /*48f30*/  STL.64 [R1+0x3b0], R68 ;  /* 0x0003b04401007387 */ /* 0x000fe80000100a00 */
[----:B------:R-:W-:Y:S04]  /*48f40*/  STL.64 [R1+0x3b8], R70 ;  /* 0x0003b84601007387 */ /* 0x000fe80000100a00 */
[----:B------:R-:W-:Y:S04]  /*48f50*/  STL.64 [R1+0x38a0], R90 ;  /* 0x0038a05a01007387 */ /* 0x000fe80000100a00 */
[----:B------:R-:W-:Y:S01]  /*48f60*/  STL.64 [R1+0x3898], R88 ;  /* 0x0038985801007387 */ /* 0x000fe20000100a00 */
[----:B--2---:R-:W-:Y:S01]  /*48f70*/  HMMA.1688.F32.TF32 R64, R124, R40, R104 ;  /* 0x000000287c40723c */ /* 0x004fe20000081068 */
[----:B------:R-:W-:Y:S01]  /*48f80*/  IMAD.MOV.U32 R180, RZ, RZ, R165 ;  /* 0x000000ffffb47224 */ /* 0x000fe200078e00a5 */
[----:B------:R-:W-:Y:S01]  /*48f90*/  MOV R181, R164 ;  /* 0x000000a400b57202 */ /* 0x000fe20000000f00 */
[----:B------:R-:W-:Y:S03]  /*48fa0*/  LDS R80, [R0+UR12+0xe080] ;  /* 0x00e0800c00507984 */ /* 0x000fe60008000800 */
[----:B------:R-:W-:Y:S01]  /*48fb0*/  HMMA.1688.F32.TF32 R176, R188, R12, R176 ;  /* 0x0000000cbcb0723c */ /* 0x000fe200000810b0 */
[----:B------:R-:W-:Y:S04]  /*48fc0*/  LDS R82, [R0+UR12+0xf080] ;  /* 0x00f0800c00527984 */ /* 0x000fe80008000800 */
[----:B------:R-:W-:Y:S01]  /*48fd0*/  LDS R81, [R3+UR12+0xe080] ;  /* 0x00e0800c03517984 */ /* 0x000fe20008000800 */
[----:B-1----:R-:W-:Y:S03]  /*48fe0*/  HMMA.1688.F32.TF32 R224, R240, R8, R224 ;  /* 0x00000008f0e0723c */ /* 0x002fe600000810e0 */
[----:B------:R-:W-:Y:S08]  /*48ff0*/  LDS R83, [R3+UR12+0xf080] ;  /* 0x00f0800c03537984 */ /* 0x000ff00008000800 */
[----:B------:R3:W-:Y:S01]  /*49000*/  STL.64 [R1+0x390], R64 ;  /* 0x0003904001007387 */ /* 0x0007e20000100a00 */
[----:B------:R-:W-:Y:S01]  /*49010*/  IMAD.MOV.U32 R2, RZ, RZ, R66 ;  /* 0x000000ffff027224 */ /* 0x000fe200078e0042 */
[----:B------:R-:W-:-:S02]  /*49020*/  MOV R252, R67 ;  /* 0x0000004300fc7202 */ /* 0x000fc40000000f00 */
[----:B---3--:R-:W-:Y:S03]  /*49030*/  HMMA.1688.F32.TF32 R64, R124, R36, R100 ;  /* 0x000000247c40723c */ /* 0x008fe60000081064 */
[----:B------:R-:W-:Y:S04]  /*49040*/  STL [R1+0x3884], R252 ;  /* 0x003884fc01007387 */ /* 0x000fe80000100800 */
[----:B------:R-:W-:-:S15]  /*49050*/  STL [R1+0x3880], R2 ;  /* 0x0038800201007387 */ /* 0x000fde0000100800 */
[----:B------:R-:W-:-:S01]  /*49060*/  NOP ;  /* 0x0000000000007918 */ /* 0x000fc20000000000 */
[----:B------:R4:W-:Y:S01]  /*49070*/  STL [R1+0x38c], R67 ;  /* 0x00038c4301007387 */ /* 0x0009e20000100800 */
[----:B------:R-:W-:Y:S01]  /*49080*/  IMAD.MOV.U32 R93, RZ, RZ, R64 ;  /* 0x000000ffff5d7224 */ /* 0x000fe200078e0040 */
[----:B------:R-:W-:Y:S01]  /*49090*/  MOV R95, R66 ;  /* 0x00000042005f7202 */ /* 0x000fe20000000f00 */
[----:B------:R-:W-:Y:S02]  /*490a0*/  IMAD.MOV.U32 R94, RZ, RZ, R65 ;  /* 0x000000ffff5e7224 */ /* 0x000fe400078e0041 */
[----:B----4-:R-:W-:Y:S03]  /*490b0*/  HMMA.1688.F32.TF32 R64, R124, R32, R96 ;  /* 0x000000207c40723c */ /* 0x010fe60000081060 */
[----:B------:R-:W-:Y:S04]  /*490c0*/  STL.64 [R1+0x38b0], R94 ;  /* 0x0038b05e01007387 */ /* 0x000fe80000100a00 */
[----:B------:R-:W-:-:S15]  /*490d0*/  STL.64 [R1+0x38a8], R92 ;  /* 0x0038a85c01007387 */ /* 0x000fde0000100a00 */
[----:B------:R-:W-:-:S01]  /*490e0*/  NOP ;  /* 0x0000000000007918 */ /* 0x000fc20000000000 */
[----:B------:R1:W-:Y:S04]  /*490f0*/  STL.64 [R1+0x370], R64 ;  /* 0x0003704001007387 */ /* 0x0003e80000100a00 */
        /* <DEDUP_REMOVED lines=45> */
[C---:B------:R-:W-:Y:S11]  /*493d0*/  HMMA.1688.F32.TF32 R104, R124.reuse, R20, R104 ;  /* 0x000000147c68723c */ /* 0x040ff60000081068 */
[----:B------:R-:W-:Y:S01]  /*493e0*/  STL.64 [R1+0x37f8], R98 ;  /* 0x0037f86201007387 */ /* 0x000fe20000100a00 */
[C---:B------:R-:W-:Y:S03]  /*493f0*/  HMMA.1688.F32.TF32 R112, R124.reuse, R12, R112 ;  /* 0x0000000c7c70723c */ /* 0x040fe60000081070 */
[----:B------:R2:W-:Y:S03]  /*49400*/  STL.64 [R1+0x37f0], R96 ;  /* 0x0037f06001007387 */ /* 0x0005e60000100a00 */
[C---:B------:R-:W-:Y:S01]  /*49410*/  HMMA.1688.F32.TF32 R116, R124.reuse, R8, R116 ;  /* 0x000000087c74723c */ /* 0x040fe20000081074 */
[----:B------:R-:W-:Y:S05]  /*49420*/  STL.64 [R1+0x3808], R102 ;  /* 0x0038086601007387 */ /* 0x000fea0000100a00 */
[C---:B------:R-:W-:Y:S06]  /*49430*/  HMMA.1688.F32.TF32 R120, R124.reuse, R4, R120 ;  /* 0x000000047c78723c */ /* 0x040fec0000081078 */
[----:B------:R-:W-:Y:S06]  /*49440*/  HMMA.1688.F32.TF32 R124, R124, R248, R144 ;  /* 0x000000f87c7c723c */ /* 0x000fec0000081090 */
[C---:B------:R-:W-:Y:S01]  /*49450*/  HMMA.1688.F32.TF32 R128, R188.reuse, R60, R140 ;  /* 0x0000003cbc80723c */ /* 0x040fe2000008108c */
[----:B------:R-:W-:Y:S04]  /*49460*/  STL.64 [R1+0x3800], R100 ;  /* 0x0038006401007387 */ /* 0x000fe80000100a00 */
[----:B------:R-:W-:Y:S01]  /*49470*/  STL.64 [R1+0x3818], R106 ;  /* 0x0038186a01007387 */ /* 0x000fe20000100a00 */
[----:B------:R-:W-:Y:S03]  /*49480*/  HMMA.1688.F32.TF32 R132, R188, R56, R132 ;  /* 0x00000038bc84723c */ /* 0x000fe60000081084 */
        /* <DEDUP_REMOVED lines=24> */
[----:B------:R-:W4:Y:S04]  /*49610*/  LDL.LU R152, [R1+0x3ad8] ;  /* 0x003ad80001987983 */ /* 0x000f280000300800 */
[----:B------:R-:W2:Y:S04]  /*49620*/  LDL.LU R170, [R1+0x658] ;  /* 0x0006580001aa7983 */ /* 0x000ea80000300800 */
[----:B------:R-:W2:Y:S04]  /*49630*/  LDL.LU R171, [R1+0x65c] ;  /* 0x00065c0001ab7983 */ /* 0x000ea80000300800 */
[----:B------:R-:W2:Y:S04]  /*49640*/  LDL.LU R156, [R1+0x660] ;  /* 0x00066000019c7983 */ /* 0x000ea80000300800 */
[----:B------:R-:W2:Y:S04]  /*49650*/  LDL.LU R157, [R1+0x664] ;  /* 0x00066400019d7983 */ /* 0x000ea80000300800 */
[----:B------:R-:W2:Y:S04]  /*49660*/  LDL.LU R158, [R1+0x668] ;  /* 0x00066800019e7983 */ /* 0x000ea80000300800 */
[----:B------:R-:W2:Y:S01]  /*49670*/  LDL.LU R159, [R1+0x66c] ;  /* 0x00066c00019f7983 */ /* 0x000ea20000300800 */
[----:B---3--:R-:W-:-:S02]  /*49680*/  IMAD.MOV.U32 R209, RZ, RZ, R153 ;  /* 0x000000ffffd17224 */ /* 0x008fc400078e0099 */
[----:B----4-:R-:W-:Y:S02]  /*49690*/  IMAD.MOV.U32 R208, RZ, RZ, R152 ;  /* 0x000000ffffd07224 */ /* 0x010fe400078e0098 */
        /* <DEDUP_REMOVED lines=8> */
[C---:B------:R-:W-:Y:S06]  /*49720*/  HMMA.1688.F32.TF32 R136, R188.reuse, R52, R136 ;  /* 0x00000034bc88723c */ /* 0x040fec0000081088 */
[C---:B--2---:R-:W-:Y:S06]  /*49730*/  HMMA.1688.F32.TF32 R140, R188.reuse, R48, R140 ;  /* 0x00000030bc8c723c */ /* 0x044fec000008108c */
[C---:B------:R-:W-:Y:S06]  /*49740*/  HMMA.1688.F32.TF32 R144, R188.reuse, R44, R144 ;  /* 0x0000002cbc90723c */ /* 0x040fec0000081090 */
[C---:B------:R-:W-:Y:S06]  /*49750*/  HMMA.1688.F32.TF32 R156, R188.reuse, R32, R156 ;  /* 0x00000020bc9c723c */ /* 0x040fec000008109c */
[C---:B------:R-:W-:Y:S06]  /*49760*/  HMMA.1688.F32.TF32 R160, R188.reuse, R28, R168 ;  /* 0x0000001cbca0723c */ /* 0x040fec00000810a8 */
[C---:B------:R-:W-:Y:S06]  /*49770*/  HMMA.1688.F32.TF32 R164, R188.reuse, R24, R208 ;  /* 0x00000018bca4723c */ /* 0x040fec00000810d0 */
[C---:B------:R-:W-:Y:S01]  /*49780*/  HMMA.1688.F32.TF32 R168, R188.reuse, R20, R172 ;  /* 0x00000014bca8723c */ /* 0x040fe200000810ac */
[----:B------:R-:W-:Y:S05]  /*49790*/  STL.64 [R1+0x38e0], R138 ;  /* 0x0038e08a01007387 */ /* 0x000fea0000100a00 */
[----:B------:R-:W-:Y:S01]  /*497a0*/  HMMA.1688.F32.TF32 R172, R188, R16, R204 ;  /* 0x00000010bcac723c */ /* 0x000fe200000810cc */
[----:B------:R-:W-:Y:S04]  /*497b0*/  STL.64 [R1+0x38d8], R136 ;  /* 0x0038d88801007387 */ /* 0x000fe80000100a00 */
[----:B------:R-:W-:Y:S04]  /*497c0*/  STL.64 [R1+0x38f0], R142 ;  /* 0x0038f08e01007387 */ /* 0x000fe80000100a00 */
[----:B------:R-:W-:Y:S04]  /*497d0*/  STL.64 [R1+0x38e8], R140 ;  /* 0x0038e88c01007387 */ /* 0x000fe80000100a00 */
[----:B------:R-:W-:Y:S04]  /*497e0*/  STL.64 [R1+0x3900], R146 ;  /* 0x0039009201007387 */ /* 0x000fe80000100a00 */
[----:B------:R-:W-:Y:S01]  /*497f0*/  STL.64 [R1+0x38f8], R144 ;  /* 0x0038f89001007387 */ /* 0x000fe20000100a00 */
[----:B------:R-:W-:Y:S01]  /*49800*/  IMAD.MOV.U32 R71, RZ, RZ, R196 ;  /* 0x000000ffff477224 */ /* 0x000fe200078e00c4 */
[----:B------:R-:W-:Y:S01]  /*49810*/  MOV R70, R197 ;  /* 0x000000c500467202 */ /* 0x000fe20000000f00 */
[----:B------:R-:W-:-:S02]  /*49820*/  IMAD.MOV.U32 R68, RZ, RZ, R199 ;  /* 0x000000ffff447224 */ /* 0x000fc400078e00c7 */
[----:B------:R-:W-:Y:S01]  /*49830*/  IMAD.MOV.U32 R69, RZ, RZ, R198 ;  /* 0x000000ffff457224 */ /* 0x000fe200078e00c6 */
[----:B------:R-:W-:Y:S01]  /*49840*/  MOV R198, R187 ;  /* 0x000000bb00c67202 */ /* 0x000fe20000000f00 */
[----:B------:R-:W-:Y:S02]  /*49850*/  IMAD.MOV.U32 R199, RZ, RZ, R186 ;  /* 0x000000ffffc77224 */ /* 0x000fe400078e00ba */
[----:B------:R-:W-:Y:S02]  /*49860*/  IMAD.MOV.U32 R2, RZ, RZ, R67 ;  /* 0x000000ffff027224 */ /* 0x000fe400078e0043 */
[----:B------:R-:W-:Y:S02]  /*49870*/  IMAD.MOV.U32 R252, RZ, RZ, R66 ;  /* 0x000000fffffc7224 */ /* 0x000fe400078e0042 */
[----:B------:R-:W-:Y:S01]  /*49880*/  IMAD.MOV.U32 R67, RZ, RZ, R192 ;  /* 0x000000ffff437224 */ /* 0x000fe200078e00c0 */
[----:B-1----:R-:W-:Y:S01]  /*49890*/  MOV R65, R194 ;  /* 0x000000c200417202 */ /* 0x002fe20000000f00 */
[----:B------:R-:W-:-:S02]  /*498a0*/  IMAD.MOV.U32 R66, RZ, RZ, R193 ;  /* 0x000000ffff427224 */ /* 0x000fc400078e00c1 */
[----:B------:R-:W-:Y:S01]  /*498b0*/  IMAD.MOV.U32 R64, RZ, RZ, R195 ;  /* 0x000000ffff407224 */ /* 0x000fe200078e00c3 */
[----:B------:R-:W-:Y:S01]  /*498c0*/  MOV R93, R237 ;  /* 0x000000ed005d7202 */ /* 0x000fe20000000f00 */
[----:B------:R-:W-:Y:S02]  /*498d0*/  IMAD.MOV.U32 R92, RZ, RZ, R236 ;  /* 0x000000ffff5c7224 */ /* 0x000fe400078e00ec */
[----:B------:R-:W-:Y:S02]  /*498e0*/  IMAD.MOV.U32 R94, RZ, RZ, R238 ;  /* 0x000000ffff5e7224 */ /* 0x000fe400078e00ee */
[----:B------:R-:W-:Y:S01]  /*498f0*/  IMAD.MOV.U32 R95, RZ, RZ, R239 ;  /* 0x000000ffff5f7224 */ /* 0x000fe200078e00ef */
[----:B------:R-:W-:Y:S01]  /*49900*/  MOV R88, R84 ;  /* 0x0000005400587202 */ /* 0x000fe20000000f00 */
[----:B------:R-:W-:Y:S01]  /*49910*/  IMAD.MOV.U32 R89, RZ, RZ, R85 ;  /* 0x000000ffff597224 */ /* 0x000fe200078e0055 */
[----:B------:R-:W-:Y:S01]  /*49920*/  MOV R91, R87 ;  /* 0x00000057005b7202 */ /* 0x000fe20000000f00 */
[----:B------:R-:W-:Y:S01]  /*49930*/  IMAD.MOV.U32 R90, RZ, RZ, R86 ;  /* 0x000000ffff5a7224 */ /* 0x000fe200078e0056 */
[C---:B---3--:R-:W-:Y:S06]  /*49940*/  HMMA.1688.F32.TF32 R152, R188.reuse, R36, R152 ;  /* 0x00000024bc98723c */ /* 0x048fec0000081098 */
[----:B----4-:R-:W-:-:S15]  /*49950*/  HMMA.1688.F32.TF32 R148, R188, R40, R148 ;  /* 0x00000028bc94723c */ /* 0x010fde0000081094 */
[----:B------:R-:W-:-:S08]  /*49960*/  NOP ;  /* 0x0000000000007918 */ /* 0x000fd00000000000 */
        /* <DEDUP_REMOVED lines=54> */
[----:B------:R-:W-:Y:S06]  /*49cd0*/  HMMA.1688.F32.TF32 R180, R188, R8, R180 ;  /* 0x00000008bcb4723c */ /* 0x000fec00000810b4 */
[C---:B------:R-:W-:Y:S06]  /*49ce0*/  HMMA.1688.F32.TF32 R228, R240.reuse, R4, R228 ;  /* 0x00000004f0e4723c */ /* 0x040fec00000810e4 */
[C---:B------:R-:W-:Y:S06]  /*49cf0*/  HMMA.1688.F32.TF32 R64, R240.reuse, R32, R64 ;  /* 0x00000020f040723c */ /* 0x040fec0000081040 */
[C---:B------:R-:W-:Y:S06]  /*49d00*/  HMMA.1688.F32.TF32 R68, R240.reuse, R24, R68 ;  /* 0x00000018f044723c */ /* 0x040fec0000081044 */
[C---:B------:R-:W-:Y:S06]  /*49d10*/  HMMA.1688.F32.TF32 R232, R240.reuse, R20, R232 ;  /* 0x00000014f0e8723c */ /* 0x040fec00000810e8 */
[C---:B------:R-:W-:Y:S06]  /*49d20*/  HMMA.1688.F32.TF32 R72, R240.reuse, R16, R72 ;  /* 0x00000010f048723c */ /* 0x040fec0000081048 */
[----:B------:R-:W-:Y:S01]  /*49d30*/  HMMA.1688.F32.TF32 R220, R240, R12, R220 ;  /* 0x0000000cf0dc723c */ /* 0x000fe200000810dc */
[----:B------:R-:W-:Y:S01]  /*49d40*/  IMAD.MOV.U32 R108, RZ, RZ, R7 ;  /* 0x000000ffff6c7224 */ /* 0x000fe200078e0007 */
[----:B------:R-:W-:Y:S01]  /*49d50*/  MOV R109, R6 ;  /* 0x00000006006d7202 */ /* 0x000fe20000000f00 */
[----:B------:R-:W-:-:S02]  /*49d60*/  IMAD.MOV.U32 R110, RZ, RZ, R250 ;  /* 0x000000ffff6e7224 */ /* 0x000fc400078e00fa */
[----:B------:R-:W-:Y:S01]  /*49d70*/  IMAD.MOV.U32 R111, RZ, RZ, R251 ;  /* 0x000000ffff6f7224 */ /* 0x000fe200078e00fb */
[C---:B---3--:R-:W-:Y:S06]  /*49d80*/  HMMA.1688.F32.TF32 R184, R188.reuse, R4, R184 ;  /* 0x00000004bcb8723c */ /* 0x048fec00000810b8 */
[----:B----4-:R-:W-:Y:S06]  /*49d90*/  HMMA.1688.F32.TF32 R188, R188, R248, R200 ;  /* 0x000000f8bcbc723c */ /* 0x010fec00000810c8 */
[C---:B--2---:R-:W-:Y:S06]  /*49da0*/  HMMA.1688.F32.TF32 R196, R240.reuse, R56, R196 ;  /* 0x00000038f0c4723c */ /* 0x044fec00000810c4 */
[C---:B------:R-:W-:Y:S06]  /*49db0*/  HMMA.1688.F32.TF32 R192, R240.reuse, R60, R192 ;  /* 0x0000003cf0c0723c */ /* 0x040fec00000810c0 */
[C---:B------:R-:W-:Y:S06]  /*49dc0*/  HMMA.1688.F32.TF32 R204, R240.reuse, R48, R204 ;  /* 0x00000030f0cc723c */ /* 0x040fec00000810cc */
[C---:B------:R-:W-:Y:S01]  /*49dd0*/  HMMA.1688.F32.TF32 R200, R240.reuse, R52, R236 ;  /* 0x00000034f0c8723c */ /* 0x040fe200000810ec */
[----:B------:R-:W-:Y:S04]  /*49de0*/  LDS R236, [R0+UR12+0xe000] ;  /* 0x00e0000c00ec7984 */ /* 0x000fe80008000800 */
[----:B------:R-:W-:Y:S04]  /*49df0*/  LDS R238, [R0+UR12+0xf000] ;  /* 0x00f0000c00ee7984 */ /* 0x000fe80008000800 */
[----:B------:R-:W-:Y:S04]  /*49e00*/  LDS R237, [R3+UR12+0xe000] ;  /* 0x00e0000c03ed7984 */ /* 0x000fe80008000800 */
[----:B------:R-:W1:Y:S01]  /*49e10*/  LDS R239, [R3+UR12+0xf000] ;  /* 0x00f0000c03ef7984 */ /* 0x000e620008000800 */
[C---:B------:R-:W-:Y:S06]  /*49e20*/  HMMA.1688.F32.TF32 R208, R240.reuse, R44, R208 ;  /* 0x0000002cf0d0723c */ /* 0x040fec00000810d0 */
[C---:B------:R-:W-:Y:S06]  /*49e30*/  HMMA.1688.F32.TF32 R84, R240.reuse, R40, R84 ;  /* 0x00000028f054723c */ /* 0x040fec0000081054 */
[----:B------:R-:W-:Y:S06]  /*49e40*/  HMMA.1688.F32.TF32 R212, R240, R36, R212 ;  /* 0x00000024f0d4723c */ /* 0x000fec00000810d4 */
[----:B-1----:R-:W-:Y:S06]  /*49e50*/  HMMA.1688.F32.TF32 R92, R236, R62, R92 ;  /* 0x0000003eec5c723c */ /* 0x002fec000008105c */
[C---:B------:R-:W-:Y:S06]  /*49e60*/  HMMA.1688.F32.TF32 R216, R240.reuse, R28, R216 ;  /* 0x0000001cf0d8723c */ /* 0x040fec00000810d8 */
[----:B------:R-:W-:Y:S07]  /*49e70*/  HMMA.1688.F32.TF32 R240, R240, R248, R96 ;  /* 0x000000f8f0f0723c */ /* 0x000fee0000081060 */
[----:B------:R-:W-:-:S05]  /*49e80*/  IMAD.MOV.U32 R96, RZ, RZ, R18 ;  /* 0x000000ffff607224 */ /* 0x000fca00078e0012 */
[----:B------:R-:W-:Y:S01]  /*49e90*/  IMAD.MOV.U32 R9, RZ, RZ, R92 ;  /* 0x000000ffff097224 */ /* 0x000fe200078e005c */
[----:B------:R-:W-:Y:S01]  /*49ea0*/  MOV R92, R31 ;  /* 0x0000001f005c7202 */ /* 0x000fe20000000f00 */
[----:B------:R-:W-:Y:S01]  /*49eb0*/  IMAD.MOV.U32 R8, RZ, RZ, R93 ;  /* 0x000000ffff087224 */ /* 0x000fe200078e005d */
[----:B------:R-:W-:Y:S01]  /*49ec0*/  MOV R5, R94 ;  /* 0x0000005e00057202 */ /* 0x000fe20000000f00 */
[----:B------:R-:W2:Y:S01]  /*49ed0*/  LDL.LU R31, [R1+0x3a94] ;  /* 0x003a9400011f7983 */ /* 0x000ea20000300800 */
[----:B------:R-:W-:Y:S02]  /*49ee0*/  IMAD.MOV.U32 R93, RZ, RZ, R30 ;  /* 0x000000ffff5d7224 */ /* 0x000fe400078e001e */
[----:B------:R-:W-:Y:S01]  /*49ef0*/  IMAD.MOV.U32 R4, RZ, RZ, R95 ;  /* 0x000000ffff047224 */ /* 0x000fe200078e005f */
[----:B------:R-:W3:Y:S01]  /*49f00*/  LDL.LU R30, [R1+0x3a90] ;  /* 0x003a9000011e7983 */ /* 0x000ee20000300800 */
[----:B------:R-:W-:Y:S01]  /*49f10*/  IMAD.MOV.U32 R94, RZ, RZ, R27 ;  /* 0x000000ffff5e7224 */ /* 0x000fe200078e001b */
[----:B------:R-:W-:-:S02]  /*49f20*/  MOV R95, R26 ;  /* 0x0000001a005f7202 */ /* 0x000fc40000000f00 */
[----:B------:R-:W4:Y:S01]  /*49f30*/  LDL.LU R27, [R1+0x3a8c] ;  /* 0x003a8c00011b7983 */ /* 0x000f220000300800 */
[----:B------:R-:W-:Y:S01]  /*49f40*/  IMAD.MOV.U32 R97, RZ, RZ, R19 ;  /* 0x000000ffff617224 */ /* 0x000fe200078e0013 */
[----:B------:R-:W-:Y:S02]  /*49f50*/  MOV R98, R22 ;  /* 0x0000001600627202 */ /* 0x000fe40000000f00 */
[----:B------:R-:W2:Y:S01]  /*49f60*/  LDL.LU R26, [R1+0x3a88] ;  /* 0x003a8800011a7983 */ /* 0x000ea20000300800 */
[----:B------:R-:W-:-:S03]  /*49f70*/  IMAD.MOV.U32 R99, RZ, RZ, R23 ;  /* 0x000000ffff637224 */ /* 0x000fc600078e0017 */
        /* <DEDUP_REMOVED lines=8> */
[----:B------:R-:W-:Y:S01]  /*4a000*/  MOV R112, R14 ;  /* 0x0000000e00707202 */ /* 0x000fe20000000f00 */
[----:B------:R-:W-:-:S02]  /*4a010*/  IMAD.MOV.U32 R113, RZ, RZ, R15 ;  /* 0x000000ffff717224 */ /* 0x000fc400078e000f */
[----:B------:R-:W2:Y:S01]  /*4a020*/  LDL.LU R14, [R1+0x3a64] ;  /* 0x003a6400010e7983 */ /* 0x000ea20000300800 */
[----:B------:R-:W-:Y:S01]  /*4a030*/  IMAD.MOV.U32 R114, RZ, RZ, R11 ;  /* 0x000000ffff727224 */ /* 0x000fe200078e000b */
[----:B------:R-:W-:Y:S02]  /*4a040*/  MOV R115, R10 ;  /* 0x0000000a00737202 */ /* 0x000fe40000000f00 */
[----:B------:R-:W2:Y:S04]  /*4a050*/  LDL.LU R15, [R1+0x3a60] ;  /* 0x003a6000010f7983 */ /* 0x000ea80000300800 */
[----:B------:R-:W2:Y:S04]  /*4a060*/  LDL.LU R11, [R1+0x3a5c] ;  /* 0x003a5c00010b7983 */ /* 0x000ea80000300800 */
[----:B------:R-:W2:Y:S01]  /*4a070*/  LDL.LU R10, [R1+0x3a58] ;  /* 0x003a5800010a7983 */ /* 0x000ea20000300800 */
[----:B---3--:R-:W-:Y:S01]  /*4a080*/  IMAD.MOV.U32 R123, RZ, RZ, R18 ;  /* 0x000000ffff7b7224 */ /* 0x008fe200078e0012 */
[----:B----4-:R-:W-:Y:S01]  /*4a090*/  MOV R122, R19 ;  /* 0x00000013007a7202 */ /* 0x010fe20000000f00 */
[----:B--2---:R-:W-:-:S02]  /*4a0a0*/  IMAD.MOV.U32 R121, RZ, RZ, R22 ;  /* 0x000000ffff797224 */ /* 0x004fc400078e0016 */
[----:B------:R-:W-:Y:S02]  /*4a0b0*/  IMAD.MOV.U32 R120, RZ, RZ, R23 ;  /* 0x000000ffff787224 */ /* 0x000fe400078e0017 */
[----:B------:R-:W2:Y:S04]  /*4a0c0*/  LDL.LU R23, [R1+0x3a54] ;  /* 0x003a540001177983 */ /* 0x000ea80000300800 */
[----:B------:R-:W3:Y:S04]  /*4a0d0*/  LDL.LU R22, [R1+0x3a50] ;  /* 0x003a500001167983 */ /* 0x000ee80000300800 */
[----:B------:R-:W4:Y:S01]  /*4a0e0*/  LDL.LU R19, [R1+0x3a4c] ;  /* 0x003a4c0001137983 */ /* 0x000f220000300800 */
[----:B------:R-:W-:Y:S01]  /*4a0f0*/  IMAD.MOV.U32 R126, RZ, RZ, R6 ;  /* 0x000000ffff7e7224 */ /* 0x000fe200078e0006 */
[----:B------:R-:W-:-:S02]  /*4a100*/  MOV R125, R250 ;  /* 0x000000fa007d7202 */ /* 0x000fc40000000f00 */
[----:B------:R-:W2:Y:S01]  /*4a110*/  LDL.LU R18, [R1+0x3a48] ;  /* 0x003a480001127983 */ /* 0x000ea20000300800 */
[----:B------:R-:W-:-:S03]  /*4a120*/  IMAD.MOV.U32 R124, RZ, RZ, R251 ;  /* 0x000000ffff7c7224 */ /* 0x000fc600078e00fb */
[----:B------:R-:W3:Y:S01]  /*4a130*/  LDL.LU R251, [R1+0x3a44] ;  /* 0x003a440001fb7983 */ /* 0x000ee20000300800 */
[----:B------:R-:W-:-:S03]  /*4a140*/  IMAD.MOV.U32 R127, RZ, RZ, R7 ;  /* 0x000000ffff7f7224 */ /* 0x000fc600078e0007 */
[----:B------:R-:W4:Y:S04]  /*4a150*/  LDL.LU R250, [R1+0x3a40] ;  /* 0x003a400001fa7983 */ /* 0x000f280000300800 */
[----:B------:R-:W2:Y:S04]  /*4a160*/  LDL.LU R6, [R1+0x3a3c] ;  /* 0x003a3c0001067983 */ /* 0x000ea80000300800 */
        /* <DEDUP_REMOVED lines=8> */
[----:B------:R-:W2:Y:S01]  /*4a1f0*/  LDL.LU R14, [R1+0x3a28] ;  /* 0x003a2800010e7983 */ /* 0x000ea20000300800 */
[----:B---3--:R-:W-:Y:S01]  /*4a200*/  IMAD.MOV.U32 R139, RZ, RZ, R251 ;  /* 0x000000ffff8b7224 */ /* 0x008fe200078e00fb */
[----:B----4-:R-:W-:Y:S01]  /*4a210*/  MOV R138, R250 ;  /* 0x000000fa008a7202 */ /* 0x010fe20000000f00 */
[----:B--2---:R-:W-:-:S02]  /*4a220*/  IMAD.MOV.U32 R136, RZ, RZ, R6 ;  /* 0x000000ffff887224 */ /* 0x004fc400078e0006 */
[----:B------:R-:W2:Y:S01]  /*4a230*/  LDL.LU R6, [R1+0x3a24] ;  /* 0x003a240001067983 */ /* 0x000ea20000300800 */
[----:B------:R-:W-:-:S03]  /*4a240*/  IMAD.MOV.U32 R137, RZ, RZ, R7 ;  /* 0x000000ffff897224 */ /* 0x000fc600078e0007 */
[----:B------:R-:W3:Y:S04]  /*4a250*/  LDL.LU R7, [R1+0x3a20] ;  /* 0x003a200001077983 */ /* 0x000ee80000300800 */
[----:B------:R-:W4:Y:S04]  /*4a260*/  LDL.LU R250, [R1+0x3a1c] ;  /* 0x003a1c0001fa7983 */ /* 0x000f280000300800 */
[----:B------:R-:W4:Y:S01]  /*4a270*/  LDL.LU R251, [R1+0x3a18] ;  /* 0x003a180001fb7983 */ /* 0x000f220000300800 */
[----:B------:R-:W-:-:S03]  /*4a280*/  IMAD.MOV.U32 R140, RZ, RZ, R15 ;  /* 0x000000ffff8c7224 */ /* 0x000fc600078e000f */
[----:B------:R-:W4:Y:S01]  /*4a290*/  LDL.LU R15, [R1+0x3a14] ;  /* 0x003a1400010f7983 */ /* 0x000f220000300800 */
[----:B------:R-:W-:Y:S01]  /*4a2a0*/  IMAD.MOV.U32 R142, RZ, RZ, R11 ;  /* 0x000000ffff8e7224 */ /* 0x000fe200078e000b */
[----:B------:R-:W-:Y:S01]  /*4a2b0*/  MOV R141, R14 ;  /* 0x0000000e008d7202 */ /* 0x000fe20000000f00 */
[----:B------:R-:W-:Y:S01]  /*4a2c0*/  IMAD.MOV.U32 R143, RZ, RZ, R10 ;  /* 0x000000ffff8f7224 */ /* 0x000fe200078e000a */
[----:B------:R-:W4:Y:S04]  /*4a2d0*/  LDL.LU R14, [R1+0x3a10] ;  /* 0x003a1000010e7983 */ /* 0x000f280000300800 */
[----:B------:R-:W4:Y:S04]  /*4a2e0*/  LDL.LU R11, [R1+0x3a0c] ;  /* 0x003a0c00010b7983 */ /* 0x000f280000300800 */
[----:B------:R-:W4:Y:S01]  /*4a2f0*/  LDL.LU R10, [R1+0x3a08] ;  /* 0x003a0800010a7983 */ /* 0x000f220000300800 */
[----:B--2---:R-:W-:Y:S01]  /*4a300*/  MOV R147, R6 ;  /* 0x0000000600937202 */ /* 0x004fe20000000f00 */
[----:B---3--:R-:W-:Y:S01]  /*4a310*/  IMAD.MOV.U32 R146, RZ, RZ, R7 ;  /* 0x000000ffff927224 */ /* 0x008fe200078e0007 */
[----:B----4-:R-:W-:-:S02]  /*4a320*/  MOV R144, R250 ;  /* 0x000000fa00907202 */ /* 0x010fc40000000f00 */
[----:B------:R-:W2:Y:S01]  /*4a330*/  LDL.LU R250, [R1+0x3a04] ;  /* 0x003a040001fa7983 */ /* 0x000ea20000300800 */
[----:B------:R-:W-:-:S03]  /*4a340*/  IMAD.MOV.U32 R145, RZ, RZ, R251 ;  /* 0x000000ffff917224 */ /* 0x000fc600078e00fb */
[----:B------:R-:W3:Y:S04]  /*4a350*/  LDL.LU R251, [R1+0x3a00] ;  /* 0x003a000001fb7983 */ /* 0x000ee80000300800 */
[----:B------:R-:W4:Y:S04]  /*4a360*/  LDL.LU R7, [R1+0x39fc] ;  /* 0x0039fc0001077983 */ /* 0x000f280000300800 */
[----:B------:R-:W4:Y:S04]  /*4a370*/  LDL.LU R6, [R1+0x39f8] ;  /* 0x0039f80001067983 */ /* 0x000f280000300800 */
[----:B------:R-:W4:Y:S04]  /*4a380*/  LDL.LU R152, [R1+0x4d0] ;  /* 0x0004d00001987983 */ /* 0x000f280000300800 */
[----:B------:R-:W4:Y:S04]  /*4a390*/  LDL.LU R153, [R1+0x4d4] ;  /* 0x0004d40001997983 */ /* 0x000f280000300800 */
[----:B------:R-:W4:Y:S04]  /*4a3a0*/  LDL.LU R154, [R1+0x4d8] ;  /* 0x0004d800019a7983 */ /* 0x000f280000300800 */
[----:B------:R-:W4:Y:S01]  /*4a3b0*/  LDL.LU R155, [R1+0x4dc] ;  /* 0x0004dc00019b7983 */ /* 0x000f220000300800 */
[----:B--2---:R-:W-:Y:S01]  /*4a3c0*/  IMAD.MOV.U32 R159, RZ, RZ, R250 ;  /* 0x000000ffff9f7224 */ /* 0x004fe200078e00fa */
[----:B---3--:R-:W-:Y:S01]  /*4a3d0*/  MOV R158, R251 ;  /* 0x000000fb009e7202 */ /* 0x008fe20000000f00 */
[----:B----4-:R-:W-:-:S02]  /*4a3e0*/  IMAD.MOV.U32 R156, RZ, RZ, R7 ;  /* 0x000000ffff9c7224 */ /* 0x010fc400078e0007 */
        /* <DEDUP_REMOVED lines=27> */
[----:B------:R-:W-:Y:S01]  /*4a5a0*/  IMAD.MOV.U32 R118, RZ, RZ, R30 ;  /* 0x000000ffff767224 */ /* 0x000fe200078e001e */
[----:B------:R-:W-:Y:S01]  /*4a5b0*/  MOV R100, R34 ;  /* 0x0000002200647202 */ /* 0x000fe20000000f00 */
[----:B------:R-:W-:-:S02]  /*4a5c0*/  IMAD.MOV.U32 R119, RZ, RZ, R31 ;  /* 0x000000ffff777224 */ /* 0x000fc400078e001f */
[----:B------:R-:W-:Y:S01]  /*4a5d0*/  IMAD.MOV.U32 R101, RZ, RZ, R35 ;  /* 0x000000ffff657224 */ /* 0x000fe200078e0023 */
[----:B------:R-:W-:Y:S01]  /*4a5e0*/  MOV R103, R43 ;  /* 0x0000002b00677202 */ /* 0x000fe20000000f00 */
[----:B------:R-:W-:Y:S02]  /*4a5f0*/  IMAD.MOV.U32 R102, RZ, RZ, R42 ;  /* 0x000000ffff667224 */ /* 0x000fe400078e002a */
[----:B------:R-:W-:Y:S01]  /*4a600*/  IMAD.MOV.U32 R104, RZ, RZ, R46 ;  /* 0x000000ffff687224 */ /* 0x000fe200078e002e */
        /* <DEDUP_REMOVED lines=13> */
[----:B--2---:R-:W-:Y:S02]  /*4a6e0*/  IMAD.MOV.U32 R167, RZ, RZ, R7 ;  /* 0x000000ffffa77224 */ /* 0x004fe400078e0007 */
[----:B---3--:R-:W-:Y:S01]  /*4a6f0*/  IMAD.MOV.U32 R166, RZ, RZ, R6 ;  /* 0x000000ffffa67224 */ /* 0x008fe200078e0006 */
[----:B----4-:R-:W-:Y:S01]  /*4a700*/  MOV R165, R251 ;  /* 0x000000fb00a57202 */ /* 0x010fe20000000f00 */
[----:B------:R-:W-:Y:S02]  /*4a710*/  IMAD.MOV.U32 R164, RZ, RZ, R250 ;  /* 0x000000ffffa47224 */ /* 0x000fe400078e00fa */
        /* <DEDUP_REMOVED lines=21> */
[----:B------:R-:W4:Y:S04]  /*4a870*/  LDL.LU R54, [R1+0x3990] ;  /* 0x0039900001367983 */ /* 0x000f280000300800 */
[----:B------:R-:W4:Y:S04]  /*4a880*/  LDL.LU R55, [R1+0x398c] ;  /* 0x00398c0001377983 */ /* 0x000f280000300800 */
[----:B------:R-:W2:Y:S04]  /*4a890*/  LDL.LU R50, [R1+0x3988] ;  /* 0x0039880001327983 */ /* 0x000ea80000300800 */
[----:B------:R-:W2:Y:S04]  /*4a8a0*/  LDL.LU R51, [R1+0x3984] ;  /* 0x0039840001337983 */ /* 0x000ea80000300800 */
        /* <DEDUP_REMOVED lines=9> */
[C---:B--2---:R-:W-:Y:S06]  /*4a940*/  HMMA.1688.F32.TF32 R172, R236.reuse, R50, R168 ;  /* 0x00000032ecac723c */ /* 0x044fec00000810a8 */
[C---:B---3--:R-:W-:Y:S06]  /*4a950*/  HMMA.1688.F32.TF32 R168, R236.reuse, R46, R164 ;  /* 0x0000002eeca8723c */ /* 0x048fec00000810a4 */
        /* <DEDUP_REMOVED lines=16> */
[----:B------:R-:W-:Y:S01]  /*4aa60*/  LDS R236, [R0+UR12+0xe100] ;  /* 0x00e1000c00ec7984 */ /* 0x000fe20008000800 */
        /* <DEDUP_REMOVED lines=37> */
[----:B------:R-:W-:Y:S04]  /*4acc0*/  STL.64 [R1], R108 ;  /* 0x0000006c01007387 */ /* 0x000fe80000100a00 */
        /* <DEDUP_REMOVED lines=8> */
[----:B------:R2:W-:Y:S04]  /*4ad50*/  STL.64 [R1+0x4e8], R94 ;  /* 0x0004e85e01007387 */ /* 0x0005e80000100a00 */
[----:B------:R-:W-:Y:S04]  /*4ad60*/  LDS R238, [R0+UR12+0xf100] ;  /* 0x00f1000c00ee7984 */ /* 0x000fe80008000800 */
[----:B-1----:R-:W3:Y:S04]  /*4ad70*/  LDL.LU R92, [R1+0x220] ;  /* 0x00022000015c7983 */ /* 0x002ee80000300800 */
[----:B------:R1:W-:Y:S04]  /*4ad80*/  STL.64 [R1+0x4d0], R88 ;  /* 0x0004d05801007387 */ /* 0x0003e80000100a00 */
        /* <DEDUP_REMOVED lines=90> */
[----:B-1----:R-:W2:Y:S04]  /*4b330*/  LDL.LU R88, [R1+0x210] ;  /* 0x0002100001587983 */ /* 0x002ea80000300800 */
[----:B------:R-:W2:Y:S04]  /*4b340*/  LDL.LU R89, [R1+0x214] ;  /* 0x0002140001597983 */ /* 0x000ea80000300800 */
[----:B----4-:R-:W4:Y:S04]  /*4b350*/  LDL.LU R90, [R1+0x218] ;  /* 0x00021800015a7983 */ /* 0x010f280000300800 */
[----:B------:R-:W4:Y:S04]  /*4b360*/  LDL.LU R91, [R1+0x21c] ;  /* 0x00021c00015b7983 */ /* 0x000f280000300800 */
[----:B------:R-:W-:Y:S04]  /*4b370*/  LDS R237, [R3+UR12+0xe100] ;  /* 0x00e1000c03ed7984 */ /* 0x000fe80008000800 */
[----:B------:R-:W3:Y:S04]  /*4b380*/  LDS R239, [R3+UR12+0xf100] ;  /* 0x00f1000c03ef7984 */ /* 0x000ee80008000800 */
[----:B------:R-:W-:Y:S04]  /*4b390*/  LDS R76, [R0+UR12+0xe180] ;  /* 0x00e1800c004c7984 */ /* 0x000fe80008000800 */
[----:B------:R-:W-:Y:S04]  /*4b3a0*/  LDS R78, [R0+UR12+0xf180] ;  /* 0x00f1800c004e7984 */ /* 0x000fe80008000800 */
[----:B------:R-:W-:Y:S04]  /*4b3b0*/  LDS R77, [R3+UR12+0xe180] ;  /* 0x00e1800c034d7984 */ /* 0x000fe80008000800 */
[----:B------:R-:W4:Y:S01]  /*4b3c0*/  LDS R79, [R3+UR12+0xf180] ;  /* 0x00f1800c034f7984 */ /* 0x000f220008000800 */
[C---:B---3--:R-:W-:Y:S06]  /*4b3d0*/  HMMA.1688.F32.TF32 R124, R236.reuse, R34, R124 ;  /* 0x00000022ec7c723c */ /* 0x048fec000008107c */
        /* <DEDUP_REMOVED lines=9> */
[C---:B------:R-:W-:Y:S06]  /*4b470*/  HMMA.1688.F32.TF32 R244, R80.reuse, R18, R244 ;  /* 0x0000001250f4723c */ /* 0x040fec00000810f4 */
[C---:B------:R-:W-:Y:S06]  /*4b480*/  HMMA.1688.F32.TF32 R172, R80.reuse, R22, R172 ;  /* 0x0000001650ac723c */ /* 0x040fec00000810ac */
[----:B------:R-:W-:Y:S01]  /*4b490*/  HMMA.1688.F32.TF32 R168, R80, R14, R168 ;  /* 0x0000000e50a8723c */ /* 0x000fe200000810a8 */
[----:B------:R-:W-:Y:S04]  /*4b4a0*/  LDS R80, [R0+UR12+0xe200] ;  /* 0x00e2000c00507984 */ /* 0x000fe80008000800 */
[----:B------:R-:W-:-:S12]  /*4b4b0*/  LDS R82, [R0+UR12+0xf200] ;  /* 0x00f2000c00527984 */ /* 0x000fd80008000800 */
[----:B------:R-:W-:Y:S01]  /*4b4c0*/  STL.64 [R1+0x890], R172 ;  /* 0x000890ac01007387 */ /* 0x000fe20000100a00 */
[C---:B------:R-:W-:Y:S03]  /*4b4d0*/  HMMA.1688.F32.TF32 R148, R236.reuse, R58, R148 ;  /* 0x0000003aec94723c */ /* 0x040fe60000081094 */
[----:B------:R1:W-:Y:S04]  /*4b4e0*/  STL.64 [R1+0x898], R174 ;  /* 0x000898ae01007387 */ /* 0x0003e80000100a00 */
[----:B------:R-:W-:Y:S01]  /*4b4f0*/  LDS R81, [R3+UR12+0xe200] ;  /* 0x00e2000c03517984 */ /* 0x000fe20008000800 */
[C---:B------:R-:W-:Y:S03]  /*4b500*/  HMMA.1688.F32.TF32 R108, R236.reuse, R18, R108 ;  /* 0x00000012ec6c723c */ /* 0x040fe6000008106c */
[----:B------:R-:W2:Y:S04]  /*4b510*/  LDS R83, [R3+UR12+0xf200] ;  /* 0x00f2000c03537984 */ /* 0x000ea80008000800 */
[----:B-1----:R-:W3:Y:S01]  /*4b520*/  LDL.LU.64 R174, [R1+0x3970] ;  /* 0x0039700001ae7983 */ /* 0x002ee20000300a00 */
[C---:B------:R-:W-:Y:S03]  /*4b530*/  HMMA.1688.F32.TF32 R152, R236.reuse, R62, R152 ;  /* 0x0000003eec98723c */ /* 0x040fe60000081098 */
[----:B------:R-:W3:Y:S04]  /*4b540*/  LDL.LU.64 R172, [R1+0x3968] ;  /* 0x0039680001ac7983 */ /* 0x000ee80000300a00 */
[----:B------:R-:W-:Y:S04]  /*4b550*/  STL.64 [R1+0x880], R244 ;  /* 0x000880f401007387 */ /* 0x000fe80000100a00 */
[----:B------:R-:W-:Y:S01]  /*4b560*/  STL.64 [R1+0x888], R246 ;  /* 0x000888f601007387 */ /* 0x000fe20000100a00 */
[C---:B------:R-:W-:Y:S03]  /*4b570*/  HMMA.1688.F32.TF32 R136, R236.reuse, R46, R136 ;  /* 0x0000002eec88723c */ /* 0x040fe60000081088 */
[----:B------:R-:W-:Y:S04]  /*4b580*/  STL.64 [R1+0x870], R168 ;  /* 0x000870a801007387 */ /* 0x000fe80000100a00 */
[----:B------:R-:W-:Y:S04]  /*4b590*/  STL.64 [R1+0x878], R170 ;  /* 0x000878aa01007387 */ /* 0x000fe80000100a00 */
        /* <DEDUP_REMOVED lines=15> */
[----:B------:R-:W-:Y:S03]  /*4b690*/  HMMA.1688.F32.TF32 R92, R236, R250, R92 ;  /* 0x000000faec5c723c */ /* 0x000fe6000008105c */
[----:B------:R-:W-:Y:S04]  /*4b6a0*/  STL.64 [R1+0x828], R146 ;  /* 0x0008289201007387 */ /* 0x000fe80000100a00 */
[----:B------:R-:W-:Y:S01]  /*4b6b0*/  STL.64 [R1+0x810], R140 ;  /* 0x0008108c01007387 */ /* 0x000fe20000100a00 */
[C---:B----4-:R-:W-:Y:S03]  /*4b6c0*/  HMMA.1688.F32.TF32 R88, R76.reuse, R62, R88 ;  /* 0x0000003e4c58723c */ /* 0x050fe60000081058 */
        /* <DEDUP_REMOVED lines=19> */
[----:B------:R-:W-:Y:S04]  /*4b800*/  STL.64 [R1+0x770], R100 ;  /* 0x0007706401007387 */ /* 0x000fe80000100a00 */
[----:B------:R-:W-:Y:S04]  /*4b810*/  STL.64 [R1+0x778], R102 ;  /* 0x0007786601007387 */ /* 0x000fe80000100a00 */
[----:B------:R-:W-:Y:S04]  /*4b820*/  STL.64 [R1+0x760], R96 ;  /* 0x0007606001007387 */ /* 0x000fe80000100a00 */
[----:B------:R-:W-:Y:S04]  /*4b830*/  STL.64 [R1+0x768], R98 ;  /* 0x0007686201007387 */ /* 0x000fe80000100a00 */
[----:B-1----:R-:W3:Y:S04]  /*4b840*/  LDL.LU R104, [R1+0x300] ;  /* 0x0003000001687983 */ /* 0x002ee80000300800 */
[----:B------:R-:W-:Y:S04]  /*4b850*/  STL.64 [R1+0x4a0], R92 ;  /* 0x0004a05c01007387 */ /* 0x000fe80000100a00 */
[----:B------:R-:W-:Y:S04]  /*4b860*/  STL.64 [R1+0x4a8], R94 ;  /* 0x0004a85e01007387 */ /* 0x000fe80000100a00 */
[----:B------:R1:W-:Y:S04]  /*4b870*/  STL.64 [R1+0x490], R88 ;  /* 0x0004905801007387 */ /* 0x0003e80000100a00 */
[----:B------:R2:W-:Y:S04]  /*4b880*/  STL.64 [R1+0x498], R90 ;  /* 0x0004985a01007387 */ /* 0x0005e80000100a00 */
[----:B------:R-:W3:Y:S04]  /*4b890*/  LDL.LU R105, [R1+0x304] ;  /* 0x0003040001697983 */ /* 0x000ee80000300800 */
[----:B----4-:R-:W3:Y:S04]  /*4b8a0*/  LDL.LU R106, [R1+0x308] ;  /* 0x00030800016a7983 */ /* 0x010ee80000300800 */
        /* <DEDUP_REMOVED lines=17> */
[----:B-1----:R-:W4:Y:S04]  /*4b9c0*/  LDL.LU R88, [R1+0x140] ;  /* 0x0001400001587983 */ /* 0x002f280000300800 */
        /* <DEDUP_REMOVED lines=75> */
[C---:B------:R-:W-:Y:S06]  /*4be80*/  HMMA.1688.F32.TF32 R136, R76.reuse, R26, R136 ;  /* 0x0000001a4c88723c */ /* 0x040fec0000081088 */
        /* <DEDUP_REMOVED lines=57> */
[----:B------:R-:W2:Y:S04]  /*4c220*/  LDL.LU.64 R92, [R1+0x38a8] ;  /* 0x0038a800015c7983 */ /* 0x000ea80000300a00 */
[----:B------:R-:W-:Y:S04]  /*4c230*/  STL.64 [R1+0x260], R88 ;  /* 0x0002605801007387 */ /* 0x000fe80000100a00 */
[----:B------:R1:W-:Y:S04]  /*4c240*/  STL.64 [R1+0x268], R90 ;  /* 0x0002685a01007387 */ /* 0x0003e80000100a00 */
[----:B-1----:R-:W3:Y:S04]  /*4c250*/  LDL.LU.64 R90, [R1+0x38a0] ;  /* 0x0038a000015a7983 */ /* 0x002ee80000300a00 */
[----:B------:R-:W3:Y:S04]  /*4c260*/  LDL.LU.64 R88, [R1+0x3898] ;  /* 0x0038980001587983 */ /* 0x000ee80000300a00 */
[----:B------:R-:W-:Y:S04]  /*4c270*/  STL.64 [R1+0x250], R236 ;  /* 0x000250ec01007387 */ /* 0x000fe80000100a00 */
[----:B------:R1:W-:Y:S02]  /*4c280*/  STL.64 [R1+0x258], R238 ;  /* 0x000258ee01007387 */ /* 0x0003e40000100a00 */
[----:B-1----:R-:W-:Y:S06]  /*4c290*/  HMMA.1688.F32.TF32 R236, R76, R250, R244 ;  /* 0x000000fa4cec723c */ /* 0x002fec00000810f4 */
[C---:B------:R-:W-:Y:S06]  /*4c2a0*/  HMMA.1688.F32.TF32 R76, R80.reuse, R62, R124 ;  /* 0x0000003e504c723c */ /* 0x040fec000008107c */
[C---:B------:R-:W-:Y:S06]  /*4c2b0*/  HMMA.1688.F32.TF32 R120, R80.reuse, R58, R120 ;  /* 0x0000003a5078723c */ /* 0x040fec0000081078 */
[C---:B------:R-:W-:Y:S05]  /*4c2c0*/  HMMA.1688.F32.TF32 R116, R80.reuse, R54, R116 ;  /* 0x000000365074723c */ /* 0x040fea0000081074 */
[----:B------:R-:W-:Y:S04]  /*4c2d0*/  STL.64 [R1+0x240], R236 ;  /* 0x000240ec01007387 */ /* 0x000fe80000100a00 */
[----:B------:R-:W-:Y:S04]  /*4c2e0*/  STL.64 [R1+0x248], R238 ;  /* 0x000248ee01007387 */ /* 0x000fe80000100a00 */
[----:B------:R-:W-:Y:S04]  /*4c2f0*/  STL.64 [R1+0x230], R76 ;  /* 0x0002304c01007387 */ /* 0x000fe80000100a00 */
[----:B------:R1:W-:Y:S02]  /*4c300*/  STL.64 [R1+0x238], R78 ;  /* 0x0002384e01007387 */ /* 0x0003e40000100a00 */
[C---:B-1----:R-:W-:Y:S02]  /*4c310*/  HMMA.1688.F32.TF32 R76, R80.reuse, R50, R100 ;  /* 0x00000032504c723c */ /* 0x042fe40000081064 */
[----:B------:R-:W-:Y:S04]  /*4c320*/  STL.64 [R1+0x220], R120 ;  /* 0x0002207801007387 */ /* 0x000fe80000100a00 */
[----:B------:R-:W-:Y:S04]  /*4c330*/  STL.64 [R1+0x228], R122 ;  /* 0x0002287a01007387 */ /* 0x000fe80000100a00 */
[----:B------:R-:W3:Y:S04]  /*4c340*/  LDL.LU R100, [R1+0xd0] ;  /* 0x0000d00001647983 */ /* 0x000ee80000300800 */
[----:B------:R-:W-:Y:S04]  /*4c350*/  STL.64 [R1+0x210], R116 ;  /* 0x0002107401007387 */ /* 0x000fe80000100a00 */
[----:B------:R1:W-:Y:S05]  /*4c360*/  STL.64 [R1+0x218], R118 ;  /* 0x0002187601007387 */ /* 0x0003ea0000100a00 */
[----:B------:R-:W-:Y:S04]  /*4c370*/  STL.64 [R1+0x200], R76 ;  /* 0x0002004c01007387 */ /* 0x000fe80000100a00 */
[----:B------:R-:W-:Y:S04]  /*4c380*/  STL.64 [R1+0x208], R78 ;  /* 0x0002084e01007387 */ /* 0x000fe80000100a00 */
[----:B------:R-:W3:Y:S04]  /*4c390*/  LDL.LU R101, [R1+0xd4] ;  /* 0x0000d40001657983 */ /* 0x000ee80000300800 */
[----:B------:R-:W3:Y:S04]  /*4c3a0*/  LDL.LU R102, [R1+0xd8] ;  /* 0x0000d80001667983 */ /* 0x000ee80000300800 */
[----:B------:R-:W3:Y:S01]  /*4c3b0*/  LDL.LU R103, [R1+0xdc] ;  /* 0x0000dc0001677983 */ /* 0x000ee20000300800 */
[C---:B-1----:R-:W-:Y:S01]  /*4c3c0*/  HMMA.1688.F32.TF32 R116, R80.reuse, R46, R112 ;  /* 0x0000002e5074723c */ /* 0x042fe20000081070 */
[----:B------:R-:W-:Y:S01]  /*4c3d0*/  MOV R246, R252 ;  /* 0x000000fc00f67202 */ /* 0x000fe20000000f00 */
[----:B------:R-:W-:Y:S01]  /*4c3e0*/  IMAD.MOV.U32 R247, RZ, RZ, R2 ;  /* 0x000000fffff77224 */ /* 0x000fe200078e0002 */
[----:B------:R-:W-:Y:S03]  /*4c3f0*/  LDS R76, [R0+UR12+0xe280] ;  /* 0x00e2800c004c7984 */ /* 0x000fe60008000800 */
[C---:B------:R-:W-:Y:S01]  /*4c400*/  HMMA.1688.F32.TF32 R112, R80.reuse, R42, R108 ;  /* 0x0000002a5070723c */ /* 0x040fe2000008106c */
[----:B------:R-:W-:Y:S04]  /*4c410*/  LDS R78, [R0+UR12+0xf280] ;  /* 0x00f2800c004e7984 */ /* 0x000fe80008000800 */
[----:B------:R-:W-:Y:S01]  /*4c420*/  LDS R77, [R3+UR12+0xe280] ;  /* 0x00e2800c034d7984 */ /* 0x000fe20008000800 */
[C---:B------:R-:W-:Y:S03]  /*4c430*/  HMMA.1688.F32.TF32 R108, R80.reuse, R38, R104 ;  /* 0x00000026506c723c */ /* 0x040fe60000081068 */
[----:B------:R-:W1:Y:S03]  /*4c440*/  LDS R79, [R3+UR12+0xf280] ;  /* 0x00f2800c034f7984 */ /* 0x000e660008000800 */
[----:B------:R-:W-:Y:S05]  /*4c450*/  HMMA.1688.F32.TF32 R104, R80, R34, R96 ;  /* 0x000000225068723c */ /* 0x000fea0000081060 */
[----:B------:R-:W-:Y:S04]  /*4c460*/  STL.64 [R1+0x320], R116 ;  /* 0x0003207401007387 */ /* 0x000fe80000100a00 */
[----:B------:R-:W-:Y:S04]  /*4c470*/  STL.64 [R1+0x328], R118 ;  /* 0x0003287601007387 */ /* 0x000fe80000100a00 */
[----:B------:R1:W-:Y:S04]  /*4c480*/  STL.64 [R1+0x310], R112 ;  /* 0x0003107001007387 */ /* 0x0003e80000100a00 */
[----:B------:R1:W-:Y:S04]  /*4c490*/  STL.64 [R1+0x318], R114 ;  /* 0x0003187201007387 */ /* 0x0003e80000100a00 */
[----:B------:R-:W-:Y:S04]  /*4c4a0*/  STL.64 [R1+0x300], R108 ;  /* 0x0003006c01007387 */ /* 0x000fe80000100a00 */
[----:B------:R-:W-:Y:S04]  /*4c4b0*/  STL.64 [R1+0x308], R110 ;  /* 0x0003086e01007387 */ /* 0x000fe80000100a00 */
[----:B------:R-:W-:Y:S04]  /*4c4c0*/  STL.64 [R1+0x2f0], R104 ;  /* 0x0002f06801007387 */ /* 0x000fe80000100a00 */
[----:B------:R3:W-:Y:S04]  /*4c4d0*/  STL.64 [R1+0x2f8], R106 ;  /* 0x0002f86a01007387 */ /* 0x0007e80000100a00 */
[----:B-1----:R-:W3:Y:S04]  /*4c4e0*/  LDL.LU R112, [R1+0x400] ;  /* 0x0004000001707983 */ /* 0x002ee80000300800 */
        /* <DEDUP_REMOVED lines=15> */
[----:B----4-:R-:W-:-:S02]  /*4c5e0*/  IMAD.MOV.U32 R237, RZ, RZ, R94 ;  /* 0x000000ffffed7224 */ /* 0x010fc400078e005e */
[----:B------:R-:W-:Y:S01]  /*4c5f0*/  IMAD.MOV.U32 R238, RZ, RZ, R95 ;  /* 0x000000ffffee7224 */ /* 0x000fe200078e005f */
[----:B--2---:R-:W-:Y:S01]  /*4c600*/  MOV R236, R93 ;  /* 0x0000005d00ec7202 */ /* 0x004fe20000000f00 */
[----:B---3--:R-:W-:Y:S02]  /*4c610*/  IMAD.MOV.U32 R97, RZ, RZ, R90 ;  /* 0x000000ffff617224 */ /* 0x008fe400078e005a */
[----:B------:R-:W-:Y:S01]  /*4c620*/  IMAD.MOV.U32 R99, RZ, RZ, R88 ;  /* 0x000000ffff637224 */ /* 0x000fe200078e0058 */
[----:B------:R-:W-:Y:S01]  /*4c630*/  MOV R98, R89 ;  /* 0x0000005900627202 */ /* 0x000fe20000000f00 */
[----:B------:R-:W2:Y:S01]  /*4c640*/  LDL.LU R88, [R1+0x3f0] ;  /* 0x0003f00001587983 */ /* 0x000ea20000300800 */
[----:B------:R-:W-:-:S03]  /*4c650*/  IMAD.MOV.U32 R96, RZ, RZ, R91 ;  /* 0x000000ffff607224 */ /* 0x000fc600078e005b */
[----:B------:R-:W2:Y:S04]  /*4c660*/  LDL.LU R89, [R1+0x3f4] ;  /* 0x0003f40001597983 */ /* 0x000ea80000300800 */
[----:B------:R-:W2:Y:S04]  /*4c670*/  LDL.LU R90, [R1+0x3f8] ;  /* 0x0003f800015a7983 */ /* 0x000ea80000300800 */
[----:B------:R-:W2:Y:S01]  /*4c680*/  LDL.LU R91, [R1+0x3fc] ;  /* 0x0003fc00015b7983 */ /* 0x000ea20000300800 */
[----:B------:R-:W-:Y:S03]  /*4c690*/  HMMA.1688.F32.TF32 R104, R80, R30, R100 ;  /* 0x0000001e5068723c */ /* 0x000fe60000081064 */
[----:B------:R-:W3:-:S15]  /*4c6a0*/  LDL.LU R100, [R1+0x3c0] ;  /* 0x0003c00001647983 */ /* 0x000ede0000300800 */
[----:B------:R-:W-:-:S05]  /*4c6b0*/  NOP ;  /* 0x0000000000007918 */ /* 0x000fca0000000000 */
[----:B------:R-:W-:Y:S04]  /*4c6c0*/  STL.64 [R1+0x2e0], R104 ;  /* 0x0002e06801007387 */ /* 0x000fe80000100a00 */
[----:B------:R1:W-:Y:S04]  /*4c6d0*/  STL.64 [R1+0x2e8], R106 ;  /* 0x0002e86a01007387 */ /* 0x0003e80000100a00 */
[----:B------:R-:W3:Y:S04]  /*4c6e0*/  LDL.LU R101, [R1+0x3c4] ;  /* 0x0003c40001657983 */ /* 0x000ee80000300800 */
[----:B------:R-:W3:Y:S04]  /*4c6f0*/  LDL.LU R102, [R1+0x3c8] ;  /* 0x0003c80001667983 */ /* 0x000ee80000300800 */
[----:B------:R-:W3:Y:S04]  /*4c700*/  LDL.LU R103, [R1+0x3cc] ;  /* 0x0003cc0001677983 */ /* 0x000ee80000300800 */
[----:B------:R-:W4:Y:S04]  /*4c710*/  LDL.LU R108, [R1+0x3e0] ;  /* 0x0003e000016c7983 */ /* 0x000f280000300800 */
[----:B------:R-:W4:Y:S04]  /*4c720*/  LDL.LU R109, [R1+0x3e4] ;  /* 0x0003e400016d7983 */ /* 0x000f280000300800 */
[----:B------:R-:W4:Y:S01]  /*4c730*/  LDL.LU R110, [R1+0x3e8] ;  /* 0x0003e800016e7983 */ /* 0x000f220000300800 */
[----:B-1----:R-:W-:-:S03]  /*4c740*/  IMAD.MOV.U32 R107, RZ, RZ, R92 ;  /* 0x000000ffff6b7224 */ /* 0x002fc600078e005c */
[----:B------:R-:W4:Y:S04]  /*4c750*/  LDL.LU R111, [R1+0x3ec] ;  /* 0x0003ec00016f7983 */ /* 0x000f280000300800 */
        /* <DEDUP_REMOVED lines=8> */
[----:B------:R-:W3:Y:S03]  /*4c7e0*/  LDL.LU R239, [R1+0x38c] ;  /* 0x00038c0001ef7983 */ /* 0x000ee60000300800 */
[C---:B------:R-:W-:Y:S01]  /*4c7f0*/  HMMA.1688.F32.TF32 R112, R80.reuse, R10, R112 ;  /* 0x0000000a5070723c */ /* 0x040fe20000081070 */
[----:B------:R-:W3:Y:S04]  /*4c800*/  LDL.LU R244, [R1+0x370] ;  /* 0x0003700001f47983 */ /* 0x000ee80000300800 */
[----:B------:R-:W3:Y:S04]  /*4c810*/  LDL.LU R245, [R1+0x374] ;  /* 0x0003740001f57983 */ /* 0x000ee80000300800 */
[----:B------:R-:W3:Y:S01]  /*4c820*/  LDL.LU R252, [R1+0x3884] ;  /* 0x0038840001fc7983 */ /* 0x000ee20000300800 */
[C---:B------:R-:W-:Y:S03]  /*4c830*/  HMMA.1688.F32.TF32 R120, R80.reuse, R18, R120 ;  /* 0x000000125078723c */ /* 0x040fe60000081078 */
[----:B------:R-:W3:Y:S03]  /*4c840*/  LDL.LU R2, [R1+0x3880] ;  /* 0x0038800001027983 */ /* 0x000ee60000300800 */
[C---:B------:R-:W-:Y:S06]  /*4c850*/  HMMA.1688.F32.TF32 R124, R80.reuse, R22, R124 ;  /* 0x00000016507c723c */ /* 0x040fec000008107c */
[C---:B--2---:R-:W-:Y:S06]  /*4c860*/  HMMA.1688.F32.TF32 R88, R80.reuse, R6, R88 ;  /* 0x000000065058723c */ /* 0x044fec0000081058 */
[----:B----4-:R-:W-:-:S15]  /*4c870*/  HMMA.1688.F32.TF32 R92, R80, R26, R92 ;  /* 0x0000001a505c723c */ /* 0x010fde000008105c */
[----:B------:R-:W-:-:S08]  /*4c880*/  NOP ;  /* 0x0000000000007918 */ /* 0x000fd00000000000 */
[----:B------:R-:W-:Y:S04]  /*4c890*/  STL.64 [R1+0x2d0], R92 ;  /* 0x0002d05c01007387 */ /* 0x000fe80000100a00 */
[----:B------:R-:W-:Y:S04]  /*4c8a0*/  STL.64 [R1+0x2d8], R94 ;  /* 0x0002d85e01007387 */ /* 0x000fe80000100a00 */
[----:B------:R-:W-:Y:S04]  /*4c8b0*/  STL.64 [R1+0x750], R124 ;  /* 0x0007507c01007387 */ /* 0x000fe80000100a00 */
[----:B------:R1:W-:Y:S01]  /*4c8c0*/  STL.64 [R1+0x758], R126 ;  /* 0x0007587e01007387 */ /* 0x0003e20000100a00 */
[C---:B------:R-:W-:Y:S03]  /*4c8d0*/  HMMA.1688.F32.TF32 R108, R76.reuse, R62, R108 ;  /* 0x0000003e4c6c723c */ /* 0x040fe6000008106c */
[----:B------:R-:W-:Y:S03]  /*4c8e0*/  LDS R92, [R0+UR12+0xe300] ;  /* 0x00e3000c005c7984 */ /* 0x000fe60008000800 */
[C---:B---3--:R-:W-:Y:S01]  /*4c8f0*/  HMMA.1688.F32.TF32 R104, R76.reuse, R58, R104 ;  /* 0x0000003a4c68723c */ /* 0x048fe20000081068 */
[----:B------:R-:W-:Y:S04]  /*4c900*/  LDS R94, [R0+UR12+0xf300] ;  /* 0x00f3000c005e7984 */ /* 0x000fe80008000800 */
[----:B-1----:R-:W2:Y:S04]  /*4c910*/  LDL.LU.64 R126, [R1+0x3878] ;  /* 0x00387800017e7983 */ /* 0x002ea80000300a00 */
[----:B------:R-:W2:Y:S04]  /*4c920*/  LDL.LU.64 R124, [R1+0x3870] ;  /* 0x00387000017c7983 */ /* 0x000ea80000300a00 */
[----:B------:R-:W-:Y:S04]  /*4c930*/  STL.64 [R1+0x740], R120 ;  /* 0x0007407801007387 */ /* 0x000fe80000100a00 */
[----:B------:R1:W-:Y:S01]  /*4c940*/  STL.64 [R1+0x748], R122 ;  /* 0x0007487a01007387 */ /* 0x0003e20000100a00 */
[C---:B------:R-:W-:Y:S03]  /*4c950*/  HMMA.1688.F32.TF32 R100, R76.reuse, R54, R100 ;  /* 0x000000364c64723c */ /* 0x040fe60000081064 */
[----:B------:R-:W-:Y:S03]  /*4c960*/  LDS R93, [R3+UR12+0xe300] ;  /* 0x00e3000c035d7984 */ /* 0x000fe60008000800 */
[----:B------:R-:W-:Y:S01]  /*4c970*/  HMMA.1688.F32.TF32 R96, R76, R46, R96 ;  /* 0x0000002e4c60723c */ /* 0x000fe20000081060 */
[----:B------:R-:W-:Y:S04]  /*4c980*/  LDS R95, [R3+UR12+0xf300] ;  /* 0x00f3000c035f7984 */ /* 0x000fe80008000800 */
        /* <DEDUP_REMOVED lines=8> */
[----:B-1----:R-:W3:Y:S04]  /*4ca10*/  LDL.LU.64 R114, [R1+0x3848] ;  /* 0x0038480001727983 */ /* 0x002ee80000300a00 */
[----:B------:R-:W3:Y:S04]  /*4ca20*/  LDL.LU.64 R112, [R1+0x3840] ;  /* 0x0038400001707983 */ /* 0x000ee80000300a00 */
[----:B------:R-:W-:Y:S04]  /*4ca30*/  STL.64 [R1+0x710], R88 ;  /* 0x0007105801007387 */ /* 0x000fe80000100a00 */
[----:B------:R1:W-:Y:S04]  /*4ca40*/  STL.64 [R1+0x718], R90 ;  /* 0x0007185a01007387 */ /* 0x0003e80000100a00 */
[----:B-1----:R-:W2:Y:S04]  /*4ca50*/  LDL.LU.64 R90, [R1+0x3838] ;  /* 0x00383800015a7983 */ /* 0x002ea80000300a00 */
[----:B------:R-:W2:Y:S02]  /*4ca60*/  LDL.LU.64 R88, [R1+0x3830] ;  /* 0x0038300001587983 */ /* 0x000ea40000300a00 */
[----:B--2---:R-:W-:Y:S02]  /*4ca70*/  HMMA.1688.F32.TF32 R88, R80, R250, R88 ;  /* 0x000000fa5058723c */ /* 0x004fe40000081058 */
[----:B------:R-:W-:Y:S04]  /*4ca80*/  LDS R80, [R0+UR12+0xe380] ;  /* 0x00e3800c00507984 */ /* 0x000fe80008000800 */
[----:B------:R-:W-:Y:S01]  /*4ca90*/  LDS R82, [R0+UR12+0xf380] ;  /* 0x00f3800c00527984 */ /* 0x000fe20008000800 */
[C---:B------:R-:W-:Y:S03]  /*4caa0*/  HMMA.1688.F32.TF32 R236, R76.reuse, R38, R236 ;  /* 0x000000264cec723c */ /* 0x040fe600000810ec */
[----:B------:R-:W-:Y:S04]  /*4cab0*/  LDS R81, [R3+UR12+0xe380] ;  /* 0x00e3800c03517984 */ /* 0x000fe80008000800 */
[----:B------:R-:W1:Y:S09]  /*4cac0*/  LDS R83, [R3+UR12+0xf380] ;  /* 0x00f3800c03537984 */ /* 0x000e720008000800 */
[----:B------:R-:W-:Y:S04]  /*4cad0*/  STL.64 [R1+0x3720], R90 ;  /* 0x0037205a01007387 */ /* 0x000fe80000100a00 */
[----:B------:R2:W-:Y:S04]  /*4cae0*/  STL.64 [R1+0x3718], R88 ;  /* 0x0037185801007387 */ /* 0x0005e80000100a00 */
[----:B--2---:R-:W2:Y:S04]  /*4caf0*/  LDL.LU R88, [R1+0x3b0] ;  /* 0x0003b00001587983 */ /* 0x004ea80000300800 */
[----:B------:R-:W2:Y:S04]  /*4cb00*/  LDL.LU R89, [R1+0x3b4] ;  /* 0x0003b40001597983 */ /* 0x000ea80000300800 */
[----:B------:R-:W2:Y:S04]  /*4cb10*/  LDL.LU R90, [R1+0x3b8] ;  /* 0x0003b800015a7983 */ /* 0x000ea80000300800 */
[----:B------:R-:W2:Y:S04]  /*4cb20*/  LDL.LU R91, [R1+0x3bc] ;  /* 0x0003bc00015b7983 */ /* 0x000ea80000300800 */
[----:B------:R-:W-:Y:S04]  /*4cb30*/  STL.64 [R1+0x700], R108 ;  /* 0x0007006c01007387 */ /* 0x000fe80000100a00 */
[----:B------:R4:W-:Y:S04]  /*4cb40*/  STL.64 [R1+0x708], R110 ;  /* 0x0007086e01007387 */ /* 0x0009e80000100a00 */
[----:B----4-:R-:W4:Y:S04]  /*4cb50*/  LDL.LU.64 R110, [R1+0x3828] ;  /* 0x00382800016e7983 */ /* 0x010f280000300a00 */
[----:B------:R-:W4:Y:S04]  /*4cb60*/  LDL.LU.64 R108, [R1+0x3820] ;  /* 0x00382000016c7983 */ /* 0x000f280000300a00 */
[----:B------:R-:W-:Y:S04]  /*4cb70*/  STL.64 [R1+0x6f0], R104 ;  /* 0x0006f06801007387 */ /* 0x000fe80000100a00 */
[----:B------:R3:W-:Y:S04]  /*4cb80*/  STL.64 [R1+0x6f8], R106 ;  /* 0x0006f86a01007387 */ /* 0x0007e80000100a00 */
[----:B---3--:R-:W3:Y:S04]  /*4cb90*/  LDL.LU.64 R106, [R1+0x3818] ;  /* 0x00381800016a7983 */ /* 0x008ee80000300a00 */
[----:B------:R-:W3:Y:S04]  /*4cba0*/  LDL.LU.64 R104, [R1+0x3810] ;  /* 0x0038100001687983 */ /* 0x000ee80000300a00 */
[----:B------:R-:W-:Y:S04]  /*4cbb0*/  STL.64 [R1+0x6e0], R100 ;  /* 0x0006e06401007387 */ /* 0x000fe80000100a00 */
[----:B------:R1:W-:Y:S04]  /*4cbc0*/  STL.64 [R1+0x6e8], R102 ;  /* 0x0006e86601007387 */ /* 0x0003e80000100a00 */
[----:B-1----:R-:W4:Y:S04]  /*4cbd0*/  LDL.LU.64 R102, [R1+0x3808] ;  /* 0x0038080001667983 */ /* 0x002f280000300a00 */
[----:B------:R-:W4:Y:S01]  /*4cbe0*/  LDL.LU.64 R100, [R1+0x3800] ;  /* 0x0038000001647983 */ /* 0x000f220000300a00 */
[----:B--2---:R-:W-:-:S15]  /*4cbf0*/  HMMA.1688.F32.TF32 R88, R76, R50, R88 ;  /* 0x000000324c58723c */ /* 0x004fde0000081058 */
[----:B------:R-:W-:-:S08]  /*4cc00*/  NOP ;  /* 0x0000000000007918 */ /* 0x000fd00000000000 */
[----:B------:R1:W-:Y:S04]  /*4cc10*/  STL.64 [R1+0x6d0], R88 ;  /* 0x0006d05801007387 */ /* 0x0003e80000100a00 */
[----:B------:R2:W-:Y:S01]  /*4cc20*/  STL.64 [R1+0x6d8], R90 ;  /* 0x0006d85a01007387 */ /* 0x0005e20000100a00 */
[----:B-1----:R-:W-:Y:S02]  /*4cc30*/  IMAD.MOV.U32 R89, RZ, RZ, R98 ;  /* 0x000000ffff597224 */ /* 0x002fe400078e0062 */
[----:B------:R-:W-:Y:S02]  /*4cc40*/  IMAD.MOV.U32 R88, RZ, RZ, R99 ;  /* 0x000000ffff587224 */ /* 0x000fe400078e0063 */
[----:B--2---:R-:W-:Y:S01]  /*4cc50*/  IMAD.MOV.U32 R91, RZ, RZ, R96 ;  /* 0x000000ffff5b7224 */ /* 0x004fe200078e0060 */
[----:B------:R-:W-:Y:S01]  /*4cc60*/  MOV R90, R97 ;  /* 0x00000061005a7202 */ /* 0x000fe20000000f00 */
[----:B------:R-:W2:Y:S04]  /*4cc70*/  LDL.LU.64 R98, [R1+0x37f8] ;  /* 0x0037f80001627983 */ /* 0x000ea80000300a00 */
[----:B------:R-:W2:Y:S04]  /*4cc80*/  LDL.LU.64 R96, [R1+0x37f0] ;  /* 0x0037f00001607983 */ /* 0x000ea80000300a00 */
[----:B------:R-:W-:Y:S04]  /*4cc90*/  STL.64 [R1+0x3730], R90 ;  /* 0x0037305a01007387 */ /* 0x000fe80000100a00 */
[----:B------:R1:W-:Y:S04]  /*4cca0*/  STL.64 [R1+0x3728], R88 ;  /* 0x0037285801007387 */ /* 0x0003e80000100a00 */
[----:B-1----:R-:W3:Y:S04]  /*4ccb0*/  LDL.LU R88, [R1+0x390] ;  /* 0x0003900001587983 */ /* 0x002ee80000300800 */
[----:B------:R-:W3:Y:S01]  /*4ccc0*/  LDL.LU R89, [R1+0x394] ;  /* 0x0003940001597983 */ /* 0x000ee20000300800 */
[----:B------:R-:W-:-:S03]  /*4ccd0*/  MOV R90, R2 ;  /* 0x00000002005a7202 */ /* 0x000fc60000000f00 */
[----:B------:R-:W2:Y:S01]  /*4cce0*/  LDL.LU R2, [R1+0x37e8] ;  /* 0x0037e80001027983 */ /* 0x000ea20000300800 */
[----:B------:R-:W-:Y:S01]  /*4ccf0*/  IMAD.MOV.U32 R91, RZ, RZ, R252 ;  /* 0x000000ffff5b7224 */ /* 0x000fe200078e00fc */
[----:B----4-:R-:W-:Y:S06]  /*4cd00*/  HMMA.1688.F32.TF32 R100, R76, R26, R100 ;  /* 0x0000001a4c64723c */ /* 0x010fec0000081064 */
[----:B------:R-:W-:Y:S06]  /*4cd10*/  HMMA.1688.F32.TF32 R212, R80, R38, R212 ;  /* 0x0000002650d4723c */ /* 0x000fec00000810d4 */
[C---:B---3--:R-:W-:Y:S06]  /*4cd20*/  HMMA.1688.F32.TF32 R88, R76.reuse, R42, R88 ;  /* 0x0000002a4c58723c */ /* 0x048fec0000081058 */
[----:B--2---:R-:W-:-:S15]  /*4cd30*/  HMMA.1688.F32.TF32 R96, R76, R30, R96 ;  /* 0x0000001e4c60723c */ /* 0x004fde0000081060 */
[----:B------:R-:W-:-:S02]  /*4cd40*/  NOP ;  /* 0x0000000000007918 */ /* 0x000fc40000000000 */
[----:B------:R-:W-:Y:S04]  /*4cd50*/  STL.64 [R1+0x430], R88 ;  /* 0x0004305801007387 */ /* 0x000fe80000100a00 */
[----:B------:R1:W-:Y:S02]  /*4cd60*/  STL.64 [R1+0x438], R90 ;  /* 0x0004385a01007387 */ /* 0x0003e40000100a00 */
[----:B-1----:R-:W-:Y:S02]  /*4cd70*/  HMMA.1688.F32.TF32 R88, R76, R34, R244 ;  /* 0x000000224c58723c */ /* 0x002fe400000810f4 */
[----:B------:R-:W-:Y:S04]  /*4cd80*/  STL.64 [R1+0x6b0], R236 ;  /* 0x0006b0ec01007387 */ /* 0x000fe80000100a00 */
[----:B------:R-:W-:-:S15]  /*4cd90*/  STL.64 [R1+0x6b8], R238 ;  /* 0x0006b8ee01007387 */ /* 0x000fde0000100a00 */
[----:B------:R-:W-:-:S02]  /*4cda0*/  NOP ;  /* 0x0000000000007918 */ /* 0x000fc40000000000 */
[----:B------:R-:W-:Y:S04]  /*4cdb0*/  STL.64 [R1+0x6a0], R88 ;  /* 0x0006a05801007387 */ /* 0x000fe80000100a00 */
[----:B------:R1:W-:Y:S04]  /*4cdc0*/  STL.64 [R1+0x6a8], R90 ;  /* 0x0006a85a01007387 */ /* 0x0003e80000100a00 */
[----:B------:R-:W-:Y:S04]  /*4cdd0*/  STL.64 [R1+0x690], R96 ;  /* 0x0006906001007387 */ /* 0x000fe80000100a00 */
[----:B------:R2:W-:Y:S01]  /*4cde0*/  STL.64 [R1+0x698], R98 ;  /* 0x0006986201007387 */ /* 0x0005e20000100a00 */
[C---:B-1----:R-:W-:Y:S06]  /*4cdf0*/  HMMA.1688.F32.TF32 R88, R76.reuse, R22, R104 ;  /* 0x000000164c58723c */ /* 0x042fec0000081068 */
[----:B--2---:R-:W-:Y:S01]  /*4ce00*/  HMMA.1688.F32.TF32 R96, R76, R18, R108 ;  /* 0x000000124c60723c */ /* 0x004fe2000008106c */
[----:B------:R-:W-:Y:S04]  /*4ce10*/  STL.64 [R1+0x680], R100 ;  /* 0x0006806401007387 */ /* 0x000fe80000100a00 */
[----:B------:R-:W-:-:S15]  /*4ce20*/  STL.64 [R1+0x688], R102 ;  /* 0x0006886601007387 */ /* 0x000fde0000100a00 */
[----:B------:R-:W-:-:S03]  /*4ce30*/  NOP ;  /* 0x0000000000007918 */ /* 0x000fc60000000000 */
[----:B------:R-:W-:Y:S04]  /*4ce40*/  STL.64 [R1+0x36f0], R98 ;  /* 0x0036f06201007387 */ /* 0x000fe80000100a00 */
[----:B------:R-:W-:Y:S04]  /*4ce50*/  STL.64 [R1+0x670], R88 ;  /* 0x0006705801007387 */ /* 0x000fe80000100a00 */
[----:B------:R1:W-:Y:S02]  /*4ce60*/  STL.64 [R1+0x678], R90 ;  /* 0x0006785a01007387 */ /* 0x0003e40000100a00 */
[----:B-1----:R-:W-:Y:S06]  /*4ce70*/  HMMA.1688.F32.TF32 R88, R76, R250, R124 ;  /* 0x000000fa4c58723c */ /* 0x002fec000008107c */
[C---:B------:R-:W-:Y:S06]  /*4ce80*/  HMMA.1688.F32.TF32 R124, R92.reuse, R54, R136 ;  /* 0x000000365c7c723c */ /* 0x040fec0000081088 */
[C---:B------:R-:W-:Y:S06]  /*4ce90*/  HMMA.1688.F32.TF32 R136, R92.reuse, R42, R148 ;  /* 0x0000002a5c88723c */ /* 0x040fec0000081094 */
[-C--:B------:R-:W-:Y:S06]  /*4cea0*/  HMMA.1688.F32.TF32 R148, R92, R30.reuse, R160 ;  /* 0x0000001e5c94723c */ /* 0x080fec00000810a0 */
[----:B------:R-:W-:Y:S06]  /*4ceb0*/  HMMA.1688.F32.TF32 R28, R80, R30, R216 ;  /* 0x0000001e501c723c */ /* 0x000fec00000810d8 */
[C---:B------:R-:W-:Y:S06]  /*4cec0*/  HMMA.1688.F32.TF32 R100, R76.reuse, R14, R112 ;  /* 0x0000000e4c64723c */ /* 0x040fec0000081070 */
[C---:B------:R-:W-:Y:S06]  /*4ced0*/  HMMA.1688.F32.TF32 R104, R76.reuse, R10, R116 ;  /* 0x0000000a4c68723c */ /* 0x040fec0000081074 */
[----:B------:R-:W-:Y:S06]  /*4cee0*/  HMMA.1688.F32.TF32 R108, R76, R6, R120 ;  /* 0x000000064c6c723c */ /* 0x000fec0000081078 */
[----:B------:R-:W-:Y:S06]  /*4cef0*/  HMMA.1688.F32.TF32 R76, R92, R250, R188 ;  /* 0x000000fa5c4c723c */ /* 0x000fec00000810bc */
[----:B------:R-:W-:Y:S01]  /*4cf00*/  HMMA.1688.F32.TF32 R188, R80, R54, R200 ;  /* 0x0000003650bc723c */ /* 0x000fe200000810c8 */
[----:B------:R1:W-:Y:S01]  /*4cf10*/  STL.64 [R1+0x36e8], R96 ;  /* 0x0036e86001007387 */ /* 0x0003e20000100a00 */
[----:B------:R-:W-:Y:S01]  /*4cf20*/  MOV R114, R5 ;  /* 0x0000000500727202 */ /* 0x000fe20000000f00 */
[----:B------:R-:W-:-:S03]  /*4cf30*/  IMAD.MOV.U32 R115, RZ, RZ, R4 ;  /* 0x000000ffff737224 */ /* 0x000fc600078e0004 */
[----:B------:R-:W-:Y:S01]  /*4cf40*/  HMMA.1688.F32.TF32 R160, R92, R18, R172 ;  /* 0x000000125ca0723c */ /* 0x000fe200000810ac */
[----:B------:R-:W-:Y:S01]  /*4cf50*/  IMAD.MOV.U32 R203, RZ, RZ, R28 ;  /* 0x000000ffffcb7224 */ /* 0x000fe200078e001c */
[----:B------:R-:W-:Y:S01]  /*4cf60*/  MOV R201, R30 ;  /* 0x0000001e00c97202 */ /* 0x000fe20000000f00 */
[----:B------:R-:W-:-:S03]  /*4cf70*/  IMAD.MOV.U32 R202, RZ, RZ, R29 ;  /* 0x000000ffffca7224 */ /* 0x000fc600078e001d */
[C---:B------:R-:W-:Y:S01]  /*4cf80*/  HMMA.1688.F32.TF32 R244, R80.reuse, R6, R228 ;  /* 0x0000000650f4723c */ /* 0x040fe200000810e4 */
[----:B------:R-:W-:Y:S01]  /*4cf90*/  IMAD.MOV.U32 R200, RZ, RZ, R31 ;  /* 0x000000ffffc87224 */ /* 0x000fe200078e001f */
[----:B------:R-:W-:Y:S01]  /*4cfa0*/  MOV R99, R12 ;  /* 0x0000000c00637202 */ /* 0x000fe20000000f00 */
[----:B------:R-:W-:Y:S01]  /*4cfb0*/  IMAD.MOV.U32 R112, RZ, RZ, R9 ;  /* 0x000000ffff707224 */ /* 0x000fe200078e0009 */
[----:B------:R-:W-:Y:S02]  /*4cfc0*/  LDSM.16.M88.4 R52, [R2+UR13+0x4c100] ;  /* 0x04c1000d0234783b */ /* 0x000fe40008000200 */
[----:B------:R-:W-:Y:S06]  /*4cfd0*/  HMMA.1688.F32.TF32 R28, R80, R26, R68 ;  /* 0x0000001a501c723c */ /* 0x000fec0000081044 */
[C---:B------:R-:W-:Y:S01]  /*4cfe0*/  HMMA.1688.F32.TF32 R116, R92.reuse, R62, R128 ;  /* 0x0000003e5c74723c */ /* 0x040fe20000081080 */
[----:B------:R-:W-:Y:S05]  /*4cff0*/  STL.64 [R1+0x3700], R102 ;  /* 0x0037006601007387 */ /* 0x000fea0000100a00 */
[----:B------:R-:W-:Y:S01]  /*4d000*/  HMMA.1688.F32.TF32 R120, R92, R58, R132 ;  /* 0x0000003a5c78723c */ /* 0x000fe20000081084 */
[----:B------:R-:W-:-:S02]  /*4d010*/  IMAD.MOV.U32 R113, RZ, RZ, R8 ;  /* 0x000000ffff717224 */ /* 0x000fc400078e0008 */
[----:B------:R-:W-:Y:S01]  /*4d020*/  IMAD.MOV.U32 R98, RZ, RZ, R13 ;  /* 0x000000ffff627224 */ /* 0x000fe200078e000d */
[----:B-1----:R-:W-:Y:S02]  /*4d030*/  MOV R96, R17 ;  /* 0x0000001100607202 */ /* 0x002fe40000000f00 */
[----:B------:R-:W-:Y:S01]  /*4d040*/  HMMA.1688.F32.TF32 R236, R80, R14, R220 ;  /* 0x0000000e50ec723c */ /* 0x000fe200000810dc */
[----:B------:R-:W-:Y:S01]  /*4d050*/  IMAD.MOV.U32 R97, RZ, RZ, R16 ;  /* 0x000000ffff617224 */ /* 0x000fe200078e0010 */
[----:B------:R-:W-:Y:S04]  /*4d060*/  LDS R68, [R0+UR12+0x10000] ;  /* 0x0100000c00447984 */ /* 0x000fe80008000800 */
[----:B------:R-:W-:Y:S01]  /*4d070*/  IMAD.MOV.U32 R219, RZ, RZ, R28 ;  /* 0x000000ffffdb7224 */ /* 0x000fe200078e001c */
[----:B------:R-:W-:Y:S01]  /*4d080*/  MOV R218, R29 ;  /* 0x0000001d00da7202 */ /* 0x000fe20000000f00 */
[----:B------:R-:W-:Y:S01]  /*4d090*/  IMAD.MOV.U32 R217, RZ, RZ, R30 ;  /* 0x000000ffffd97224 */ /* 0x000fe200078e001e */
[----:B------:R-:W-:Y:S01]  /*4d0a0*/  HMMA.1688.F32.TF32 R172, R92, R6, R184 ;  /* 0x000000065cac723c */ /* 0x000fe200000810b8 */
[----:B------:R-:W-:Y:S01]  /*4d0b0*/  IMAD.MOV.U32 R216, RZ, RZ, R31 ;  /* 0x000000ffffd87224 */ /* 0x000fe200078e001f */
[----:B------:R-:W-:Y:S04]  /*4d0c0*/  STL.64 [R1+0x36f8], R100 ;  /* 0x0036f86401007387 */ /* 0x000fe80000100a00 */
[----:B------:R-:W-:Y:S01]  /*4d0d0*/  HMMA.1688.F32.TF32 R28, R80, R22, R232 ;  /* 0x00000016501c723c */ /* 0x000fe200000810e8 */
[----:B------:R-:W-:Y:S04]  /*4d0e0*/  STL.64 [R1+0x3710], R106 ;  /* 0x0037106a01007387 */ /* 0x000fe80000100a00 */
[----:B------:R-:W-:Y:S04]  /*4d0f0*/  STL.64 [R1+0x3708], R104 ;  /* 0x0037086801007387 */ /* 0x000fe80000100a00 */
[----:B------:R-:W-:Y:S04]  /*4d100*/  STL.64 [R1+0x3740], R110 ;  /* 0x0037406e01007387 */ /* 0x000fe80000100a00 */
[----:B------:R-:W-:Y:S04]  /*4d110*/  STL.64 [R1+0x3738], R108 ;  /* 0x0037386c01007387 */ /* 0x000fe80000100a00 */
[----:B------:R-:W-:Y:S04]  /*4d120*/  STL.64 [R1+0x5b0], R88 ;  /* 0x0005b05801007387 */ /* 0x000fe80000100a00 */
[----:B------:R-:W-:Y:S04]  /*4d130*/  STL [R1+0x5b8], R90 ;  /* 0x0005b85a01007387 */ /* 0x000fe80000100800 */
[----:B------:R1:W-:Y:S04]  /*4d140*/  STL [R1+0x36e4], R116 ;  /* 0x0036e47401007387 */ /* 0x0003e80000100800 */
[----:B------:R2:W-:Y:S01]  /*4d150*/  STL [R1+0x36e0], R117 ;  /* 0x0036e07501007387 */ /* 0x0005e20000100800 */
[----:B------:R-:W-:Y:S03]  /*4d160*/  HMMA.1688.F32.TF32 R132, R92, R46, R144 ;  /* 0x0000002e5c84723c */ /* 0x000fe60000081090 */
[----:B------:R3:W-:Y:S01]  /*4d170*/  STL [R1+0x36dc], R118 ;  /* 0x0036dc7601007387 */ /* 0x0007e20000100800 */
[----:B-1----:R-:W-:-:S03]  /*4d180*/  MOV R116, R28 ;  /* 0x0000001c00747202 */ /* 0x002fc60000000f00 */
[----:B------:R1:W-:Y:S01]  /*4d190*/  STL [R1+0x36d8], R119 ;  /* 0x0036d87701007387 */ /* 0x0003e20000100800 */
[----:B--2---:R-:W-:Y:S01]  /*4d1a0*/  IMAD.MOV.U32 R117, RZ, RZ, R29 ;  /* 0x000000ffff757224 */ /* 0x004fe200078e001d */
[----:B------:R-:W-:Y:S02]  /*4d1b0*/  HMMA.1688.F32.TF32 R144, R92, R34, R156 ;  /* 0x000000225c90723c */ /* 0x000fe4000008109c */
[----:B------:R-:W2:Y:S01]  /*4d1c0*/  LDSM.16.M88.4 R4, [R2+UR13+0x40100] ;  /* 0x0401000d0204783b */ /* 0x000ea20008000200 */
[----:B---3--:R-:W-:Y:S02]  /*4d1d0*/  IMAD.MOV.U32 R118, RZ, RZ, R30 ;  /* 0x000000ffff767224 */ /* 0x008fe400078e001e */
[----:B------:R-:W-:Y:S01]  /*4d1e0*/  IMAD.MOV.U32 R252, RZ, RZ, R91 ;  /* 0x000000fffffc7224 */ /* 0x000fe200078e005b */
[----:B------:R-:W-:Y:S01]  /*4d1f0*/  LDS R70, [R0+UR12+0x11000] ;  /* 0x0110000c00467984 */ /* 0x000fe20008000800 */
[----:B-1----:R-:W-:Y:S02]  /*4d200*/  MOV R119, R31 ;  /* 0x0000001f00777202 */ /* 0x002fe40000000f00 */
[C---:B------:R-:W-:Y:S01]  /*4d210*/  HMMA.1688.F32.TF32 R28, R80.reuse, R10, R224 ;  /* 0x0000000a501c723c */ /* 0x040fe200000810e0 */
[----:B------:R-:W-:Y:S04]  /*4d220*/  LDS R69, [R3+UR12+0x10000] ;  /* 0x0100000c03457984 */ /* 0x000fe80008000800 */
[----:B------:R-:W-:Y:S01]  /*4d230*/  LDS R71, [R3+UR12+0x11000] ;  /* 0x0110000c03477984 */ /* 0x000fe20008000800 */
[----:B------:R-:W-:Y:S06]  /*4d240*/  HMMA.1688.F32.TF32 R32, R80, R34, R64 ;  /* 0x000000225020723c */ /* 0x000fec0000081040 */
[C---:B------:R-:W-:Y:S06]  /*4d250*/  HMMA.1688.F32.TF32 R128, R92.reuse, R50, R140 ;  /* 0x000000325c80723c */ /* 0x040fec000008108c */
[----:B------:R-:W-:Y:S01]  /*4d260*/  HMMA.1688.F32.TF32 R156, R92, R22, R168 ;  /* 0x000000165c9c723c */ /* 0x000fe200000810a8 */
[----:B------:R-:W-:Y:S01]  /*4d270*/  IMAD.MOV.U32 R90, RZ, RZ, R21 ;  /* 0x000000ffff5a7224 */ /* 0x000fe200078e0015 */
[----:B------:R-:W-:Y:S01]  /*4d280*/  MOV R89, R24 ;  /* 0x0000001800597202 */ /* 0x000fe20000000f00 */
[----:B------:R-:W-:-:S03]  /*4d290*/  IMAD.MOV.U32 R91, RZ, RZ, R20 ;  /* 0x000000ffff5b7224 */ /* 0x000fc600078e0014 */
[----:B------:R-:W-:Y:S01]  /*4d2a0*/  HMMA.1688.F32.TF32 R232, R80, R18, R72 ;  /* 0x0000001250e8723c */ /* 0x000fe20000081048 */
[----:B------:R-:W-:Y:S01]  /*4d2b0*/  LDSM.16.M88.4 R16, [R2+UR13+0x43100] ;  /* 0x0431000d0210783b */ /* 0x000fe20008000200 */
[----:B------:R-:W-:-:S03]  /*4d2c0*/  IMAD.MOV.U32 R88, RZ, RZ, R25 ;  /* 0x000000ffff587224 */ /* 0x000fc600078e0019 */
[----:B------:R-:W-:Y:S01]  /*4d2d0*/  LDSM.16.M88.4 R20, [R2+UR13+0x44100] ;  /* 0x0441000d0214783b */ /* 0x000fe20008000200 */
[C---:B------:R-:W-:Y:S01]  /*4d2e0*/  HMMA.1688.F32.TF32 R140, R92.reuse, R38, R152 ;  /* 0x000000265c8c723c */ /* 0x040fe20000081098 */
[----:B------:R-:W-:Y:S01]  /*4d2f0*/  IMAD.MOV.U32 R223, RZ, RZ, R28 ;  /* 0x000000ffffdf7224 */ /* 0x000fe200078e001c */
[----:B------:R-:W-:Y:S01]  /*4d300*/  MOV R221, R30 ;  /* 0x0000001e00dd7202 */ /* 0x000fe20000000f00 */
[----:B------:R-:W-:Y:S03]  /*4d310*/  STL.64 [R1+0x3750], R122 ;  /* 0x0037507a01007387 */ /* 0x000fe60000100a00 */
[C---:B------:R-:W-:Y:S01]  /*4d320*/  HMMA.1688.F32.TF32 R168, R92.reuse, R10, R180 ;  /* 0x0000000a5ca8723c */ /* 0x040fe200000810b4 */
[----:B------:R-:W1:Y:S01]  /*4d330*/  LDSM.16.M88.4 R8, [R2+UR13+0x41100] ;  /* 0x0411000d0208783b */ /* 0x000e620008000200 */
[----:B------:R-:W-:Y:S02]  /*4d340*/  IMAD.MOV.U32 R222, RZ, RZ, R29 ;  /* 0x000000ffffde7224 */ /* 0x000fe400078e001d */
[----:B------:R-:W-:Y:S01]  /*4d350*/  IMAD.MOV.U32 R220, RZ, RZ, R31 ;  /* 0x000000ffffdc7224 */ /* 0x000fe200078e001f */
[----:B------:R-:W-:Y:S01]  /*4d360*/  LDSM.16.M88.4 R36, [R2+UR13+0x48100] ;  /* 0x0481000d0224783b */ /* 0x000fe20008000200 */
[C---:B------:R-:W-:Y:S03]  /*4d370*/  HMMA.1688.F32.TF32 R152, R92.reuse, R26, R164 ;  /* 0x0000001a5c98723c */ /* 0x040fe600000810a4 */
[----:B------:R-:W-:Y:S03]  /*4d380*/  LDSM.16.M88.4 R24, [R2+UR13+0x45100] ;  /* 0x0451000d0218783b */ /* 0x000fe60008000200 */
[----:B------:R-:W-:Y:S01]  /*4d390*/  HMMA.1688.F32.TF32 R164, R92, R14, R176 ;  /* 0x0000000e5ca4723c */ /* 0x000fe200000810b0 */
[----:B------:R-:W3:Y:S04]  /*4d3a0*/  LDSM.16.M88.4 R12, [R2+UR13+0x42100] ;  /* 0x0421000d020c783b */ /* 0x000ee80008000200 */
[----:B------:R-:W-:Y:S01]  /*4d3b0*/  STL.64 [R1+0x3748], R120 ;  /* 0x0037487801007387 */ /* 0x000fe20000100a00 */
[C---:B------:R-:W-:Y:S03]  /*4d3c0*/  HMMA.1688.F32.TF32 R180, R80.reuse, R62, R192 ;  /* 0x0000003e50b4723c */ /* 0x040fe600000810c0 */
[----:B------:R-:W-:Y:S03]  /*4d3d0*/  STL.64 [R1+0x3760], R126 ;  /* 0x0037607e01007387 */ /* 0x000fe60000100a00 */
[C---:B------:R-:W-:Y:S01]  /*4d3e0*/  HMMA.1688.F32.TF32 R248, R80.reuse, R250, R240 ;  /* 0x000000fa50f8723c */ /* 0x040fe200000810f0 */
[----:B------:R-:W4:Y:S01]  /*4d3f0*/  LDSM.16.M88.4 R28, [R2+UR13+0x46100] ;  /* 0x0461000d021c783b */ /* 0x000f220008000200 */
[----:B------:R-:W-:Y:S01]  /*4d400*/  MOV R195, R32 ;  /* 0x0000002000c37202 */ /* 0x000fe20000000f00 */
[----:B------:R-:W-:Y:S01]  /*4d410*/  IMAD.MOV.U32 R194, RZ, RZ, R33 ;  /* 0x000000ffffc27224 */ /* 0x000fe200078e0021 */
[----:B------:R-:W-:Y:S01]  /*4d420*/  MOV R192, R35 ;  /* 0x0000002300c07202 */ /* 0x000fe20000000f00 */
[----:B------:R-:W-:Y:S01]  /*4d430*/  STL.64 [R1+0x3758], R124 ;  /* 0x0037587c01007387 */ /* 0x000fe20000100a00 */
[----:B------:R-:W-:Y:S01]  /*4d440*/  IMAD.MOV.U32 R193, RZ, RZ, R34 ;  /* 0x000000ffffc17224 */ /* 0x000fe200078e0022 */
[C---:B------:R-:W-:Y:S02]  /*4d450*/  HMMA.1688.F32.TF32 R184, R80.reuse, R58, R196 ;  /* 0x0000003a50b8723c */ /* 0x040fe400000810c4 */
[----:B------:R-:W-:Y:S04]  /*4d460*/  STL.64 [R1+0x3770], R130 ;  /* 0x0037708201007387 */ /* 0x000fe80000100a00 */
[----:B------:R-:W4:Y:S01]  /*4d470*/  LDSM.16.M88.4 R32, [R2+UR13+0x47100] ;  /* 0x0471000d0220783b */ /* 0x000f220008000200 */
[C---:B------:R-:W-:Y:S03]  /*4d480*/  HMMA.1688.F32.TF32 R196, R80.reuse, R50, R204 ;  /* 0x0000003250c4723c */ /* 0x040fe600000810cc */
[----:B------:R-:W-:Y:S03]  /*4d490*/  STL.64 [R1+0x3768], R128 ;  /* 0x0037688001007387 */ /* 0x000fe60000100a00 */
[C---:B------:R-:W-:Y:S01]  /*4d4a0*/  HMMA.1688.F32.TF32 R204, R80.reuse, R46, R208 ;  /* 0x0000002e50cc723c */ /* 0x040fe200000810d0 */
[----:B------:R-:W-:Y:S04]  /*4d4b0*/  STL.64 [R1+0x3780], R134 ;  /* 0x0037808601007387 */ /* 0x000fe80000100a00 */
[----:B------:R-:W-:Y:S01]  /*4d4c0*/  STL.64 [R1+0x3778], R132 ;  /* 0x0037788401007387 */ /* 0x000fe20000100a00 */
[----:B------:R-:W-:Y:S03]  /*4d4d0*/  HMMA.1688.F32.TF32 R208, R80, R42, R84 ;  /* 0x0000002a50d0723c */ /* 0x000fe60000081054 */
[----:B------:R-:W-:Y:S04]  /*4d4e0*/  STL.64 [R1+0x3790], R138 ;  /* 0x0037908a01007387 */ /* 0x000fe80000100a00 */
[----:B------:R-:W4:Y:S04]  /*4d4f0*/  LDSM.16.M88.4 R40, [R2+UR13+0x49100] ;  /* 0x0491000d0228783b */ /* 0x000f280008000200 */
[----:B------:R-:W-:Y:S04]  /*4d500*/  STL.64 [R1+0x3788], R136 ;  /* 0x0037888801007387 */ /* 0x000fe80000100a00 */
[----:B------:R-:W-:Y:S04]  /*4d510*/  STL.64 [R1+0x37a0], R142 ;  /* 0x0037a08e01007387 */ /* 0x000fe80000100a00 */
[----:B------:R-:W4:Y:S04]  /*4d520*/  LDSM.16.M88.4 R44, [R2+UR13+0x4a100] ;  /* 0x04a1000d022c783b */ /* 0x000f280008000200 */
[----:B------:R-:W-:Y:S04]  /*4d530*/  STL.64 [R1+0x3798], R140 ;  /* 0x0037988c01007387 */ /* 0x000fe80000100a00 */
[----:B------:R-:W-:Y:S04]  /*4d540*/  STL.64 [R1+0x37b0], R146 ;  /* 0x0037b09201007387 */ /* 0x000fe80000100a00 */
[----:B------:R-:W4:Y:S04]  /*4d550*/  LDSM.16.M88.4 R48, [R2+UR13+0x4b100] ;  /* 0x04b1000d0230783b */ /* 0x000f280008000200 */
[----:B------:R-:W-:Y:S04]  /*4d560*/  STL.64 [R1+0x37a8], R144 ;  /* 0x0037a89001007387 */ /* 0x000fe80000100a00 */
[----:B------:R-:W-:Y:S04]  /*4d570*/  STL.64 [R1+0x37c0], R150 ;  /* 0x0037c09601007387 */ /* 0x000fe80000100a00 */
        /* <DEDUP_REMOVED lines=9> */
[----:B------:R3:W-:Y:S04]  /*4d610*/  STL.64 [R1+0x5a8], R78 ;  /* 0x0005a84e01007387 */ /* 0x0007e80000100a00 */
        /* <DEDUP_REMOVED lines=8> */
[----:B--2---:R-:W-:Y:S04]  /*4d6a0*/  STL [R1+0x360c], R6 ;  /* 0x00360c0601007387 */ /* 0x004fe80000100800 */
[----:B------:R-:W-:Y:S04]  /*4d6b0*/  STL [R1+0x35e8], R7 ;  /* 0x0035e80701007387 */ /* 0x000fe80000100800 */
[----:B-1----:R-:W-:Y:S04]  /*4d6c0*/  STL [R1+0x35e4], R10 ;  /* 0x0035e40a01007387 */ /* 0x002fe80000100800 */
[----:B------:R-:W-:Y:S04]  /*4d6d0*/  STL [R1+0x35e0], R11 ;  /* 0x0035e00b01007387 */ /* 0x000fe80000100800 */
[----:B---3--:R-:W-:Y:S04]  /*4d6e0*/  STL [R1+0x35dc], R14 ;  /* 0x0035dc0e01007387 */ /* 0x008fe80000100800 */
[----:B------:R-:W-:Y:S04]  /*4d6f0*/  STL [R1+0x35d8], R15 ;  /* 0x0035d80f01007387 */ /* 0x000fe80000100800 */
[----:B------:R-:W-:Y:S04]  /*4d700*/  STL [R1+0x3614], R18 ;  /* 0x0036141201007387 */ /* 0x000fe80000100800 */
[----:B------:R-:W-:Y:S01]  /*4d710*/  STL [R1+0x3610], R19 ;  /* 0x0036101301007387 */ /* 0x000fe20000100800 */
[C---:B------:R-:W-:Y:S03]  /*4d720*/  HMMA.1688.F32.TF32 R76, R68.reuse, R4, R112 ;  /* 0x00000004444c723c */ /* 0x040fe60000081070 */
[----:B------:R-:W-:Y:S04]  /*4d730*/  STL [R1+0x361c], R22 ;  /* 0x00361c1601007387 */ /* 0x000fe80000100800 */
[----:B------:R-:W-:Y:S04]  /*4d740*/  STL [R1+0x3618], R23 ;  /* 0x0036181701007387 */ /* 0x000fe80000100800 */
[----:B------:R-:W-:Y:S04]  /*4d750*/  STL [R1+0x3624], R26 ;  /* 0x0036241a01007387 */ /* 0x000fe80000100800 */
        /* <DEDUP_REMOVED lines=24> */
[----:B------:R1:W-:Y:S04]  /*4d8e0*/  STL.64 [R1+0x138], R78 ;  /* 0x0001384e01007387 */ /* 0x0003e80000100a00 */
[----:B------:R-:W2:Y:S04]  /*4d8f0*/  LDL.LU R101, [R1+0x634] ;  /* 0x0006340001657983 */ /* 0x000ea80000300800 */
[----:B------:R-:W2:Y:S04]  /*4d900*/  LDL.LU R102, [R1+0x638] ;  /* 0x0006380001667983 */ /* 0x000ea80000300800 */
[----:B------:R-:W2:Y:S01]  /*4d910*/  LDL.LU R103, [R1+0x63c] ;  /* 0x00063c0001677983 */ /* 0x000ea20000300800 */
[----:B-1----:R-:W-:Y:S03]  /*4d920*/  HMMA.1688.F32.TF32 R76, R68, R8, R96 ;  /* 0x00000008444c723c */ /* 0x002fe60000081060 */
[----:B------:R-:W3:Y:S04]  /*4d930*/  LDL.LU R96, [R1+0x620] ;  /* 0x0006200001607983 */ /* 0x000ee80000300800 */
[----:B------:R-:W3:Y:S04]  /*4d940*/  LDL.LU R97, [R1+0x624] ;  /* 0x0006240001617983 */ /* 0x000ee80000300800 */
[----:B------:R-:W3:Y:S04]  /*4d950*/  LDL.LU R98, [R1+0x628] ;  /* 0x0006280001627983 */ /* 0x000ee80000300800 */
[----:B------:R-:W3:Y:S04]  /*4d960*/  LDL.LU R99, [R1+0x62c] ;  /* 0x00062c0001637983 */ /* 0x000ee80000300800 */
[----:B------:R-:W-:Y:S04]  /*4d970*/  LDS R72, [R0+UR12+0x10080] ;  /* 0x0100800c00487984 */ /* 0x000fe80008000800 */
[----:B------:R-:W-:Y:S01]  /*4d980*/  LDS R74, [R0+UR12+0x11080] ;  /* 0x0110800c004a7984 */ /* 0x000fe20008000800 */
[----:B------:R-:W-:Y:S01]  /*4d990*/  IMAD.MOV.U32 R39, RZ, RZ, R79 ;  /* 0x000000ffff277224 */ /* 0x000fe200078e004f */
[----:B------:R-:W-:Y:S01]  /*4d9a0*/  MOV R43, R77 ;  /* 0x0000004d002b7202 */ /* 0x000fe20000000f00 */
[----:B------:R-:W-:Y:S01]  /*4d9b0*/  IMAD.MOV.U32 R38, RZ, RZ, R78 ;  /* 0x000000ffff267224 */ /* 0x000fe200078e004e */
[----:B------:R-:W-:Y:S01]  /*4d9c0*/  LDS R73, [R3+UR12+0x10080] ;  /* 0x0100800c03497984 */ /* 0x000fe20008000800 */
[----:B------:R-:W-:-:S03]  /*4d9d0*/  IMAD.MOV.U32 R42, RZ, RZ, R76 ;  /* 0x000000ffff2a7224 */ /* 0x000fc600078e004c */
[----:B------:R1:W-:Y:S04]  /*4d9e0*/  STL [R1+0x3684], R39 ;  /* 0x0036842701007387 */ /* 0x0003e80000100800 */
[----:B------:R-:W-:Y:S04]  /*4d9f0*/  STL [R1+0x3680], R38 ;  /* 0x0036802601007387 */ /* 0x000fe80000100800 */
[----:B------:R4:W-:Y:S04]  /*4da00*/  STL [R1+0x367c], R43 ;  /* 0x00367c2b01007387 */ /* 0x0009e80000100800 */
[----:B------:R4:W-:Y:S04]  /*4da10*/  STL [R1+0x3678], R42 ;  /* 0x0036782a01007387 */ /* 0x0009e80000100800 */
[----:B------:R-:W4:Y:S04]  /*4da20*/  LDL.LU R112, [R1+0x610] ;  /* 0x0006100001707983 */ /* 0x000f280000300800 */
[----:B------:R-:W4:Y:S04]  /*4da30*/  LDL.LU R113, [R1+0x614] ;  /* 0x0006140001717983 */ /* 0x000f280000300800 */
[----:B------:R-:W4:Y:S04]  /*4da40*/  LDL.LU R114, [R1+0x618] ;  /* 0x0006180001727983 */ /* 0x000f280000300800 */
[----:B------:R-:W4:Y:S01]  /*4da50*/  LDL.LU R115, [R1+0x61c] ;  /* 0x00061c0001737983 */ /* 0x000f220000300800 */
[----:B------:R-:W-:Y:S03]  /*4da60*/  HMMA.1688.F32.TF32 R76, R68, R12, R88 ;  /* 0x0000000c444c723c */ /* 0x000fe60000081058 */
[----:B------:R-:W4:Y:S04]  /*4da70*/  LDL.LU R88, [R1+0x600] ;  /* 0x0006000001587983 */ /* 0x000f280000300800 */
[----:B------:R-:W4:Y:S04]  /*4da80*/  LDL.LU R89, [R1+0x604] ;  /* 0x0006040001597983 */ /* 0x000f280000300800 */
[----:B------:R-:W4:Y:S04]  /*4da90*/  LDL.LU R90, [R1+0x608] ;  /* 0x00060800015a7983 */ /* 0x000f280000300800 */
[----:B------:R-:W4:Y:S04]  /*4daa0*/  LDL.LU R91, [R1+0x60c] ;  /* 0x00060c00015b7983 */ /* 0x000f280000300800 */
[----:B------:R-:W1:Y:S05]  /*4dab0*/  LDS R75, [R3+UR12+0x11080] ;  /* 0x0110800c034b7984 */ /* 0x000e6a0008000800 */
[----:B------:R-:W-:Y:S01]  /*4dac0*/  MOV R34, R76 ;  /* 0x0000004c00227202 */ /* 0x000fe20000000f00 */
[----:B------:R-:W-:Y:S01]  /*4dad0*/  IMAD.MOV.U32 R35, RZ, RZ, R77 ;  /* 0x000000ffff237224 */ /* 0x000fe200078e004d */
[----:B------:R-:W-:Y:S01]  /*4dae0*/  MOV R31, R79 ;  /* 0x0000004f001f7202 */ /* 0x000fe20000000f00 */
[----:B------:R-:W-:-:S04]  /*4daf0*/  IMAD.MOV.U32 R30, RZ, RZ, R78 ;  /* 0x000000ffff1e7224 */ /* 0x000fc800078e004e */
[----:B------:R1:W-:Y:S04]  /*4db00*/  STL [R1+0x3694], R31 ;  /* 0x0036941f01007387 */ /* 0x0003e80000100800 */
[----:B------:R1:W-:Y:S04]  /*4db10*/  STL [R1+0x3690], R30 ;  /* 0x0036901e01007387 */ /* 0x0003e80000100800 */
[----:B------:R1:W-:Y:S04]  /*4db20*/  STL [R1+0x368c], R35 ;  /* 0x00368c2301007387 */ /* 0x0003e80000100800 */
[----:B------:R1:W-:Y:S01]  /*4db30*/  STL [R1+0x3688], R34 ;  /* 0x0036882201007387 */ /* 0x0003e20000100800 */
[----:B--2---:R-:W-:-:S15]  /*4db40*/  HMMA.1688.F32.TF32 R76, R68, R16, R100 ;  /* 0x00000010444c723c */ /* 0x004fde0000081064 */
[----:B------:R-:W-:-:S09]  /*4db50*/  NOP ;  /* 0x0000000000007918 */ /* 0x000fd20000000000 */
[----:B------:R-:W-:Y:S01]  /*4db60*/  IMAD.MOV.U32 R26, RZ, RZ, R76 ;  /* 0x000000ffff1a7224 */ /* 0x000fe200078e004c */
[----:B------:R-:W-:Y:S01]  /*4db70*/  MOV R22, R78 ;  /* 0x0000004e00167202 */ /* 0x000fe20000000f00 */
[----:B------:R-:W-:Y:S02]  /*4db80*/  IMAD.MOV.U32 R27, RZ, RZ, R77 ;  /* 0x000000ffff1b7224 */ /* 0x000fe400078e004d */
[----:B------:R-:W-:Y:S02]  /*4db90*/  IMAD.MOV.U32 R23, RZ, RZ, R79 ;  /* 0x000000ffff177224 */ /* 0x000fe400078e004f */
[----:B---3--:R-:W-:Y:S03]  /*4dba0*/  HMMA.1688.F32.TF32 R76, R68, R20, R96 ;  /* 0x00000014444c723c */ /* 0x008fe60000081060 */
[----:B------:R2:W-:Y:S04]  /*4dbb0*/  STL [R1+0x36a4], R23 ;  /* 0x0036a41701007387 */ /* 0x0005e80000100800 */
[----:B------:R3:W-:Y:S04]  /*4dbc0*/  STL [R1+0x36a0], R22 ;  /* 0x0036a01601007387 */ /* 0x0007e80000100800 */
[----:B------:R-:W-:Y:S04]  /*4dbd0*/  STL [R1+0x369c], R27 ;  /* 0x00369c1b01007387 */ /* 0x000fe80000100800 */
[----:B------:R3:W-:Y:S04]  /*4dbe0*/  STL [R1+0x3698], R26 ;  /* 0x0036981a01007387 */ /* 0x0007e80000100800 */
[----:B------:R-:W2:Y:S04]  /*4dbf0*/  LDL.LU R96, [R1+0x5f0] ;  /* 0x0005f00001607983 */ /* 0x000ea80000300800 */
[----:B------:R-:W2:Y:S01]  /*4dc00*/  LDL.LU R97, [R1+0x5f4] ;  /* 0x0005f40001617983 */ /* 0x000ea20000300800 */
[----:B------:R-:W-:Y:S01]  /*4dc10*/  IMAD.MOV.U32 R18, RZ, RZ, R76 ;  /* 0x000000ffff127224 */ /* 0x000fe200078e004c */
[----:B------:R-:W-:Y:S01]  /*4dc20*/  MOV R19, R77 ;  /* 0x0000004d00137202 */ /* 0x000fe20000000f00 */
[----:B------:R-:W-:Y:S01]  /*4dc30*/  IMAD.MOV.U32 R6, RZ, RZ, R78 ;  /* 0x000000ffff067224 */ /* 0x000fe200078e004e */
[----:B------:R-:W2:Y:S01]  /*4dc40*/  LDL.LU R98, [R1+0x5f8] ;  /* 0x0005f80001627983 */ /* 0x000ea20000300800 */
[----:B------:R-:W-:-:S02]  /*4dc50*/  IMAD.MOV.U32 R248, RZ, RZ, R79 ;  /* 0x000000fffff87224 */ /* 0x000fc400078e004f */
[----:B----4-:R-:W-:Y:S01]  /*4dc60*/  HMMA.1688.F32.TF32 R76, R68, R24, R112 ;  /* 0x00000018444c723c */ /* 0x010fe20000081070 */
[----:B------:R-:W2:Y:S04]  /*4dc70*/  LDL.LU R99, [R1+0x5fc] ;  /* 0x0005fc0001637983 */ /* 0x000ea80000300800 */
[----:B------:R4:W-:Y:S04]  /*4dc80*/  STL [R1+0x36b4], R248 ;  /* 0x0036b4f801007387 */ /* 0x0009e80000100800 */
[----:B------:R4:W-:Y:S04]  /*4dc90*/  STL [R1+0x36b0], R6 ;  /* 0x0036b00601007387 */ /* 0x0009e80000100800 */
[----:B------:R4:W-:Y:S04]  /*4dca0*/  STL [R1+0x36ac], R19 ;  /* 0x0036ac1301007387 */ /* 0x0009e80000100800 */
[----:B------:R4:W-:Y:S07]  /*4dcb0*/  STL [R1+0x36a8], R18 ;  /* 0x0036a81201007387 */ /* 0x0009ee0000100800 */
[----:B------:R-:W-:Y:S01]  /*4dcc0*/  MOV R47, R79 ;  /* 0x0000004f002f7202 */ /* 0x000fe20000000f00 */
[----:B------:R-:W-:Y:S01]  /*4dcd0*/  IMAD.MOV.U32 R46, RZ, RZ, R78 ;  /* 0x000000ffff2e7224 */ /* 0x000fe200078e004e */
[----:B------:R-:W-:Y:S01]  /*4dce0*/  MOV R50, R76 ;  /* 0x0000004c00327202 */ /* 0x000fe20000000f00 */
[----:B------:R-:W-:-:S02]  /*4dcf0*/  IMAD.MOV.U32 R51, RZ, RZ, R77 ;  /* 0x000000ffff337224 */ /* 0x000fc400078e004d */
[----:B------:R4:W-:Y:S01]  /*4dd00*/  STL [R1+0x36c4], R47 ;  /* 0x0036c42f01007387 */ /* 0x0009e20000100800 */
[----:B------:R-:W-:Y:S03]  /*4dd10*/  HMMA.1688.F32.TF32 R76, R68, R28, R88 ;  /* 0x0000001c444c723c */ /* 0x000fe60000081058 */
[----:B------:R4:W-:Y:S04]  /*4dd20*/  STL [R1+0x36c0], R46 ;  /* 0x0036c02e01007387 */ /* 0x0009e80000100800 */
[----:B------:R-:W-:Y:S04]  /*4dd30*/  STL [R1+0x36bc], R51 ;  /* 0x0036bc3301007387 */ /* 0x000fe80000100800 */
[----:B------:R4:W-:Y:S04]  /*4dd40*/  STL [R1+0x36b8], R50 ;  /* 0x0036b83201007387 */ /* 0x0009e80000100800 */
[----:B------:R-:W3:Y:S04]  /*4dd50*/  LDL.LU R88, [R1+0x5e0] ;  /* 0x0005e00001587983 */ /* 0x000ee80000300800 */
[----:B------:R-:W3:Y:S04]  /*4dd60*/  LDL.LU R89, [R1+0x5e4] ;  /* 0x0005e40001597983 */ /* 0x000ee80000300800 */
[----:B------:R-:W3:Y:S04]  /*4dd70*/  LDL.LU R90, [R1+0x5e8] ;  /* 0x0005e800015a7983 */ /* 0x000ee80000300800 */
[----:B------:R-:W3:Y:S01]  /*4dd80*/  LDL.LU R91, [R1+0x5ec] ;  /* 0x0005ec00015b7983 */ /* 0x000ee20000300800 */
[----:B------:R-:W-:Y:S01]  /*4dd90*/  IMAD.MOV.U32 R58, RZ, RZ, R76 ;  /* 0x000000ffff3a7224 */ /* 0x000fe200078e004c */
[----:B------:R-:W-:Y:S01]  /*4dda0*/  MOV R54, R78 ;  /* 0x0000004e00367202 */ /* 0x000fe20000000f00 */
[----:B------:R-:W-:Y:S01]  /*4ddb0*/  IMAD.MOV.U32 R59, RZ, RZ, R77 ;  /* 0x000000ffff3b7224 */ /* 0x000fe200078e004d */
[----:B------:R-:W4:Y:S01]  /*4ddc0*/  LDL.LU R76, [R1+0x5d0] ;  /* 0x0005d000014c7983 */ /* 0x000f220000300800 */
[----:B------:R-:W-:-:S03]  /*4ddd0*/  IMAD.MOV.U32 R55, RZ, RZ, R79 ;  /* 0x000000ffff377224 */ /* 0x000fc600078e004f */
[----:B------:R-:W4:Y:S04]  /*4dde0*/  LDL.LU R77, [R1+0x5d4] ;  /* 0x0005d400014d7983 */ /* 0x000f280000300800 */
[----:B------:R-:W4:Y:S04]  /*4ddf0*/  LDL.LU R78, [R1+0x5d8] ;  /* 0x0005d800014e7983 */ /* 0x000f280000300800 */
[----:B------:R-:W4:Y:S04]  /*4de00*/  LDL.LU R79, [R1+0x5dc] ;  /* 0x0005dc00014f7983 */ /* 0x000f280000300800 */
[----:B------:R1:W-:Y:S04]  /*4de10*/  STL [R1+0x36d4], R55 ;  /* 0x0036d43701007387 */ /* 0x0003e80000100800 */
        /* <DEDUP_REMOVED lines=19> */
[----:B--2---:R-:W-:Y:S03]  /*4df50*/  HMMA.1688.F32.TF32 R80, R68, R32, R96 ;  /* 0x000000204450723c */ /* 0x004fe60000081060 */
[----:B------:R-:W2:Y:S04]  /*4df60*/  LDL.LU R96, [R1+0x520] ;  /* 0x0005200001607983 */ /* 0x000ea80000300800 */
[----:B------:R-:W2:Y:S04]  /*4df70*/  LDL.LU R97, [R1+0x524] ;  /* 0x0005240001617983 */ /* 0x000ea80000300800 */
[----:B------:R-:W2:Y:S04]  /*4df80*/  LDL.LU R98, [R1+0x528] ;  /* 0x0005280001627983 */ /* 0x000ea80000300800 */
[----:B------:R-:W2:Y:S09]  /*4df90*/  LDL.LU R99, [R1+0x52c] ;  /* 0x00052c0001637983 */ /* 0x000eb20000300800 */
[----:B------:R-:W-:Y:S01]  /*4dfa0*/  IMAD.MOV.U32 R66, RZ, RZ, R80 ;  /* 0x000000ffff427224 */ /* 0x000fe200078e0050 */
[----:B------:R-:W-:Y:S01]  /*4dfb0*/  MOV R67, R81 ;  /* 0x0000005100437202 */ /* 0x000fe20000000f00 */
[----:B------:R-:W-:-:S02]  /*4dfc0*/  IMAD.MOV.U32 R62, RZ, RZ, R82 ;  /* 0x000000ffff3e7224 */ /* 0x000fc400078e0052 */
[----:B------:R-:W-:Y:S02]  /*4dfd0*/  IMAD.MOV.U32 R63, RZ, RZ, R83 ;  /* 0x000000ffff3f7224 */ /* 0x000fe400078e0053 */
[C---:B---3--:R-:W-:Y:S01]  /*4dfe0*/  HMMA.1688.F32.TF32 R80, R68.reuse, R36, R88 ;  /* 0x000000244450723c */ /* 0x048fe20000081058 */
[----:B------:R-:W3:Y:S04]  /*4dff0*/  LDL.LU R88, [R1+0x450] ;  /* 0x0004500001587983 */ /* 0x000ee80000300800 */
[----:B------:R-:W3:Y:S04]  /*4e000*/  LDL.LU R89, [R1+0x454] ;  /* 0x0004540001597983 */ /* 0x000ee80000300800 */
[----:B------:R-:W3:Y:S04]  /*4e010*/  LDL.LU R90, [R1+0x458] ;  /* 0x00045800015a7983 */ /* 0x000ee80000300800 */
[----:B------:R-:W3:Y:S01]  /*4e020*/  LDL.LU R91, [R1+0x45c] ;  /* 0x00045c00015b7983 */ /* 0x000ee20000300800 */
[----:B----4-:R-:W-:-:S15]  /*4e030*/  HMMA.1688.F32.TF32 R76, R68, R40, R76 ;  /* 0x00000028444c723c */ /* 0x010fde000008104c */
[----:B------:R-:W-:-:S09]  /*4e040*/  NOP ;  /* 0x0000000000007918 */ /* 0x000fd20000000000 */
[----:B-1----:R-:W-:Y:S01]  /*4e050*/  IMAD.MOV.U32 R39, RZ, RZ, R76 ;  /* 0x000000ffff277224 */ /* 0x002fe200078e004c */
        /* <DEDUP_REMOVED lines=27> */
[----:B--2---:R-:W-:-:S15]  /*4e210*/  HMMA.1688.F32.TF32 R76, R68, R60, R96 ;  /* 0x0000003c444c723c */ /* 0x004fde0000081060 */
[----:B------:R-:W-:-:S09]  /*4e220*/  NOP ;  /* 0x0000000000007918 */ /* 0x000fd20000000000 */
[----:B------:R-:W-:Y:S01]  /*4e230*/  MOV R47, R76 ;  /* 0x0000004c002f7202 */ /* 0x000fe20000000f00 */
[----:B------:R-:W-:Y:S01]  /*4e240*/  IMAD.MOV.U32 R46, RZ, RZ, R77 ;  /* 0x000000ffff2e7224 */ /* 0x000fe200078e004d */
[----:B------:R-:W-:Y:S01]  /*4e250*/  MOV R50, R79 ;  /* 0x0000004f00327202 */ /* 0x000fe20000000f00 */
[----:B------:R-:W-:Y:S01]  /*4e260*/  IMAD.MOV.U32 R51, RZ, RZ, R78 ;  /* 0x000000ffff337224 */ /* 0x000fe200078e004e */
        /* <DEDUP_REMOVED lines=25> */
[----:B------:R-:W2:Y:S04]  /*4e400*/  LDL.LU R140, [R1] ;  /* 0x00000000018c7983 */ /* 0x000ea80000300800 */
        /* <DEDUP_REMOVED lines=39> */
[----:B------:R-:W-:Y:S01]  /*4e680*/  IMAD.MOV.U32 R55, RZ, RZ, R68 ;  /* 0x000000ffff377224 */ /* 0x000fe200078e0044 */
[----:B------:R-:W-:Y:S01]  /*4e690*/  MOV R59, R70 ;  /* 0x00000046003b7202 */ /* 0x000fe20000000f00 */
[----:B------:R-:W-:-:S02]  /*4e6a0*/  IMAD.MOV.U32 R54, RZ, RZ, R69 ;  /* 0x000000ffff367224 */ /* 0x000fc400078e0045 */
[----:B------:R-:W-:Y:S01]  /*4e6b0*/  IMAD.MOV.U32 R58, RZ, RZ, R71 ;  /* 0x000000ffff3a7224 */ /* 0x000fe200078e0047 */
[----:B------:R-:W-:Y:S01]  /*4e6c0*/  MOV R249, R80 ;  /* 0x0000005000f97202 */ /* 0x000fe20000000f00 */
[----:B------:R-:W-:Y:S01]  /*4e6d0*/  IMAD.MOV.U32 R250, RZ, RZ, R81 ;  /* 0x000000fffffa7224 */ /* 0x000fe200078e0051 */
[----:B------:R-:W-:Y:S01]  /*4e6e0*/  MOV R244, R83 ;  /* 0x0000005300f47202 */ /* 0x000fe20000000f00 */
[----:B------:R-:W-:Y:S01]  /*4e6f0*/  IMAD.MOV.U32 R251, RZ, RZ, R82 ;  /* 0x000000fffffb7224 */ /* 0x000fe200078e0052 */
[C---:B---3--:R-:W-:Y:S06]  /*4e700*/  HMMA.1688.F32.TF32 R68, R72.reuse, R4, R152 ;  /* 0x000000044844723c */ /* 0x048fec0000081098 */
[----:B----4-:R-:W-:-:S15]  /*4e710*/  HMMA.1688.F32.TF32 R80, R72, R8, R148 ;  /* 0x000000084850723c */ /* 0x010fde0000081094 */
[----:B------:R-:W-:-:S03]  /*4e720*/  NOP ;  /* 0x0000000000007918 */ /* 0x000fc60000000000 */
[----:B------:R-:W-:Y:S01]  /*4e730*/  IMAD.MOV.U32 R10, RZ, RZ, R68 ;  /* 0x000000ffff0a7224 */ /* 0x000fe200078e0044 */
[----:B------:R-:W-:Y:S01]  /*4e740*/  MOV R11, R69 ;  /* 0x00000045000b7202 */ /* 0x000fe20000000f00 */
[----:B------:R-:W-:Y:S02]  /*4e750*/  IMAD.MOV.U32 R14, RZ, RZ, R70 ;  /* 0x000000ffff0e7224 */ /* 0x000fe400078e0046 */
[----:B------:R-:W-:Y:S02]  /*4e760*/  IMAD.MOV.U32 R15, RZ, RZ, R71 ;  /* 0x000000ffff0f7224 */ /* 0x000fe400078e0047 */
[C---:B--2---:R-:W-:Y:S06]  /*4e770*/  HMMA.1688.F32.TF32 R68, R72.reuse, R16, R140 ;  /* 0x000000104844723c */ /* 0x044fec000008108c */
[C---:B------:R-:W-:Y:S01]  /*4e780*/  HMMA.1688.F32.TF32 R84, R72.reuse, R12, R144 ;  /* 0x0000000c4854723c */ /* 0x040fe20000081090 */
[----:B------:R-:W-:Y:S04]  /*4e790*/  STL.64 [R1+0x20], R80 ;  /* 0x0000205001007387 */ /* 0x000fe80000100a00 */
[----:B------:R-:W-:Y:S04]  /*4e7a0*/  STL.64 [R1+0x28], R82 ;  /* 0x0000285201007387 */ /* 0x000fe80000100a00 */
[----:B------:R-:W-:Y:S01]  /*4e7b0*/  LDS R80, [R0+UR12+0x10100] ;  /* 0x0101000c00507984 */ /* 0x000fe20008000800 */
[C---:B------:R-:W-:Y:S03]  /*4e7c0*/  HMMA.1688.F32.TF32 R92, R72.reuse, R20, R136 ;  /* 0x00000014485c723c */ /* 0x040fe60000081088 */
[----:B------:R-:W-:Y:S04]  /*4e7d0*/  LDS R82, [R0+UR12+0x11100] ;  /* 0x0111000c00527984 */ /* 0x000fe80008000800 */
[----:B------:R-:W-:Y:S06]  /*4e7e0*/  LDS R81, [R3+UR12+0x10100] ;  /* 0x0101000c03517984 */ /* 0x000fec0008000800 */
[----:B------:R-:W-:Y:S04]  /*4e7f0*/  STL.64 [R1+0x10], R84 ;  /* 0x0000105401007387 */ /* 0x000fe80000100a00 */
[----:B------:R1:W-:Y:S04]  /*4e800*/  STL.64 [R1+0x18], R86 ;  /* 0x0000185601007387 */ /* 0x0003e80000100a00 */
[----:B------:R-:W-:Y:S04]  /*4e810*/  STL.64 [R1], R68 ;  /* 0x0000004401007387 */ /* 0x000fe80000100a00 */
[----:B------:R2:W-:Y:S01]  /*4e820*/  STL.64 [R1+0x8], R70 ;  /* 0x0000084601007387 */ /* 0x0005e20000100a00 */
[C---:B-1----:R-:W-:Y:S03]  /*4e830*/  HMMA.1688.F32.TF32 R84, R72.reuse, R24, R132 ;  /* 0x000000184854723c */ /* 0x042fe60000081084 */
[----:B------:R-:W1:Y:S03]  /*4e840*/  LDS R83, [R3+UR12+0x11100] ;  /* 0x0111000c03537984 */ /* 0x000e660008000800 */
[----:B--2---:R-:W-:Y:S01]  /*4e850*/  HMMA.1688.F32.TF32 R68, R72, R28, R128 ;  /* 0x0000001c4844723c */ /* 0x004fe20000081080 */
[----:B------:R-:W-:Y:S04]  /*4e860*/  STL.64 [R1+0x180], R92 ;  /* 0x0001805c01007387 */ /* 0x000fe80000100a00 */
[----:B------:R2:W-:-:S12]  /*4e870*/  STL.64 [R1+0x188], R94 ;  /* 0x0001885e01007387 */ /* 0x0005d80000100a00 */
[----:B------:R-:W-:Y:S01]  /*4e880*/  STL.64 [R1+0x170], R84 ;  /* 0x0001705401007387 */ /* 0x000fe20000100a00 */
[C---:B--2---:R-:W-:Y:S03]  /*4e890*/  HMMA.1688.F32.TF32 R92, R72.reuse, R32, R124 ;  /* 0x00000020485c723c */ /* 0x044fe6000008107c */
[----:B------:R2:W-:Y:S04]  /*4e8a0*/  STL.64 [R1+0x178], R86 ;  /* 0x0001785601007387 */ /* 0x0005e80000100a00 */
[----:B------:R-:W-:Y:S04]  /*4e8b0*/  STL.64 [R1+0x160], R68 ;  /* 0x0001604401007387 */ /* 0x000fe80000100a00 */
[----:B------:R3:W-:Y:S01]  /*4e8c0*/  STL.64 [R1+0x168], R70 ;  /* 0x0001684601007387 */ /* 0x0007e20000100a00 */
[C---:B--2---:R-:W-:Y:S06]  /*4e8d0*/  HMMA.1688.F32.TF32 R84, R72.reuse, R36, R120 ;  /* 0x000000244854723c */ /* 0x044fec0000081078 */
[C---:B---3--:R-:W-:Y:S05]  /*4e8e0*/  HMMA.1688.F32.TF32 R68, R72.reuse, R40, R76 ;  /* 0x000000284844723c */ /* 0x048fea000008104c */
[----:B------:R-:W-:Y:S04]  /*4e8f0*/  STL.64 [R1+0x150], R92 ;  /* 0x0001505c01007387 */ /* 0x000fe80000100a00 */
[----:B------:R2:W-:Y:S04]  /*4e900*/  STL.64 [R1+0x158], R94 ;  /* 0x0001585e01007387 */ /* 0x0005e80000100a00 */
[----:B------:R-:W-:Y:S04]  /*4e910*/  LDS R76, [R0+UR12+0x10180] ;  /* 0x0101800c004c7984 */ /* 0x000fe80008000800 */
[----:B------:R-:W-:Y:S01]  /*4e920*/  LDS R78, [R0+UR12+0x11180] ;  /* 0x0111800c004e7984 */ /* 0x000fe20008000800 */
[C---:B--2---:R-:W-:Y:S03]  /*4e930*/  HMMA.1688.F32.TF32 R92, R72.reuse, R44, R108 ;  /* 0x0000002c485c723c */ /* 0x044fe6000008106c */
[----:B------:R-:W-:Y:S04]  /*4e940*/  LDS R77, [R3+UR12+0x10180] ;  /* 0x0101800c034d7984 */ /* 0x000fe80008000800 */
[----:B------:R-:W2:Y:S04]  /*4e950*/  LDS R79, [R3+UR12+0x11180] ;  /* 0x0111800c034f7984 */ /* 0x000ea80008000800 */
[----:B------:R-:W-:Y:S04]  /*4e960*/  STL [R1+0x35d4], R68 ;  /* 0x0035d44401007387 */ /* 0x000fe80000100800 */
[----:B------:R-:W-:Y:S04]  /*4e970*/  STL.64 [R1+0x140], R84 ;  /* 0x0001405401007387 */ /* 0x000fe80000100a00 */
[----:B------:R3:W-:Y:S04]  /*4e980*/  STL.64 [R1+0x148], R86 ;  /* 0x0001485601007387 */ /* 0x0007e80000100a00 */
[----:B------:R-:W-:Y:S04]  /*4e990*/  STL [R1+0x35d0], R69 ;  /* 0x0035d04501007387 */ /* 0x000fe80000100800 */
[----:B------:R-:W-:Y:S01]  /*4e9a0*/  STL [R1+0x35cc], R70 ;  /* 0x0035cc4601007387 */ /* 0x000fe20000100800 */
[C---:B---3--:R-:W-:Y:S03]  /*4e9b0*/  HMMA.1688.F32.TF32 R84, R72.reuse, R48, R104 ;  /* 0x000000304854723c */ /* 0x048fe60000081068 */
[----:B------:R3:W-:Y:S03]  /*4e9c0*/  STL [R1+0x35c8], R71 ;  /* 0x0035c84701007387 */ /* 0x0007e60000100800 */
[----:B---3--:R-:W-:Y:S01]  /*4e9d0*/  HMMA.1688.F32.TF32 R68, R72, R52, R100 ;  /* 0x000000344844723c */ /* 0x008fe20000081064 */
[----:B------:R-:W-:Y:S04]  /*4e9e0*/  STL.64 [R1+0x1f0], R92 ;  /* 0x0001f05c01007387 */ /* 0x000fe80000100a00 */
[----:B------:R3:W-:-:S12]  /*4e9f0*/  STL.64 [R1+0x1f8], R94 ;  /* 0x0001f85e01007387 */ /* 0x0007d80000100a00 */
[----:B------:R-:W-:Y:S01]  /*4ea00*/  STL.64 [R1+0x1e0], R84 ;  /* 0x0001e05401007387 */ /* 0x000fe20000100a00 */
[C---:B---3--:R-:W-:Y:S03]  /*4ea10*/  HMMA.1688.F32.TF32 R92, R72.reuse, R56, R112 ;  /* 0x00000038485c723c */ /* 0x048fe60000081070 */
[----:B------:R3:W-:Y:S04]  /*4ea20*/  STL.64 [R1+0x1e8], R86 ;  /* 0x0001e85601007387 */ /* 0x0007e80000100a00 */
[----:B------:R-:W-:Y:S04]  /*4ea30*/  STL.64 [R1+0x1d0], R68 ;  /* 0x0001d04401007387 */ /* 0x000fe80000100a00 */
[----:B------:R4:W-:Y:S01]  /*4ea40*/  STL.64 [R1+0x1d8], R70 ;  /* 0x0001d84601007387 */ /* 0x0009e20000100a00 */
[C---:B---3--:R-:W-:Y:S06]  /*4ea50*/  HMMA.1688.F32.TF32 R84, R72.reuse, R60, R96 ;  /* 0x0000003c4854723c */ /* 0x048fec0000081060 */
[----:B----4-:R-:W-:Y:S05]  /*4ea60*/  HMMA.1688.F32.TF32 R68, R72, R64, R88 ;  /* 0x000000404844723c */ /* 0x010fea0000081058 */
[----:B------:R-:W-:Y:S04]  /*4ea70*/  STL.64 [R1+0x1c0], R92 ;  /* 0x0001c05c01007387 */ /* 0x000fe80000100a00 */
[----:B------:R-:W-:Y:S04]  /*4ea80*/  STL.64 [R1+0x1c8], R94 ;  /* 0x0001c85e01007387 */ /* 0x000fe80000100a00 */
[----:B------:R-:W3:Y:S04]  /*4ea90*/  LDL.LU R96, [R1+0x340] ;  /* 0x0003400001607983 */ /* 0x000ee80000300800 */
[----:B------:R-:W-:Y:S04]  /*4eaa0*/  LDS R72, [R0+UR12+0x10200] ;  /* 0x0102000c00487984 */ /* 0x000fe80008000800 */
[----:B------:R4:W-:Y:S04]  /*4eab0*/  STL.64 [R1+0x1b0], R84 ;  /* 0x0001b05401007387 */ /* 0x0009e80000100a00 */
[----:B------:R1:W-:Y:S04]  /*4eac0*/  STL.64 [R1+0x1b8], R86 ;  /* 0x0001b85601007387 */ /* 0x0003e80000100a00 */
        /* <DEDUP_REMOVED lines=94> */
[----:B------:R-:W-:Y:S04]  /*4f0b0*/  LDS R73, [R3+UR12+0x10200] ;  /* 0x0102000c03497984 */ /* 0x000fe80008000800 */
[----:B------:R-:W1:Y:S01]  /*4f0c0*/  LDS R75, [R3+UR12+0x11200] ;  /* 0x0112000c034b7984 */ /* 0x000e620008000800 */
[C---:B---3--:R-:W-:Y:S06]  /*4f0d0*/  HMMA.1688.F32.TF32 R132, R80.reuse, R56, R132 ;  /* 0x000000385084723c */ /* 0x048fec0000081084 */
[C---:B----4-:R-:W-:Y:S06]  /*4f0e0*/  HMMA.1688.F32.TF32 R228, R80.reuse, R16, R228 ;  /* 0x0000001050e4723c */ /* 0x050fec00000810e4 */
[C---:B--2---:R-:W-:Y:S06]  /*4f0f0*/  HMMA.1688.F32.TF32 R68, R80.reuse, R8, R68 ;  /* 0x000000085044723c */ /* 0x044fec0000081044 */
[C---:B------:R-:W-:Y:S06]  /*4f100*/  HMMA.1688.F32.TF32 R156, R80.reuse, R4, R156 ;  /* 0x00000004509c723c */ /* 0x040fec000008109c */
[----:B------:R-:W-:-:S15]  /*4f110*/  HMMA.1688.F32.TF32 R240, R80, R12, R240 ;  /* 0x0000000c50f0723c */ /* 0x000fde00000810f0 */
[----:B------:R-:W-:-:S02]  /*4f120*/  NOP ;  /* 0x0000000000007918 */ /* 0x000fc40000000000 */
[----:B------:R-:W-:Y:S04]  /*4f130*/  STL.64 [R1+0x550], R156 ;  /* 0x0005509c01007387 */ /* 0x000fe80000100a00 */
[----:B------:R2:W-:Y:S04]  /*4f140*/  STL.64 [R1+0x558], R158 ;  /* 0x0005589e01007387 */ /* 0x0005e80000100a00 */
[----:B--2---:R-:W2:Y:S04]  /*4f150*/  LDL.LU.64 R158, [R1+0x37e0] ;  /* 0x0037e000019e7983 */ /* 0x004ea80000300a00 */
[----:B------:R-:W2:Y:S04]  /*4f160*/  LDL.LU.64 R156, [R1+0x37d8] ;  /* 0x0037d800019c7983 */ /* 0x000ea80000300a00 */
[----:B------:R3:W-:Y:S04]  /*4f170*/  STL.64 [R1+0x540], R68 ;  /* 0x0005404401007387 */ /* 0x0007e80000100a00 */
[----:B------:R4:W-:Y:S01]  /*4f180*/  STL.64 [R1+0x548], R70 ;  /* 0x0005484601007387 */ /* 0x0009e20000100a00 */
[----:B---3--:R-:W-:Y:S01]  /*4f190*/  MOV R68, R228 ;  /* 0x000000e400447202 */ /* 0x008fe20000000f00 */
[----:B------:R-:W-:-:S02]  /*4f1a0*/  IMAD.MOV.U32 R69, RZ, RZ, R229 ;  /* 0x000000ffff457224 */ /* 0x000fc400078e00e5 */
[----:B----4-:R-:W-:Y:S01]  /*4f1b0*/  IMAD.MOV.U32 R70, RZ, RZ, R230 ;  /* 0x000000ffff467224 */ /* 0x010fe200078e00e6 */
[----:B------:R-:W-:Y:S02]  /*4f1c0*/  MOV R71, R231 ;  /* 0x000000e700477202 */ /* 0x000fe40000000f00 */
[C---:B------:R-:W-:Y:S06]  /*4f1d0*/  HMMA.1688.F32.TF32 R228, R80.reuse, R20, R224 ;  /* 0x0000001450e4723c */ /* 0x040fec00000810e0 */
[C---:B------:R-:W-:Y:S06]  /*4f1e0*/  HMMA.1688.F32.TF32 R224, R80.reuse, R24, R84 ;  /* 0x0000001850e0723c */ /* 0x040fec0000081054 */
[C---:B------:R-:W-:Y:S01]  /*4f1f0*/  HMMA.1688.F32.TF32 R84, R80.reuse, R28, R92 ;  /* 0x0000001c5054723c */ /* 0x040fe2000008105c */
[----:B------:R-:W-:Y:S04]  /*4f200*/  STL.64 [R1+0x530], R240 ;  /* 0x000530f001007387 */ /* 0x000fe80000100a00 */
[----:B------:R-:W-:Y:S01]  /*4f210*/  STL.64 [R1+0x538], R242 ;  /* 0x000538f201007387 */ /* 0x000fe20000100a00 */
[C---:B------:R-:W-:Y:S05]  /*4f220*/  HMMA.1688.F32.TF32 R176, R80.reuse, R32, R176 ;  /* 0x0000002050b0723c */ /* 0x040fea00000810b0 */
[----:B------:R-:W-:Y:S01]  /*4f230*/  STL.64 [R1+0x510], R228 ;  /* 0x000510e401007387 */ /* 0x000fe20000100a00 */
[C---:B------:R-:W-:Y:S03]  /*4f240*/  HMMA.1688.F32.TF32 R92, R80.reuse, R36, R152 ;  /* 0x00000024505c723c */ /* 0x040fe60000081098 */
[----:B------:R-:W-:Y:S04]  /*4f250*/  STL.64 [R1+0x518], R230 ;  /* 0x000518e601007387 */ /* 0x000fe80000100a00 */
[----:B------:R-:W-:Y:S04]  /*4f260*/  STL.64 [R1+0x500], R224 ;  /* 0x000500e001007387 */ /* 0x000fe80000100a00 */
[----:B------:R-:W-:Y:S04]  /*4f270*/  STL.64 [R1+0x508], R226 ;  /* 0x000508e201007387 */ /* 0x000fe80000100a00 */
[----:B------:R-:W-:Y:S04]  /*4f280*/  STL.64 [R1+0x4f0], R84 ;  /* 0x0004f05401007387 */ /* 0x000fe80000100a00 */
[----:B------:R3:W-:Y:S02]  /*4f290*/  STL.64 [R1+0x4f8], R86 ;  /* 0x0004f85601007387 */ /* 0x0007e40000100a00 */
[C---:B---3--:R-:W-:Y:S02]  /*4f2a0*/  HMMA.1688.F32.TF32 R84, R80.reuse, R40, R148 ;  /* 0x000000285054723c */ /* 0x048fe40000081094 */
[----:B------:R-:W-:Y:S04]  /*4f2b0*/  STL.64 [R1+0x4e0], R176 ;  /* 0x0004e0b001007387 */ /* 0x000fe80000100a00 */
[----:B------:R-:W-:Y:S01]  /*4f2c0*/  STL.64 [R1+0x4e8], R178 ;  /* 0x0004e8b201007387 */ /* 0x000fe20000100a00 */
[C---:B------:R-:W-:Y:S03]  /*4f2d0*/  HMMA.1688.F32.TF32 R144, R80.reuse, R44, R144 ;  /* 0x0000002c5090723c */ /* 0x040fe60000081090 */
[----:B------:R-:W-:Y:S04]  /*4f2e0*/  STL.64 [R1+0x420], R92 ;  /* 0x0004205c01007387 */ /* 0x000fe80000100a00 */
[----:B------:R3:W-:Y:S09]  /*4f2f0*/  STL.64 [R1+0x428], R94 ;  /* 0x0004285e01007387 */ /* 0x0007f20000100a00 */
[----:B------:R-:W-:Y:S01]  /*4f300*/  STL.64 [R1+0x410], R84 ;  /* 0x0004105401007387 */ /* 0x000fe20000100a00 */
[C---:B---3--:R-:W-:Y:S03]  /*4f310*/  HMMA.1688.F32.TF32 R92, R80.reuse, R48, R140 ;  /* 0x00000030505c723c */ /* 0x048fe6000008108c */
[----:B------:R3:W-:Y:S03]  /*4f320*/  STL.64 [R1+0x418], R86 ;  /* 0x0004185601007387 */ /* 0x0007e60000100a00 */
[----:B---3--:R-:W-:Y:S01]  /*4f330*/  HMMA.1688.F32.TF32 R84, R80, R52, R136 ;  /* 0x000000345054723c */ /* 0x008fe20000081088 */
[----:B------:R-:W-:Y:S04]  /*4f340*/  STL.64 [R1+0x400], R144 ;  /* 0x0004009001007387 */ /* 0x000fe80000100a00 */
[----:B------:R-:W-:-:S12]  /*4f350*/  STL.64 [R1+0x408], R146 ;  /* 0x0004089201007387 */ /* 0x000fd80000100a00 */
[----:B------:R-:W-:Y:S04]  /*4f360*/  STL.64 [R1+0x3f0], R92 ;  /* 0x0003f05c01007387 */ /* 0x000fe80000100a00 */
[----:B------:R3:W-:Y:S04]  /*4f370*/  STL.64 [R1+0x3f8], R94 ;  /* 0x0003f85e01007387 */ /* 0x0007e80000100a00 */
[----:B------:R-:W-:Y:S01]  /*4f380*/  STL.64 [R1+0x3e0], R84 ;  /* 0x0003e05401007387 */ /* 0x000fe20000100a00 */
[C---:B---3--:R-:W-:Y:S03]  /*4f390*/  HMMA.1688.F32.TF32 R92, R80.reuse, R60, R128 ;  /* 0x0000003c505c723c */ /* 0x048fe60000081080 */
[----:B------:R3:W-:Y:S03]  /*4f3a0*/  STL.64 [R1+0x3e8], R86 ;  /* 0x0003e85601007387 */ /* 0x0007e60000100a00 */
[----:B---3--:R-:W-:Y:S06]  /*4f3b0*/  HMMA.1688.F32.TF32 R84, R80, R64, R124 ;  /* 0x000000405054723c */ /* 0x008fec000008107c */
[C---:B------:R-:W-:Y:S01]  /*4f3c0*/  HMMA.1688.F32.TF32 R80, R76.reuse, R4, R120 ;  /* 0x000000044c50723c */ /* 0x040fe20000081078 */
[----:B------:R-:W-:Y:S04]  /*4f3d0*/  STL.64 [R1+0x3d0], R132 ;  /* 0x0003d08401007387 */ /* 0x000fe80000100a00 */
[----:B------:R-:W-:Y:S06]  /*4f3e0*/  STL.64 [R1+0x3d8], R134 ;  /* 0x0003d88601007387 */ /* 0x000fec0000100a00 */
[----:B------:R-:W-:Y:S04]  /*4f3f0*/  STL.64 [R1+0x3c0], R92 ;  /* 0x0003c05c01007387 */ /* 0x000fe80000100a00 */
[----:B------:R3:W-:Y:S04]  /*4f400*/  STL.64 [R1+0x3c8], R94 ;  /* 0x0003c85e01007387 */ /* 0x0007e80000100a00 */
[----:B------:R-:W-:Y:S04]  /*4f410*/  STL.64 [R1+0x3b0], R84 ;  /* 0x0003b05401007387 */ /* 0x000fe80000100a00 */
[----:B------:R4:W-:Y:S01]  /*4f420*/  STL.64 [R1+0x3b8], R86 ;  /* 0x0003b85601007387 */ /* 0x0009e20000100a00 */
[C---:B---3--:R-:W-:Y:S03]  /*4f430*/  HMMA.1688.F32.TF32 R92, R76.reuse, R8, R108 ;  /* 0x000000084c5c723c */ /* 0x048fe6000008106c */
[----:B------:R-:W-:Y:S04]  /*4f440*/  STL.64 [R1+0x3a0], R80 ;  /* 0x0003a05001007387 */ /* 0x000fe80000100a00 */
[----:B------:R3:W-:Y:S01]  /*4f450*/  STL.64 [R1+0x3a8], R82 ;  /* 0x0003a85201007387 */ /* 0x0007e20000100a00 */
[C---:B----4-:R-:W-:Y:S06]  /*4f460*/  HMMA.1688.F32.TF32 R84, R76.reuse, R12, R104 ;  /* 0x0000000c4c54723c */ /* 0x050fec0000081068 */
[C---:B---3--:R-:W-:Y:S09]  /*4f470*/  HMMA.1688.F32.TF32 R80, R76.reuse, R16, R100 ;  /* 0x000000104c50723c */ /* 0x048ff20000081064 */
        /* <DEDUP_REMOVED lines=10> */
[----:B------:R-:W-:Y:S04]  /*4f520*/  STL.64 [R1+0x368], R94 ;  /* 0x0003685e01007387 */ /* 0x000fe80000100a00 */
[----:B------:R-:W3:Y:S04]  /*4f530*/  LDL.LU R100, [R1+0x730] ;  /* 0x0007300001647983 */ /* 0x000ee80000300800 */
        /* <DEDUP_REMOVED lines=91> */
[C---:B----4-:R-:W-:Y:S06]  /*4faf0*/  HMMA.1688.F32.TF32 R124, R76.reuse, R60, R124 ;  /* 0x0000003c4c7c723c */ /* 0x050fec000008107c */
[C---:B--2---:R-:W-:Y:S06]  /*4fb00*/  HMMA.1688.F32.TF32 R132, R76.reuse, R52, R132 ;  /* 0x000000344c84723c */ /* 0x044fec0000081084 */
[C---:B---3--:R-:W-:Y:S06]  /*4fb10*/  HMMA.1688.F32.TF32 R136, R76.reuse, R48, R136 ;  /* 0x000000304c88723c */ /* 0x048fec0000081088 */
        /* <DEDUP_REMOVED lines=39> */
[----:B------:R-:W4:Y:S04]  /*4fd90*/  LDL.LU.64 R122, [R1+0x3750] ;  /* 0x00375000017a7983 */ /* 0x000f280000300a00 */
[----:B------:R-:W4:Y:S04]  /*4fda0*/  LDL.LU.64 R120, [R1+0x3748] ;  /* 0x0037480001787983 */ /* 0x000f280000300a00 */
[----:B------:R1:W-:Y:S04]  /*4fdb0*/  STL.64 [R1+0x240], R76 ;  /* 0x0002404c01007387 */ /* 0x0003e80000100a00 */
[----:B------:R1:W-:Y:S04]  /*4fdc0*/  STL.64 [R1+0x248], R78 ;  /* 0x0002484e01007387 */ /* 0x0003e80000100a00 */
[----:B-1----:R-:W2:Y:S04]  /*4fdd0*/  LDL.LU R76, [R1+0x210] ;  /* 0x00021000014c7983 */ /* 0x002ea80000300800 */
[----:B------:R-:W2:Y:S04]  /*4fde0*/  LDL.LU R77, [R1+0x214] ;  /* 0x00021400014d7983 */ /* 0x000ea80000300800 */
[----:B------:R-:W2:Y:S04]  /*4fdf0*/  LDL.LU R78, [R1+0x218] ;  /* 0x00021800014e7983 */ /* 0x000ea80000300800 */
[----:B------:R-:W2:Y:S01]  /*4fe00*/  LDL.LU R79, [R1+0x21c] ;  /* 0x00021c00014f7983 */ /* 0x000ea20000300800 */
[C---:B------:R-:W-:Y:S06]  /*4fe10*/  HMMA.1688.F32.TF32 R108, R72.reuse, R4, R108 ;  /* 0x00000004486c723c */ /* 0x040fec000008106c */
[----:B------:R-:W-:-:S15]  /*4fe20*/  HMMA.1688.F32.TF32 R88, R72, R8, R88 ;  /* 0x000000084858723c */ /* 0x000fde0000081058 */
[----:B------:R-:W-:-:S02]  /*4fe30*/  NOP ;  /* 0x0000000000007918 */ /* 0x000fc40000000000 */
[----:B------:R-:W-:Y:S04]  /*4fe40*/  STL.64 [R1+0x230], R108 ;  /* 0x0002306c01007387 */ /* 0x000fe80000100a00 */
[----:B------:R1:W-:Y:S04]  /*4fe50*/  STL.64 [R1+0x238], R110 ;  /* 0x0002386e01007387 */ /* 0x0003e80000100a00 */
[----:B-1----:R-:W3:Y:S04]  /*4fe60*/  LDL.LU.64 R110, [R1+0x3740] ;  /* 0x00374000016e7983 */ /* 0x002ee80000300a00 */
[----:B------:R-:W3:Y:S04]  /*4fe70*/  LDL.LU.64 R108, [R1+0x3738] ;  /* 0x00373800016c7983 */ /* 0x000ee80000300a00 */
[----:B------:R-:W-:Y:S04]  /*4fe80*/  STL.64 [R1+0x220], R88 ;  /* 0x0002205801007387 */ /* 0x000fe80000100a00 */
[----:B------:R1:W-:Y:S04]  /*4fe90*/  STL.64 [R1+0x228], R90 ;  /* 0x0002285a01007387 */ /* 0x0003e80000100a00 */
[----:B-1----:R-:W4:Y:S04]  /*4fea0*/  LDL.LU.64 R90, [R1+0x3730] ;  /* 0x00373000015a7983 */ /* 0x002f280000300a00 */
[----:B------:R-:W4:Y:S01]  /*4feb0*/  LDL.LU.64 R88, [R1+0x3728] ;  /* 0x0037280001587983 */ /* 0x000f220000300a00 */
[C---:B------:R-:W-:Y:S06]  /*4fec0*/  HMMA.1688.F32.TF32 R224, R72.reuse, R32, R224 ;  /* 0x0000002048e0723c */ /* 0x040fec00000810e0 */
[----:B--2---:R-:W-:-:S15]  /*4fed0*/  HMMA.1688.F32.TF32 R76, R72, R12, R76 ;  /* 0x0000000c484c723c */ /* 0x004fde000008104c */
[----:B------:R-:W-:-:S08]  /*4fee0*/  NOP ;  /* 0x0000000000007918 */ /* 0x000fd00000000000 */
[----:B------:R-:W-:Y:S04]  /*4fef0*/  STL.64 [R1+0x210], R76 ;  /* 0x0002104c01007387 */ /* 0x000fe80000100a00 */
[----:B------:R1:W-:Y:S02]  /*4ff00*/  STL.64 [R1+0x218], R78 ;  /* 0x0002184e01007387 */ /* 0x0003e40000100a00 */
[C---:B-1----:R-:W-:Y:S02]  /*4ff10*/  HMMA.1688.F32.TF32 R76, R72.reuse, R16, R112 ;  /* 0x00000010484c723c */ /* 0x042fe40000081070 */
[----:B------:R-:W-:Y:S04]  /*4ff20*/  LDS R112, [R0+UR12+0x10280] ;  /* 0x0102800c00707984 */ /* 0x000fe80008000800 */
[----:B------:R-:W-:Y:S04]  /*4ff30*/  LDS R114, [R0+UR12+0x11280] ;  /* 0x0112800c00727984 */ /* 0x000fe80008000800 */
[----:B------:R-:W-:Y:S04]  /*4ff40*/  LDS R113, [R3+UR12+0x10280] ;  /* 0x0102800c03717984 */ /* 0x000fe80008000800 */
[----:B------:R-:W3:Y:S09]  /*4ff50*/  LDS R115, [R3+UR12+0x11280] ;  /* 0x0112800c03737984 */ /* 0x000ef20008000800 */
        /* <DEDUP_REMOVED lines=15> */
[----:B------:R-:W-:Y:S04]  /*50050*/  STL.64 [R1+0x308], R226 ;  /* 0x000308e201007387 */ /* 0x000fe80000100a00 */
[----:B------:R-:W-:Y:S04]  /*50060*/  STL.64 [R1+0x2f0], R80 ;  /* 0x0002f05001007387 */ /* 0x000fe80000100a00 */
[----:B------:R-:W-:Y:S01]  /*50070*/  STL.64 [R1+0x2f8], R82 ;  /* 0x0002f85201007387 */ /* 0x000fe20000100a00 */
[----:B------:R-:W-:Y:S03]  /*50080*/  HMMA.1688.F32.TF32 R84, R72, R48, R104 ;  /* 0x000000304854723c */ /* 0x000fe60000081068 */
[----:B------:R-:W-:Y:S03]  /*50090*/  LDS R176, [R0+UR12+0x10300] ;  /* 0x0103000c00b07984 */ /* 0x000fe60008000800 */
[----:B---3--:R-:W-:Y:S01]  /*500a0*/  HMMA.1688.F32.TF32 R108, R112, R60, R108 ;  /* 0x0000003c706c723c */ /* 0x008fe2000008106c */
[----:B------:R-:W-:Y:S04]  /*500b0*/  LDS R178, [R0+UR12+0x11300] ;  /* 0x0113000c00b27984 */ /* 0x000fe80008000800 */
[----:B------:R-:W-:Y:S04]  /*500c0*/  STL.64 [R1+0x2e0], R76 ;  /* 0x0002e04c01007387 */ /* 0x000fe80000100a00 */
[----:B------:R1:W-:Y:S04]  /*500d0*/  STL.64 [R1+0x2e8], R78 ;  /* 0x0002e84e01007387 */ /* 0x0003e80000100a00 */
[----:B------:R-:W-:Y:S04]  /*500e0*/  LDS R177, [R3+UR12+0x10300] ;  /* 0x0103000c03b17984 */ /* 0x000fe80008000800 */
[----:B------:R-:W2:Y:S01]  /*500f0*/  LDS R179, [R3+UR12+0x11300] ;  /* 0x0113000c03b37984 */ /* 0x000ea20008000800 */
[C---:B-1----:R-:W-:Y:S06]  /*50100*/  HMMA.1688.F32.TF32 R76, R72.reuse, R44, R92 ;  /* 0x0000002c484c723c */ /* 0x042fec000008105c */
[----:B------:R-:W-:-:S15]  /*50110*/  HMMA.1688.F32.TF32 R80, R72, R52, R100 ;  /* 0x000000344850723c */ /* 0x000fde0000081064 */
[----:B------:R-:W-:-:S02]  /*50120*/  NOP ;  /* 0x0000000000007918 */ /* 0x000fc40000000000 */
[----:B------:R-:W-:Y:S04]  /*50130*/  STL.64 [R1+0x4d0], R76 ;  /* 0x0004d04c01007387 */ /* 0x000fe80000100a00 */
[----:B------:R1:W-:Y:S02]  /*50140*/  STL.64 [R1+0x4d8], R78 ;  /* 0x0004d84e01007387 */ /* 0x0003e40000100a00 */
[----:B-1----:R-:W-:Y:S02]  /*50150*/  HMMA.1688.F32.TF32 R76, R72, R56, R96 ;  /* 0x00000038484c723c */ /* 0x002fe40000081060 */
[----:B------:R-:W-:Y:S04]  /*50160*/  STL.64 [R1+0x4c0], R84 ;  /* 0x0004c05401007387 */ /* 0x000fe80000100a00 */
[----:B------:R-:W-:Y:S04]  /*50170*/  STL.64 [R1+0x4c8], R86 ;  /* 0x0004c85601007387 */ /* 0x000fe80000100a00 */
[----:B------:R-:W3:Y:S04]  /*50180*/  LDL.LU R240, [R1+0x6a0] ;  /* 0x0006a00001f07983 */ /* 0x000ee80000300800 */
[----:B------:R-:W-:Y:S04]  /*50190*/  STL.64 [R1+0x4b0], R80 ;  /* 0x0004b05001007387 */ /* 0x000fe80000100a00 */
[----:B------:R-:W-:Y:S01]  /*501a0*/  STL.64 [R1+0x4b8], R82 ;  /* 0x0004b85201007387 */ /* 0x000fe20000100a00 */
[----:B----4-:R-:W-:-:S04]  /*501b0*/  IMAD.MOV.U32 R227, RZ, RZ, R88 ;  /* 0x000000ffffe37224 */ /* 0x010fc800078e0058 */
[----:B------:R1:W-:Y:S04]  /*501c0*/  STL.64 [R1+0x4a0], R76 ;  /* 0x0004a04c01007387 */ /* 0x0003e80000100a00 */
[----:B------:R4:W-:Y:S01]  /*501d0*/  STL.64 [R1+0x4a8], R78 ;  /* 0x0004a84e01007387 */ /* 0x0009e20000100a00 */
[----:B------:R-:W-:-:S03]  /*501e0*/  MOV R226, R89 ;  /* 0x0000005900e27202 */ /* 0x000fc60000000f00 */
[----:B------:R-:W3:Y:S01]  /*501f0*/  LDL.LU R241, [R1+0x6a4] ;  /* 0x0006a40001f17983 */ /* 0x000ee20000300800 */
[----:B------:R-:W-:-:S03]  /*50200*/  IMAD.MOV.U32 R225, RZ, RZ, R90 ;  /* 0x000000ffffe17224 */ /* 0x000fc600078e005a */
[----:B------:R-:W3:Y:S01]  /*50210*/  LDL.LU R242, [R1+0x6a8] ;  /* 0x0006a80001f27983 */ /* 0x000ee20000300800 */
[----:B------:R-:W-:-:S03]  /*50220*/  IMAD.MOV.U32 R224, RZ, RZ, R91 ;  /* 0x000000ffffe07224 */ /* 0x000fc600078e005b */
        /* <DEDUP_REMOVED lines=17> */
[----:B-1----:R-:W3:Y:S04]  /*50340*/  LDL.LU R76, [R1+0x430] ;  /* 0x00043000014c7983 */ /* 0x002ee80000300800 */
[----:B------:R-:W3:Y:S04]  /*50350*/  LDL.LU R77, [R1+0x434] ;  /* 0x00043400014d7983 */ /* 0x000ee80000300800 */
[----:B----4-:R-:W4:Y:S04]  /*50360*/  LDL.LU R78, [R1+0x438] ;  /* 0x00043800014e7983 */ /* 0x010f280000300800 */
        /* <DEDUP_REMOVED lines=19> */
[----:B------:R-:W-:Y:S04]  /*504a0*/  STL.64 [R1+0x490], R88 ;  /* 0x0004905801007387 */ /* 0x000fe80000100a00 */
[----:B------:R1:W-:Y:S04]  /*504b0*/  STL.64 [R1+0x498], R90 ;  /* 0x0004985a01007387 */ /* 0x0003e80000100a00 */
[----:B-1----:R-:W2:Y:S04]  /*504c0*/  LDL.LU.64 R90, [R1+0x3720] ;  /* 0x00372000015a7983 */ /* 0x002ea80000300a00 */
[----:B------:R-:W2:Y:S01]  /*504d0*/  LDL.LU.64 R88, [R1+0x3718] ;  /* 0x0037180001587983 */ /* 0x000ea20000300a00 */
[C---:B---3--:R-:W-:Y:S06]  /*504e0*/  HMMA.1688.F32.TF32 R100, R112.reuse, R8, R100 ;  /* 0x000000087064723c */ /* 0x048fec0000081064 */
[----:B------:R-:W-:Y:S06]  /*504f0*/  HMMA.1688.F32.TF32 R104, R112, R4, R104 ;  /* 0x000000047068723c */ /* 0x000fec0000081068 */
[----:B--2---:R-:W-:Y:S01]  /*50500*/  HMMA.1688.F32.TF32 R72, R72, R64, R88 ;  /* 0x000000404848723c */ /* 0x004fe20000081058 */
[----:B------:R-:W2:-:S15]  /*50510*/  LDL.LU R88, [R1+0x6d0] ;  /* 0x0006d00001587983 */ /* 0x000e9e0000300800 */
[----:B------:R-:W-:-:S07]  /*50520*/  NOP ;  /* 0x0000000000007918 */ /* 0x000fce0000000000 */
[----:B------:R-:W-:Y:S04]  /*50530*/  STL.64 [R1+0x2d0], R72 ;  /* 0x0002d04801007387 */ /* 0x000fe80000100a00 */
[----:B------:R-:W-:Y:S04]  /*50540*/  STL.64 [R1+0x2d8], R74 ;  /* 0x0002d84a01007387 */ /* 0x000fe80000100a00 */
[----:B------:R-:W2:Y:S04]  /*50550*/  LDL.LU R89, [R1+0x6d4] ;  /* 0x0006d40001597983 */ /* 0x000ea80000300800 */
[----:B------:R-:W2:Y:S04]  /*50560*/  LDL.LU R90, [R1+0x6d8] ;  /* 0x0006d800015a7983 */ /* 0x000ea80000300800 */
[----:B------:R-:W2:Y:S01]  /*50570*/  LDL.LU R91, [R1+0x6dc] ;  /* 0x0006dc00015b7983 */ /* 0x000ea20000300800 */
[C---:B------:R-:W-:Y:S03]  /*50580*/  HMMA.1688.F32.TF32 R96, R112.reuse, R12, R96 ;  /* 0x0000000c7060723c */ /* 0x040fe60000081060 */
[----:B------:R-:W-:Y:S04]  /*50590*/  STL.64 [R1+0x480], R104 ;  /* 0x0004806801007387 */ /* 0x000fe80000100a00 */
[----:B------:R1:W-:Y:S01]  /*505a0*/  STL.64 [R1+0x488], R106 ;  /* 0x0004886a01007387 */ /* 0x0003e20000100a00 */
[C---:B----4-:R-:W-:Y:S03]  /*505b0*/  HMMA.1688.F32.TF32 R76, R112.reuse, R24, R76 ;  /* 0x00000018704c723c */ /* 0x050fe6000008104c */
[----:B------:R-:W-:Y:S03]  /*505c0*/  LDS R72, [R0+UR12+0x10380] ;  /* 0x0103800c00487984 */ /* 0x000fe60008000800 */
[C---:B------:R-:W-:Y:S01]  /*505d0*/  HMMA.1688.F32.TF32 R84, R112.reuse, R36, R84 ;  /* 0x000000247054723c */ /* 0x040fe20000081054 */
[----:B------:R-:W-:Y:S04]  /*505e0*/  LDS R74, [R0+UR12+0x11380] ;  /* 0x0113800c004a7984 */ /* 0x000fe80008000800 */
[----:B-1----:R-:W3:Y:S04]  /*505f0*/  LDL.LU.64 R106, [R1+0x3710] ;  /* 0x00371000016a7983 */ /* 0x002ee80000300a00 */
[----:B------:R-:W3:Y:S04]  /*50600*/  LDL.LU.64 R104, [R1+0x3708] ;  /* 0x0037080001687983 */ /* 0x000ee80000300a00 */
[----:B------:R-:W-:Y:S04]  /*50610*/  STL.64 [R1+0x470], R100 ;  /* 0x0004706401007387 */ /* 0x000fe80000100a00 */
[----:B------:R1:W-:Y:S01]  /*50620*/  STL.64 [R1+0x478], R102 ;  /* 0x0004786601007387 */ /* 0x0003e20000100a00 */
[C---:B------:R-:W-:Y:S03]  /*50630*/  HMMA.1688.F32.TF32 R92, R112.reuse, R44, R92 ;  /* 0x0000002c705c723c */ /* 0x040fe6000008105c */
[----:B------:R-:W-:Y:S04]  /*50640*/  LDS R73, [R3+UR12+0x10380] ;  /* 0x0103800c03497984 */ /* 0x000fe80008000800 */
[----:B------:R-:W4:Y:S04]  /*50650*/  LDS R75, [R3+UR12+0x11380] ;  /* 0x0113800c034b7984 */ /* 0x000f280008000800 */
[----:B-1----:R-:W4:Y:S04]  /*50660*/  LDL.LU.64 R102, [R1+0x3700] ;  /* 0x0037000001667983 */ /* 0x002f280000300a00 */
[----:B------:R-:W4:Y:S04]  /*50670*/  LDL.LU.64 R100, [R1+0x36f8] ;  /* 0x0036f80001647983 */ /* 0x000f280000300a00 */
[----:B------:R-:W-:Y:S04]  /*50680*/  STL.64 [R1+0x460], R96 ;  /* 0x0004606001007387 */ /* 0x000fe80000100a00 */
[----:B------:R1:W-:Y:S04]  /*50690*/  STL.64 [R1+0x468], R98 ;  /* 0x0004686201007387 */ /* 0x0003e80000100a00 */
[----:B-1----:R-:W3:Y:S04]  /*506a0*/  LDL.LU.64 R98, [R1+0x36f0] ;  /* 0x0036f00001627983 */ /* 0x002ee80000300a00 */
[----:B------:R-:W3:Y:S01]  /*506b0*/  LDL.LU.64 R96, [R1+0x36e8] ;  /* 0x0036e80001607983 */ /* 0x000ee20000300a00 */
[----:B--2---:R-:W-:-:S15]  /*506c0*/  HMMA.1688.F32.TF32 R88, R112, R16, R88 ;  /* 0x000000107058723c */ /* 0x004fde0000081058 */
[----:B------:R-:W-:-:S08]  /*506d0*/  NOP ;  /* 0x0000000000007918 */ /* 0x000fd00000000000 */
[----:B------:R-:W-:Y:S04]  /*506e0*/  STL.64 [R1+0x450], R88 ;  /* 0x0004505801007387 */ /* 0x000fe80000100a00 */
[----:B------:R1:W-:Y:S02]  /*506f0*/  STL.64 [R1+0x458], R90 ;  /* 0x0004585a01007387 */ /* 0x0003e40000100a00 */
[----:B-1----:R-:W-:Y:S02]  /*50700*/  HMMA.1688.F32.TF32 R88, R112, R20, R224 ;  /* 0x000000147058723c */ /* 0x002fe400000810e0 */
[----:B------:R-:W2:-:S15]  /*50710*/  LDL.LU R224, [R1+0x5b0] ;  /* 0x0005b00001e07983 */ /* 0x000e9e0000300800 */
[----:B------:R-:W-:-:S06]  /*50720*/  NOP ;  /* 0x0000000000007918 */ /* 0x000fcc0000000000 */
[----:B------:R-:W-:Y:S04]  /*50730*/  STL.64 [R1+0x440], R88 ;  /* 0x0004405801007387 */ /* 0x000fe80000100a00 */
[----:B------:R1:W-:Y:S04]  /*50740*/  STL.64 [R1+0x448], R90 ;  /* 0x0004485a01007387 */ /* 0x0003e80000100a00 */
[----:B------:R-:W2:Y:S04]  /*50750*/  LDL.LU R225, [R1+0x5b4] ;  /* 0x0005b40001e17983 */ /* 0x000ea80000300800 */
[----:B------:R-:W2:Y:S01]  /*50760*/  LDL.LU R226, [R1+0x5b8] ;  /* 0x0005b80001e27983 */ /* 0x000ea20000300800 */
[----:B------:R-:W-:Y:S01]  /*50770*/  IMAD.MOV.U32 R227, RZ, RZ, R252 ;  /* 0x000000ffffe37224 */ /* 0x000fe200078e00fc */
[----:B------:R-:W-:Y:S01]  /*50780*/  MOV R252, R78 ;  /* 0x0000004e00fc7202 */ /* 0x000fe20000000f00 */
[----:B------:R-:W-:Y:S01]  /*50790*/  IMAD.MOV.U32 R2, RZ, RZ, R79 ;  /* 0x000000ffff027224 */ /* 0x000fe200078e004f */
[----:B------:R4:W-:Y:S01]  /*507a0*/  STL.64 [R1+0x430], R76 ;  /* 0x0004304c01007387 */ /* 0x0009e20000100a00 */
[C---:B-1----:R-:W-:Y:S06]  /*507b0*/  HMMA.1688.F32.TF32 R88, R112.reuse, R40, R228 ;  /* 0x000000287058723c */ /* 0x042fec00000810e4 */
[C---:B----4-:R-:W-:Y:S06]  /*507c0*/  HMMA.1688.F32.TF32 R76, R112.reuse, R28, R80 ;  /* 0x0000001c704c723c */ /* 0x050fec0000081050 */
[C---:B------:R-:W-:Y:S06]  /*507d0*/  HMMA.1688.F32.TF32 R80, R112.reuse, R32, R240 ;  /* 0x000000207050723c */ /* 0x040fec00000810f0 */
[C---:B---3--:R-:W-:Y:S06]  /*507e0*/  HMMA.1688.F32.TF32 R96, R112.reuse, R48, R96 ;  /* 0x000000307060723c */ /* 0x048fec0000081060 */
[C---:B------:R-:W-:Y:S06]  /*507f0*/  HMMA.1688.F32.TF32 R100, R112.reuse, R52, R100 ;  /* 0x000000347064723c */ /* 0x040fec0000081064 */
[----:B------:R-:W-:Y:S01]  /*50800*/  HMMA.1688.F32.TF32 R104, R112, R56, R104 ;  /* 0x000000387068723c */ /* 0x000fe20000081068 */
[----:B------:R-:W-:Y:S04]  /*50810*/  STL.64 [R1+0x3400], R78 ;  /* 0x0034004e01007387 */ /* 0x000fe80000100a00 */
[----:B------:R-:W-:Y:S04]  /*50820*/  STL.64 [R1+0x33f8], R76 ;  /* 0x0033f84c01007387 */ /* 0x000fe80000100a00 */
[----:B------:R-:W-:Y:S04]  /*50830*/  STL.64 [R1+0x3410], R82 ;  /* 0x0034105201007387 */ /* 0x000fe80000100a00 */
[----:B------:R1:W-:Y:S04]  /*50840*/  STL.64 [R1+0x3408], R80 ;  /* 0x0034085001007387 */ /* 0x0003e80000100a00 */
[----:B------:R-:W-:Y:S04]  /*50850*/  STL.64 [R1+0x3420], R86 ;  /* 0x0034205601007387 */ /* 0x000fe80000100a00 */
[----:B------:R3:W-:Y:S04]  /*50860*/  STL.64 [R1+0x3418], R84 ;  /* 0x0034185401007387 */ /* 0x0007e80000100a00 */
[----:B------:R-:W-:Y:S04]  /*50870*/  STL.64 [R1+0x3430], R90 ;  /* 0x0034305a01007387 */ /* 0x000fe80000100a00 */
[----:B------:R4:W-:Y:S04]  /*50880*/  STL.64 [R1+0x3428], R88 ;  /* 0x0034285801007387 */ /* 0x0009e80000100a00 */
[----:B------:R-:W-:Y:S04]  /*50890*/  STL.64 [R1+0x3440], R94 ;  /* 0x0034405e01007387 */ /* 0x000fe80000100a00 */
[----:B------:R-:W-:Y:S04]  /*508a0*/  STL.64 [R1+0x3438], R92 ;  /* 0x0034385c01007387 */ /* 0x000fe80000100a00 */
[----:B------:R-:W-:Y:S04]  /*508b0*/  STL.64 [R1+0x3450], R98 ;  /* 0x0034506201007387 */ /* 0x000fe80000100a00 */
[----:B------:R4:W-:Y:S04]  /*508c0*/  STL.64 [R1+0x3448], R96 ;  /* 0x0034486001007387 */ /* 0x0009e80000100a00 */
[----:B------:R-:W-:Y:S04]  /*508d0*/  STL.64 [R1+0x3460], R102 ;  /* 0x0034606601007387 */ /* 0x000fe80000100a00 */
[----:B------:R4:W-:Y:S01]  /*508e0*/  STL.64 [R1+0x3458], R100 ;  /* 0x0034586401007387 */ /* 0x0009e20000100a00 */
[----:B------:R-:W-:-:S03]  /*508f0*/  MOV R228, R116 ;  /* 0x0000007400e47202 */ /* 0x000fc60000000f00 */
[----:B------:R-:W-:Y:S01]  /*50900*/  STL.64 [R1+0x3470], R106 ;  /* 0x0034706a01007387 */ /* 0x000fe20000100a00 */
[----:B------:R-:W-:-:S03]  /*50910*/  IMAD.MOV.U32 R229, RZ, RZ, R117 ;  /* 0x000000ffffe57224 */ /* 0x000fc600078e0075 */
[----:B------:R4:W-:Y:S01]  /*50920*/  STL.64 [R1+0x3468], R104 ;  /* 0x0034686801007387 */ /* 0x0009e20000100a00 */
[----:B------:R-:W-:-:S03]  /*50930*/  IMAD.MOV.U32 R230, RZ, RZ, R118 ;  /* 0x000000ffffe67224 */ /* 0x000fc600078e0076 */
[----:B------:R-:W-:Y:S01]  /*50940*/  STL.64 [R1+0x3480], R110 ;  /* 0x0034806e01007387 */ /* 0x000fe20000100a00 */
[----:B------:R-:W-:-:S03]  /*50950*/  MOV R231, R119 ;  /* 0x0000007700e77202 */ /* 0x000fc60000000f00 */
[----:B------:R-:W-:Y:S04]  /*50960*/  STL.64 [R1+0x3478], R108 ;  /* 0x0034786c01007387 */ /* 0x000fe80000100a00 */
[----:B------:R-:W3:Y:S04]  /*50970*/  LDL.LU R116, [R1+0x36e4] ;  /* 0x0036e40001747983 */ /* 0x000ee80000300800 */
[----:B------:R-:W3:Y:S04]  /*50980*/  LDL.LU R117, [R1+0x36e0] ;  /* 0x0036e00001757983 */ /* 0x000ee80000300800 */
[----:B------:R-:W3:Y:S04]  /*50990*/  LDL.LU R118, [R1+0x36dc] ;  /* 0x0036dc0001767983 */ /* 0x000ee80000300800 */
[----:B------:R-:W3:Y:S01]  /*509a0*/  LDL.LU R119, [R1+0x36d8] ;  /* 0x0036d80001777983 */ /* 0x000ee20000300800 */
[----:B--2---:R-:W-:Y:S07]  /*509b0*/  HMMA.1688.F32.TF32 R112, R112, R64, R224 ;  /* 0x000000407070723c */ /* 0x004fee00000810e0 */
[----:B------:R-:W-:Y:S01]  /*509c0*/  IMAD.MOV.U32 R224, RZ, RZ, R219 ;  /* 0x000000ffffe07224 */ /* 0x000fe200078e00db */
        /* <DEDUP_REMOVED lines=8> */
[----:B------:R-:W2:Y:S04]  /*50a50*/  LDL.LU R193, [R1+0x5a4] ;  /* 0x0005a40001c17983 */ /* 0x000ea80000300800 */
[----:B------:R-:W2:Y:S04]  /*50a60*/  LDL.LU R194, [R1+0x5a8] ;  /* 0x0005a80001c27983 */ /* 0x000ea80000300800 */
[----:B------:R-:W2:Y:S01]  /*50a70*/  LDL.LU R195, [R1+0x5ac] ;  /* 0x0005ac0001c37983 */ /* 0x000ea20000300800 */
[C---:B------:R-:W-:Y:S06]  /*50a80*/  HMMA.1688.F32.TF32 R120, R176.reuse, R8, R120 ;  /* 0x00000008b078723c */ /* 0x040fec0000081078 */
[C---:B------:R-:W-:Y:S06]  /*50a90*/  HMMA.1688.F32.TF32 R124, R176.reuse, R12, R124 ;  /* 0x0000000cb07c723c */ /* 0x040fec000008107c */
[C---:B------:R-:W-:Y:S06]  /*50aa0*/  HMMA.1688.F32.TF32 R128, R176.reuse, R16, R128 ;  /* 0x00000010b080723c */ /* 0x040fec0000081080 */
[C---:B------:R-:W-:Y:S06]  /*50ab0*/  HMMA.1688.F32.TF32 R132, R176.reuse, R20, R132 ;  /* 0x00000014b084723c */ /* 0x040fec0000081084 */
[C---:B------:R-:W-:Y:S06]  /*50ac0*/  HMMA.1688.F32.TF32 R136, R176.reuse, R24, R136 ;  /* 0x00000018b088723c */ /* 0x040fec0000081088 */
[C---:B------:R-:W-:Y:S06]  /*50ad0*/  HMMA.1688.F32.TF32 R140, R176.reuse, R28, R140 ;  /* 0x0000001cb08c723c */ /* 0x040fec000008108c */
[C---:B------:R-:W-:Y:S01]  /*50ae0*/  HMMA.1688.F32.TF32 R144, R176.reuse, R32, R144 ;  /* 0x00000020b090723c */ /* 0x040fe20000081090 */
[----:B------:R2:W-:Y:S05]  /*50af0*/  STL.64 [R1+0x3490], R114 ;  /* 0x0034907201007387 */ /* 0x0005ea0000100a00 */
[C---:B------:R-:W-:Y:S01]  /*50b00*/  HMMA.1688.F32.TF32 R148, R176.reuse, R36, R148 ;  /* 0x00000024b094723c */ /* 0x040fe20000081094 */
[----:B------:R2:W-:Y:S05]  /*50b10*/  STL.64 [R1+0x3488], R112 ;  /* 0x0034887001007387 */ /* 0x0005ea0000100a00 */
[C---:B------:R-:W-:Y:S06]  /*50b20*/  HMMA.1688.F32.TF32 R152, R176.reuse, R40, R152 ;  /* 0x00000028b098723c */ /* 0x040fec0000081098 */
[C---:B------:R-:W-:Y:S06]  /*50b30*/  HMMA.1688.F32.TF32 R156, R176.reuse, R44, R156 ;  /* 0x0000002cb09c723c */ /* 0x040fec000008109c */
[C---:B------:R-:W-:Y:S06]  /*50b40*/  HMMA.1688.F32.TF32 R160, R176.reuse, R48, R160 ;  /* 0x00000030b0a0723c */ /* 0x040fec00000810a0 */
[C---:B------:R-:W-:Y:S06]  /*50b50*/  HMMA.1688.F32.TF32 R164, R176.reuse, R52, R164 ;  /* 0x00000034b0a4723c */ /* 0x040fec00000810a4 */
[C---:B------:R-:W-:Y:S06]  /*50b60*/  HMMA.1688.F32.TF32 R168, R176.reuse, R56, R168 ;  /* 0x00000038b0a8723c */ /* 0x040fec00000810a8 */
[C---:B---3--:R-:W-:Y:S06]  /*50b70*/  HMMA.1688.F32.TF32 R116, R176.reuse, R4, R116 ;  /* 0x00000004b074723c */ /* 0x048fec0000081074 */
[----:B------:R-:W-:Y:S06]  /*50b80*/  HMMA.1688.F32.TF32 R172, R176, R60, R172 ;  /* 0x0000003cb0ac723c */ /* 0x000fec00000810ac */
[C---:B------:R-:W-:Y:S11]  /*50b90*/  HMMA.1688.F32.TF32 R180, R72.reuse, R4, R180 ;  /* 0x0000000448b4723c */ /* 0x040ff600000810b4 */
[----:B------:R3:W-:Y:S04]  /*50ba0*/  STL.64 [R1+0x34a0], R118 ;  /* 0x0034a07601007387 */ /* 0x0007e80000100a00 */
[----:B------:R3:W-:Y:S04]  /*50bb0*/  STL.64 [R1+0x3498], R116 ;  /* 0x0034987401007387 */ /* 0x0007e80000100a00 */
[----:B------:R3:W-:Y:S04]  /*50bc0*/  STL.64 [R1+0x34b0], R122 ;  /* 0x0034b07a01007387 */ /* 0x0007e80000100a00 */
[----:B------:R3:W-:Y:S04]  /*50bd0*/  STL.64 [R1+0x34a8], R120 ;  /* 0x0034a87801007387 */ /* 0x0007e80000100a00 */
[----:B------:R-:W-:Y:S04]  /*50be0*/  STL.64 [R1+0x34c0], R126 ;  /* 0x0034c07e01007387 */ /* 0x000fe80000100a00 */
[----:B------:R-:W-:Y:S04]  /*50bf0*/  STL.64 [R1+0x34b8], R124 ;  /* 0x0034b87c01007387 */ /* 0x000fe80000100a00 */
        /* <DEDUP_REMOVED lines=25> */
[----:B------:R-:W-:Y:S01]  /*50d90*/  STL.64 [R1+0x3578], R172 ;  /* 0x003578ac01007387 */ /* 0x000fe20000100a00 */
[----:B-1----:R-:W-:Y:S01]  /*50da0*/  IMAD.MOV.U32 R80, RZ, RZ, R55 ;  /* 0x000000ffff507224 */ /* 0x002fe200078e0037 */
        /* <DEDUP_REMOVED lines=9> */
[----:B------:R-:W-:Y:S01]  /*50e40*/  MOV R91, R18 ;  /* 0x00000012005b7202 */ /* 0x000fe20000000f00 */
[----:B------:R-:W-:-:S02]  /*50e50*/  IMAD.MOV.U32 R90, RZ, RZ, R19 ;  /* 0x000000ffff5a7224 */ /* 0x000fc400078e0013 */
[----:B------:R-:W-:Y:S01]  /*50e60*/  IMAD.MOV.U32 R96, RZ, RZ, R23 ;  /* 0x000000ffff607224 */ /* 0x000fe200078e0017 */
[----:B--2---:R-:W-:Y:S01]  /*50e70*/  HMMA.1688.F32.TF32 R176, R176, R64, R192 ;  /* 0x00000040b0b0723c */ /* 0x004fe200000810c0 */
[----:B------:R-:W-:Y:S01]  /*50e80*/  IMAD.MOV.U32 R97, RZ, RZ, R22 ;  /* 0x000000ffff617224 */ /* 0x000fe200078e0016 */
[----:B------:R-:W-:Y:S01]  /*50e90*/  MOV R98, R27 ;  /* 0x0000001b00627202 */ /* 0x000fe20000000f00 */
        /* <DEDUP_REMOVED lines=26> */
[----:B------:R-:W3:Y:S04]  /*51040*/  LDL.LU R55, [R1+0x36d4] ;  /* 0x0036d40001377983 */ /* 0x000ee80000300800 */
        /* <DEDUP_REMOVED lines=35> */
[----:B------:R-:W-:Y:S01]  /*51280*/  LDS R193, [R3+UR12+0x12000] ;  /* 0x0120000c03c17984 */ /* 0x000fe20008000800 */
[----:B------:R-:W-:-:S03]  /*51290*/  IMAD.MOV.U32 R79, RZ, RZ, R15 ;  /* 0x000000ffff4f7224 */ /* 0x000fc600078e000f */
[----:B------:R-:W1:Y:S01]  /*512a0*/  LDS R195, [R3+UR12+0x13000] ;  /* 0x0130000c03c37984 */ /* 0x000e620008000800 */
[----:B---3--:R-:W-:Y:S02]  /*512b0*/  IMAD.MOV.U32 R119, RZ, RZ, R55 ;  /* 0x000000ffff777224 */ /* 0x008fe400078e0037 */
[----:B--2---:R-:W-:Y:S01]  /*512c0*/  IMAD.MOV.U32 R118, RZ, RZ, R54 ;  /* 0x000000ffff767224 */ /* 0x004fe200078e0036 */
[----:B----4-:R-:W-:Y:S01]  /*512d0*/  MOV R117, R59 ;  /* 0x0000003b00757202 */ /* 0x010fe20000000f00 */
[----:B------:R-:W-:Y:S02]  /*512e0*/  IMAD.MOV.U32 R116, RZ, RZ, R58 ;  /* 0x000000ffff747224 */ /* 0x000fe400078e003a */
[----:B------:R-:W2:Y:S04]  /*512f0*/  LDL.LU R58, [R1+0x3664] ;  /* 0x00366400013a7983 */ /* 0x000ea80000300800 */
[----:B------:R-:W2:Y:S04]  /*51300*/  LDL.LU R59, [R1+0x3660] ;  /* 0x00366000013b7983 */ /* 0x000ea80000300800 */
[----:B------:R-:W1:Y:S01]  /*51310*/  LDL.LU R54, [R1+0x365c] ;  /* 0x00365c0001367983 */ /* 0x000e620000300800 */
[----:B------:R-:W-:-:S02]  /*51320*/  IMAD.MOV.U32 R122, RZ, RZ, R46 ;  /* 0x000000ffff7a7224 */ /* 0x000fc400078e002e */
[----:B------:R-:W-:Y:S01]  /*51330*/  IMAD.MOV.U32 R121, RZ, RZ, R51 ;  /* 0x000000ffff797224 */ /* 0x000fe200078e0033 */
[----:B------:R-:W1:Y:S01]  /*51340*/  LDL.LU R55, [R1+0x3658] ;  /* 0x0036580001377983 */ /* 0x000e620000300800 */
[----:B------:R-:W-:-:S03]  /*51350*/  MOV R120, R50 ;  /* 0x0000003200787202 */ /* 0x000fc60000000f00 */
[----:B------:R-:W3:Y:S01]  /*51360*/  LDL.LU R50, [R1+0x3654] ;  /* 0x0036540001327983 */ /* 0x000ee20000300800 */
[----:B------:R-:W-:-:S03]  /*51370*/  MOV R123, R47 ;  /* 0x0000002f007b7202 */ /* 0x000fc60000000f00 */
[----:B------:R-:W3:Y:S04]  /*51380*/  LDL.LU R51, [R1+0x3650] ;  /* 0x0036500001337983 */ /* 0x000ee80000300800 */
[----:B------:R-:W4:Y:S04]  /*51390*/  LDL.LU R46, [R1+0x364c] ;  /* 0x00364c00012e7983 */ /* 0x000f280000300800 */
[----:B------:R-:W4:Y:S04]  /*513a0*/  LDL.LU R47, [R1+0x3648] ;  /* 0x00364800012f7983 */ /* 0x000f280000300800 */
[----:B------:R-:W2:Y:S04]  /*513b0*/  LDL.LU R140, [R1+0x130] ;  /* 0x00013000018c7983 */ /* 0x000ea80000300800 */
[----:B------:R-:W2:Y:S04]  /*513c0*/  LDL.LU R141, [R1+0x134] ;  /* 0x00013400018d7983 */ /* 0x000ea80000300800 */
[----:B------:R-:W2:Y:S04]  /*513d0*/  LDL.LU R142, [R1+0x138] ;  /* 0x00013800018e7983 */ /* 0x000ea80000300800 */
[----:B------:R-:W2:Y:S01]  /*513e0*/  LDL.LU R143, [R1+0x13c] ;  /* 0x00013c00018f7983 */ /* 0x000ea20000300800 */
[----:B------:R-:W-:Y:S01]  /*513f0*/  IMAD.MOV.U32 R129, RZ, RZ, R27 ;  /* 0x000000ffff817224 */ /* 0x000fe200078e001b */
[----:B------:R-:W-:Y:S01]  /*51400*/  MOV R128, R26 ;  /* 0x0000001a00807202 */ /* 0x000fe20000000f00 */
[----:B------:R-:W-:-:S02]  /*51410*/  IMAD.MOV.U32 R130, RZ, RZ, R22 ;  /* 0x000000ffff827224 */ /* 0x000fc400078e0016 */
[----:B------:R-:W-:Y:S02]  /*51420*/  IMAD.MOV.U32 R135, RZ, RZ, R31 ;  /* 0x000000ffff877224 */ /* 0x000fe400078e001f */
[----:B------:R-:W-:Y:S01]  /*51430*/  IMAD.MOV.U32 R134, RZ, RZ, R30 ;  /* 0x000000ffff867224 */ /* 0x000fe200078e001e */
[----:B------:R-:W-:Y:S01]  /*51440*/  MOV R133, R35 ;  /* 0x0000002300857202 */ /* 0x000fe20000000f00 */
[----:B------:R-:W-:Y:S02]  /*51450*/  IMAD.MOV.U32 R132, RZ, RZ, R34 ;  /* 0x000000ffff847224 */ /* 0x000fe400078e0022 */
[----:B------:R-:W-:Y:S01]  /*51460*/  IMAD.MOV.U32 R139, RZ, RZ, R39 ;  /* 0x000000ffff8b7224 */ /* 0x000fe200078e0027 */
[----:B------:R-:W-:Y:S01]  /*51470*/  MOV R138, R38 ;  /* 0x00000026008a7202 */ /* 0x000fe20000000f00 */
[----:B------:R-:W-:Y:S02]  /*51480*/  IMAD.MOV.U32 R137, RZ, RZ, R43 ;  /* 0x000000ffff897224 */ /* 0x000fe400078e002b */
[----:B------:R-:W-:-:S02]  /*51490*/  IMAD.MOV.U32 R136, RZ, RZ, R42 ;  /* 0x000000ffff887224 */ /* 0x000fc400078e002a */
[----:B------:R-:W4:Y:S04]  /*514a0*/  LDL.LU R42, [R1+0x3644] ;  /* 0x00364400012a7983 */ /* 0x000f280000300800 */
[----:B------:R-:W4:Y:S04]  /*514b0*/  LDL.LU R43, [R1+0x3640] ;  /* 0x00364000012b7983 */ /* 0x000f280000300800 */
[----:B------:R-:W2:Y:S04]  /*514c0*/  LDL.LU R38, [R1+0x363c] ;  /* 0x00363c0001267983 */ /* 0x000ea80000300800 */
[----:B------:R-:W2:Y:S04]  /*514d0*/  LDL.LU R39, [R1+0x3638] ;  /* 0x0036380001277983 */ /* 0x000ea80000300800 */
[----:B------:R-:W4:Y:S04]  /*514e0*/  LDL.LU R34, [R1+0x3634] ;  /* 0x0036340001227983 */ /* 0x000f280000300800 */
[----:B------:R-:W4:Y:S04]  /*514f0*/  LDL.LU R35, [R1+0x3630] ;  /* 0x0036300001237983 */ /* 0x000f280000300800 */
[----:B------:R-:W2:Y:S01]  /*51500*/  LDL.LU R30, [R1+0x362c] ;  /* 0x00362c00011e7983 */ /* 0x000ea20000300800 */
[----:B------:R-:W-:-:S03]  /*51510*/  MOV R131, R23 ;  /* 0x0000001700837202 */ /* 0x000fc60000000f00 */
[----:B------:R-:W2:Y:S01]  /*51520*/  LDL.LU R31, [R1+0x3628] ;  /* 0x00362800011f7983 */ /* 0x000ea20000300800 */
        /* <DEDUP_REMOVED lines=8> */
[----:B------:R-:W4:Y:S04]  /*515b0*/  LDL.LU R18, [R1+0x3614] ;  /* 0x0036140001127983 */ /* 0x000f280000300800 */
[----:B------:R-:W4:Y:S04]  /*515c0*/  LDL.LU R19, [R1+0x3610] ;  /* 0x0036100001137983 */ /* 0x000f280000300800 */
        /* <DEDUP_REMOVED lines=16> */
[----:B------:R-:W-:Y:S01]  /*516d0*/  IMAD.MOV.U32 R242, RZ, RZ, R221 ;  /* 0x000000fffff27224 */ /* 0x000fe200078e00dd */
[----:B------:R-:W-:Y:S01]  /*516e0*/  MOV R221, R202 ;  /* 0x000000ca00dd7202 */ /* 0x000fe20000000f00 */
[----:B------:R-:W-:Y:S01]  /*516f0*/  IMAD.MOV.U32 R243, RZ, RZ, R220 ;  /* 0x000000fffff37224 */ /* 0x000fe200078e00dc */
[----:B------:R-:W-:Y:S01]  /*51700*/  HMMA.1688.F32.TF32 R196, R72, R16, R196 ;  /* 0x0000001048c4723c */ /* 0x000fe200000810c4 */
[----:B------:R-:W-:Y:S01]  /*51710*/  IMAD.MOV.U32 R220, RZ, RZ, R203 ;  /* 0x000000ffffdc7224 */ /* 0x000fe200078e00cb */
[----:B------:R-:W-:Y:S01]  /*51720*/  LDS R202, [R0+UR12+0x13080] ;  /* 0x0130800c00ca7984 */ /* 0x000fe20008000800 */
[----:B------:R-:W-:-:S02]  /*51730*/  IMAD.MOV.U32 R222, RZ, RZ, R201 ;  /* 0x000000ffffde7224 */ /* 0x000fc400078e00c9 */
[----:B------:R-:W-:Y:S01]  /*51740*/  IMAD.MOV.U32 R223, RZ, RZ, R200 ;  /* 0x000000ffffdf7224 */ /* 0x000fe200078e00c8 */
[C---:B------:R-:W-:Y:S01]  /*51750*/  HMMA.1688.F32.TF32 R204, R72.reuse, R20, R204 ;  /* 0x0000001448cc723c */ /* 0x040fe200000810cc */
[----:B------:R-:W-:Y:S04]  /*51760*/  LDS R200, [R0+UR12+0x12080] ;  /* 0x0120800c00c87984 */ /* 0x000fe80008000800 */
[----:B------:R-:W-:Y:S01]  /*51770*/  LDS R201, [R3+UR12+0x12080] ;  /* 0x0120800c03c97984 */ /* 0x000fe20008000800 */
[C---:B------:R-:W-:Y:S03]  /*51780*/  HMMA.1688.F32.TF32 R208, R72.reuse, R24, R208 ;  /* 0x0000001848d0723c */ /* 0x040fe600000810d0 */
[----:B------:R-:W2:Y:S03]  /*51790*/  LDS R203, [R3+UR12+0x13080] ;  /* 0x0130800c03cb7984 */ /* 0x000ea60008000800 */
        /* <DEDUP_REMOVED lines=8> */
[C---:B-1----:R-:W-:Y:S06]  /*51820*/  HMMA.1688.F32.TF32 R92, R192.reuse, R54, R92 ;  /* 0x00000036c05c723c */ /* 0x042fec000008105c */
[----:B---3--:R-:W-:Y:S06]  /*51830*/  HMMA.1688.F32.TF32 R96, R192, R50, R96 ;  /* 0x00000032c060723c */ /* 0x008fec0000081060 */
[C---:B----4-:R-:W-:Y:S06]  /*51840*/  HMMA.1688.F32.TF32 R248, R72.reuse, R64, R248 ;  /* 0x0000004048f8723c */ /* 0x050fec00000810f8 */
[----:B--2---:R-:W-:Y:S06]  /*51850*/  HMMA.1688.F32.TF32 R244, R72, R60, R244 ;  /* 0x0000003c48f4723c */ /* 0x004fec00000810f4 */
[----:B------:R-:W-:-:S15]  /*51860*/  HMMA.1688.F32.TF32 R72, R192, R10, R136 ;  /* 0x0000000ac048723c */ /* 0x000fde0000081088 */
[----:B------:R-:W-:-:S09]  /*51870*/  NOP ;  /* 0x0000000000007918 */ /* 0x000fd20000000000 */
        /* <DEDUP_REMOVED lines=9> */
[----:B------:R-:W-:Y:S02]  /*51910*/  IMAD.MOV.U32 R25, RZ, RZ, R73 ;  /* 0x000000ffff197224 */ /* 0x000fe400078e0049 */
[----:B------:R-:W-:Y:S02]  /*51920*/  IMAD.MOV.U32 R20, RZ, RZ, R75 ;  /* 0x000000ffff147224 */ /* 0x000fe400078e004b */
[C---:B------:R-:W-:Y:S01]  /*51930*/  HMMA.1688.F32.TF32 R72, R192.reuse, R22, R124 ;  /* 0x00000016c048723c */ /* 0x040fe2000008107c */
[----:B------:R-:W-:Y:S04]  /*51940*/  STL.64 [R1+0x100], R128 ;  /* 0x0001008001007387 */ /* 0x000fe80000100a00 */
[----:B------:R-:W-:Y:S01]  /*51950*/  STL.64 [R1+0x108], R130 ;  /* 0x0001088201007387 */ /* 0x000fe20000100a00 */
[C---:B------:R-:W-:Y:S06]  /*51960*/  HMMA.1688.F32.TF32 R120, R192.reuse, R26, R120 ;  /* 0x0000001ac078723c */ /* 0x040fec0000081078 */
[C---:B------:R-:W-:Y:S11]  /*51970*/  HMMA.1688.F32.TF32 R116, R192.reuse, R30, R116 ;  /* 0x0000001ec074723c */ /* 0x040ff60000081074 */
        /* <DEDUP_REMOVED lines=11> */
[C---:B-1----:R-:W-:Y:S02]  /*51a30*/  HMMA.1688.F32.TF32 R72, R192.reuse, R46, R100 ;  /* 0x0000002ec048723c */ /* 0x042fe40000081064 */
[----:B------:R-:W-:Y:S04]  /*51a40*/  STL.64 [R1+0xb0], R108 ;  /* 0x0000b06c01007387 */ /* 0x000fe80000100a00 */
[----:B------:R-:W-:Y:S04]  /*51a50*/  STL.64 [R1+0xb8], R110 ;  /* 0x0000b86e01007387 */ /* 0x000fe80000100a00 */
[----:B------:R-:W-:Y:S04]  /*51a60*/  STL.64 [R1+0xa0], R104 ;  /* 0x0000a06801007387 */ /* 0x000fe80000100a00 */
[----:B------:R-:W-:Y:S09]  /*51a70*/  STL.64 [R1+0xa8], R106 ;  /* 0x0000a86a01007387 */ /* 0x000ff20000100a00 */
[----:B------:R-:W-:Y:S04]  /*51a80*/  STL.64 [R1+0x90], R72 ;  /* 0x0000904801007387 */ /* 0x000fe80000100a00 */
[----:B------:R1:W-:Y:S02]  /*51a90*/  STL.64 [R1+0x98], R74 ;  /* 0x0000984a01007387 */ /* 0x0003e40000100a00 */
[C---:B-1----:R-:W-:Y:S02]  /*51aa0*/  HMMA.1688.F32.TF32 R72, R192.reuse, R58, R88 ;  /* 0x0000003ac048723c */ /* 0x042fe40000081058 */
[----:B------:R-:W-:Y:S04]  /*51ab0*/  STL.64 [R1+0x80], R96 ;  /* 0x0000806001007387 */ /* 0x000fe80000100a00 */
[----:B------:R-:W-:Y:S01]  /*51ac0*/  STL.64 [R1+0x88], R98 ;  /* 0x0000886201007387 */ /* 0x000fe20000100a00 */
[C---:B------:R-:W-:Y:S03]  /*51ad0*/  HMMA.1688.F32.TF32 R88, R192.reuse, R62, R84 ;  /* 0x0000003ec058723c */ /* 0x040fe60000081054 */
[----:B------:R-:W-:Y:S03]  /*51ae0*/  STL.64 [R1+0x70], R92 ;  /* 0x0000705c01007387 */ /* 0x000fe60000100a00 */
[----:B------:R-:W-:Y:S01]  /*51af0*/  HMMA.1688.F32.TF32 R84, R192, R66, R80 ;  /* 0x00000042c054723c */ /* 0x000fe20000081050 */
[----:B------:R-:W-:Y:S09]  /*51b00*/  STL.64 [R1+0x78], R94 ;  /* 0x0000785e01007387 */ /* 0x000ff20000100a00 */
[----:B------:R-:W-:Y:S04]  /*51b10*/  STL.64 [R1+0x60], R72 ;  /* 0x0000604801007387 */ /* 0x000fe80000100a00 */
[----:B------:R1:W-:Y:S02]  /*51b20*/  STL.64 [R1+0x68], R74 ;  /* 0x0000684a01007387 */ /* 0x0003e40000100a00 */
[-C--:B-1----:R-:W-:Y:S02]  /*51b30*/  HMMA.1688.F32.TF32 R72, R200, R6.reuse, R76 ;  /* 0x00000006c848723c */ /* 0x082fe4000008104c */
[----:B------:R-:W-:Y:S04]  /*51b40*/  STL.64 [R1+0x50], R88 ;  /* 0x0000505801007387 */ /* 0x000fe80000100a00 */
[----:B------:R-:W-:Y:S04]  /*51b50*/  STL.64 [R1+0x58], R90 ;  /* 0x0000585a01007387 */ /* 0x000fe80000100a00 */
[----:B------:R-:W2:Y:S04]  /*51b60*/  LDL.LU R80, [R1+0x530] ;  /* 0x0005300001507983 */ /* 0x000ea80000300800 */
[----:B------:R1:W-:Y:S04]  /*51b70*/  STL.64 [R1+0x40], R84 ;  /* 0x0000405401007387 */ /* 0x0003e80000100a00 */
[----:B------:R3:W-:Y:S05]  /*51b80*/  STL.64 [R1+0x48], R86 ;  /* 0x0000485601007387 */ /* 0x0007ea0000100a00 */
[----:B------:R-:W-:Y:S04]  /*51b90*/  STL.64 [R1+0x30], R72 ;  /* 0x0000304801007387 */ /* 0x000fe80000100a00 */
[----:B------:R4:W-:Y:S04]  /*51ba0*/  STL.64 [R1+0x38], R74 ;  /* 0x0000384a01007387 */ /* 0x0009e80000100a00 */
[----:B------:R-:W2:Y:S04]  /*51bb0*/  LDL.LU R81, [R1+0x534] ;  /* 0x0005340001517983 */ /* 0x000ea80000300800 */
[----:B------:R-:W2:Y:S04]  /*51bc0*/  LDL.LU R82, [R1+0x538] ;  /* 0x0005380001527983 */ /* 0x000ea80000300800 */
[----:B------:R-:W2:Y:S01]  /*51bd0*/  LDL.LU R83, [R1+0x53c] ;  /* 0x00053c0001537983 */ /* 0x000ea20000300800 */
[----:B------:R-:W-:Y:S03]  /*51be0*/  HMMA.1688.F32.TF32 R140, R192, R6, R140 ;  /* 0x00000006c08c723c */ /* 0x000fe6000008108c */
[----:B-1----:R-:W2:Y:S04]  /*51bf0*/  LDL.LU R84, [R1+0x540] ;  /* 0x0005400001547983 */ /* 0x002ea80000300800 */
[----:B------:R-:W2:Y:S04]  /*51c00*/  LDL.LU R85, [R1+0x544] ;  /* 0x0005440001557983 */ /* 0x000ea80000300800 */
[----:B---3--:R-:W2:Y:S04]  /*51c10*/  LDL.LU R86, [R1+0x548] ;  /* 0x0005480001567983 */ /* 0x008ea80000300800 */
        /* <DEDUP_REMOVED lines=21> */
[----:B------:R-:W-:-:S03]  /*51d70*/  IMAD.MOV.U32 R9, RZ, RZ, R140 ;  /* 0x000000ffff097224 */ /* 0x000fc600078e008c */
[----:B------:R-:W2:Y:S01]  /*51d80*/  LDL.LU R128, [R1+0x170] ;  /* 0x0001700001807983 */ /* 0x000ea20000300800 */
[----:B------:R-:W-:-:S03]  /*51d90*/  MOV R8, R141 ;  /* 0x0000008d00087202 */ /* 0x000fc60000000f00 */
[----:B------:R-:W2:Y:S01]  /*51da0*/  LDL.LU R129, [R1+0x174] ;  /* 0x0001740001817983 */ /* 0x000ea20000300800 */
[----:B------:R-:W-:-:S03]  /*51db0*/  IMAD.MOV.U32 R5, RZ, RZ, R142 ;  /* 0x000000ffff057224 */ /* 0x000fc600078e008e */
        /* <DEDUP_REMOVED lines=11> */
[----:B------:R-:W2:Y:S04]  /*51e70*/  LDL.LU R136, [R1] ;  /* 0x0000000001887983 */ /* 0x000ea80000300800 */
        /* <DEDUP_REMOVED lines=23> */
[----:B------:R-:W-:-:S03]  /*51ff0*/  MOV R76, R68 ;  /* 0x00000044004c7202 */ /* 0x000fc60000000f00 */
[----:B------:R-:W2:Y:S01]  /*52000*/  LDL.LU R88, [R1+0x550] ;  /* 0x0005500001587983 */ /* 0x000ea20000300800 */
[----:B------:R-:W-:-:S03]  /*52010*/  IMAD.MOV.U32 R77, RZ, RZ, R69 ;  /* 0x000000ffff4d7224 */ /* 0x000fc600078e0045 */
[----:B------:R-:W2:Y:S01]  /*52020*/  LDL.LU R89, [R1+0x554] ;  /* 0x0005540001597983 */ /* 0x000ea20000300800 */
[----:B------:R-:W-:-:S03]  /*52030*/  MOV R78, R70 ;  /* 0x00000046004e7202 */ /* 0x000fc60000000f00 */
[----:B------:R-:W2:Y:S01]  /*52040*/  LDL.LU R90, [R1+0x558] ;  /* 0x00055800015a7983 */ /* 0x000ea20000300800 */
[----:B------:R-:W-:-:S03]  /*52050*/  IMAD.MOV.U32 R79, RZ, RZ, R71 ;  /* 0x000000ffff4f7224 */ /* 0x000fc600078e0047 */
[----:B------:R-:W2:Y:S04]  /*52060*/  LDL.LU R91, [R1+0x55c] ;  /* 0x00055c00015b7983 */ /* 0x000ea80000300800 */
[----:B------:R-:W2:Y:S04]  /*52070*/  LDL.LU R68, [R1+0x35d4] ;  /* 0x0035d40001447983 */ /* 0x000ea80000300800 */
[----:B------:R-:W2:Y:S04]  /*52080*/  LDL.LU R69, [R1+0x35d0] ;  /* 0x0035d00001457983 */ /* 0x000ea80000300800 */
[----:B------:R-:W2:Y:S04]  /*52090*/  LDL.LU R70, [R1+0x35cc] ;  /* 0x0035cc0001467983 */ /* 0x000ea80000300800 */
[----:B------:R-:W2:Y:S04]  /*520a0*/  LDL.LU R71, [R1+0x35c8] ;  /* 0x0035c80001477983 */ /* 0x000ea80000300800 */
[----:B------:R-:W-:Y:S04]  /*520b0*/  LDS R192, [R0+UR12+0x12200] ;  /* 0x0122000c00c07984 */ /* 0x000fe80008000800 */
[----:B------:R-:W-:Y:S04]  /*520c0*/  LDS R194, [R0+UR12+0x13200] ;  /* 0x0132000c00c27984 */ /* 0x000fe80008000800 */
[----:B------:R-:W-:Y:S04]  /*520d0*/  LDS R193, [R3+UR12+0x12200] ;  /* 0x0122000c03c17984 */ /* 0x000fe80008000800 */
[----:B------:R-:W-:Y:S01]  /*520e0*/  LDS R195, [R3+UR12+0x13200] ;  /* 0x0132000c03c37984 */ /* 0x000fe20008000800 */
[C---:B---3--:R-:W-:Y:S06]  /*520f0*/  HMMA.1688.F32.TF32 R96, R200.reuse, R62, R96 ;  /* 0x0000003ec860723c */ /* 0x048fec0000081060 */
[C---:B----4-:R-:W-:Y:S06]  /*52100*/  HMMA.1688.F32.TF32 R100, R200.reuse, R58, R100 ;  /* 0x0000003ac864723c */ /* 0x050fec0000081064 */
[C---:B--2---:R-:W-:Y:S06]  /*52110*/  HMMA.1688.F32.TF32 R104, R200.reuse, R54, R104 ;  /* 0x00000036c868723c */ /* 0x044fec0000081068 */
[C---:B------:R-:W-:Y:S06]  /*52120*/  HMMA.1688.F32.TF32 R140, R200.reuse, R14, R140 ;  /* 0x0000000ec88c723c */ /* 0x040fec000008108c */
[C---:B------:R-:W-:Y:S06]  /*52130*/  HMMA.1688.F32.TF32 R72, R200.reuse, R10, R144 ;  /* 0x0000000ac848723c */ /* 0x040fec0000081090 */
[----:B------:R-:W-:-:S15]  /*52140*/  HMMA.1688.F32.TF32 R136, R200, R18, R136 ;  /* 0x00000012c888723c */ /* 0x000fde0000081088 */
[----:B------:R-:W-:-:S02]  /*52150*/  NOP ;  /* 0x0000000000007918 */ /* 0x000fc40000000000 */
[----:B------:R-:W-:Y:S04]  /*52160*/  STL.64 [R1+0x20], R72 ;  /* 0x0000204801007387 */ /* 0x000fe80000100a00 */
[----:B------:R-:W-:Y:S04]  /*52170*/  STL.64 [R1+0x28], R74 ;  /* 0x0000284a01007387 */ /* 0x000fe80000100a00 */
[----:B------:R-:W-:Y:S04]  /*52180*/  STL.64 [R1+0x10], R140 ;  /* 0x0000108c01007387 */ /* 0x000fe80000100a00 */
[----:B------:R-:W-:Y:S04]  /*52190*/  STL.64 [R1+0x18], R142 ;  /* 0x0000188e01007387 */ /* 0x000fe80000100a00 */
[----:B------:R-:W-:Y:S04]  /*521a0*/  STL.64 [R1], R136 ;  /* 0x0000008801007387 */ /* 0x000fe80000100a00 */
[----:B------:R1:W-:Y:S04]  /*521b0*/  STL.64 [R1+0x8], R138 ;  /* 0x0000088a01007387 */ /* 0x0003e80000100a00 */
[----:B------:R-:W-:Y:S04]  /*521c0*/  LDS R72, [R0+UR12+0x12100] ;  /* 0x0121000c00487984 */ /* 0x000fe80008000800 */
[----:B------:R-:W-:Y:S01]  /*521d0*/  LDS R74, [R0+UR12+0x13100] ;  /* 0x0131000c004a7984 */ /* 0x000fe20008000800 */
[C---:B-1----:R-:W-:Y:S03]  /*521e0*/  HMMA.1688.F32.TF32 R136, R200.reuse, R22, R132 ;  /* 0x00000016c888723c */ /* 0x042fe60000081084 */
[----:B------:R-:W-:Y:S04]  /*521f0*/  LDS R73, [R3+UR12+0x12100] ;  /* 0x0121000c03497984 */ /* 0x000fe80008000800 */
[----:B------:R-:W1:Y:S01]  /*52200*/  LDS R75, [R3+UR12+0x13100] ;  /* 0x0131000c034b7984 */ /* 0x000e620008000800 */
        /* <DEDUP_REMOVED lines=8> */
[----:B------:R-:W-:Y:S04]  /*52290*/  STL.64 [R1+0x198], R138 ;  /* 0x0001988a01007387 */ /* 0x000fe80000100a00 */
[----:B------:R-:W-:Y:S04]  /*522a0*/  STL.64 [R1+0x180], R132 ;  /* 0x0001808401007387 */ /* 0x000fe80000100a00 */
[----:B------:R-:W-:Y:S04]  /*522b0*/  STL.64 [R1+0x188], R134 ;  /* 0x0001888601007387 */ /* 0x000fe80000100a00 */
[----:B------:R-:W-:Y:S01]  /*522c0*/  STL.64 [R1+0x170], R128 ;  /* 0x0001708001007387 */ /* 0x000fe20000100a00 */
[----:B------:R-:W-:Y:S03]  /*522d0*/  HMMA.1688.F32.TF32 R116, R200, R42, R68 ;  /* 0x0000002ac874723c */ /* 0x000fe60000081044 */
[----:B------:R-:W-:Y:S04]  /*522e0*/  STL.64 [R1+0x178], R130 ;  /* 0x0001788201007387 */ /* 0x000fe80000100a00 */
[----:B------:R-:W-:Y:S04]  /*522f0*/  STL.64 [R1+0x160], R124 ;  /* 0x0001607c01007387 */ /* 0x000fe80000100a00 */
[----:B------:R-:W-:Y:S04]  /*52300*/  STL.64 [R1+0x168], R126 ;  /* 0x0001687e01007387 */ /* 0x000fe80000100a00 */
[----:B------:R-:W-:Y:S04]  /*52310*/  STL.64 [R1+0x150], R120 ;  /* 0x0001507801007387 */ /* 0x000fe80000100a00 */
[----:B------:R-:W-:Y:S01]  /*52320*/  STL.64 [R1+0x158], R122 ;  /* 0x0001587a01007387 */ /* 0x000fe20000100a00 */
[C---:B-1----:R-:W-:Y:S03]  /*52330*/  HMMA.1688.F32.TF32 R76, R72.reuse, R18, R76 ;  /* 0x00000012484c723c */ /* 0x042fe6000008104c */
[----:B------:R-:W-:Y:S04]  /*52340*/  LDS R68, [R0+UR12+0x12180] ;  /* 0x0121800c00447984 */ /* 0x000fe80008000800 */
        /* <DEDUP_REMOVED lines=23> */
[----:B------:R-:W-:Y:S04]  /*524c0*/  STL.64 [R1+0x9d8], R90 ;  /* 0x0009d85a01007387 */ /* 0x000fe80000100a00 */
[----:B------:R-:W2:Y:S04]  /*524d0*/  LDL.LU R80, [R1+0x220] ;  /* 0x0002200001507983 */ /* 0x000ea80000300800 */
[----:B------:R3:W-:Y:S04]  /*524e0*/  STL.64 [R1+0x9c0], R84 ;  /* 0x0009c05401007387 */ /* 0x0007e80000100a00 */
[----:B------:R4:W-:Y:S04]  /*524f0*/  STL.64 [R1+0x9c8], R86 ;  /* 0x0009c85601007387 */ /* 0x0009e80000100a00 */
[----:B------:R1:W-:Y:S04]  /*52500*/  STL.64 [R1+0x9b0], R76 ;  /* 0x0009b04c01007387 */ /* 0x0003e80000100a00 */
[----:B------:R1:W-:Y:S04]  /*52510*/  STL.64 [R1+0x9b8], R78 ;  /* 0x0009b84e01007387 */ /* 0x0003e80000100a00 */
[----:B------:R-:W2:Y:S04]  /*52520*/  LDL.LU R81, [R1+0x224] ;  /* 0x0002240001517983 */ /* 0x000ea80000300800 */
[----:B------:R-:W2:Y:S04]  /*52530*/  LDL.LU R82, [R1+0x228] ;  /* 0x0002280001527983 */ /* 0x000ea80000300800 */
[----:B------:R-:W2:Y:S04]  /*52540*/  LDL.LU R83, [R1+0x22c] ;  /* 0x00022c0001537983 */ /* 0x000ea80000300800 */
[----:B---3--:R-:W3:Y:S04]  /*52550*/  LDL.LU R84, [R1+0x230] ;  /* 0x0002300001547983 */ /* 0x008ee80000300800 */
[----:B------:R-:W3:Y:S04]  /*52560*/  LDL.LU R85, [R1+0x234] ;  /* 0x0002340001557983 */ /* 0x000ee80000300800 */
[----:B----4-:R-:W3:Y:S04]  /*52570*/  LDL.LU R86, [R1+0x238] ;  /* 0x0002380001567983 */ /* 0x010ee80000300800 */
        /* <DEDUP_REMOVED lines=178> */
[----:B------:R-:W-:-:S15]  /*530a0*/  HMMA.1688.F32.TF32 R140, R68, R6, R140 ;  /* 0x00000006448c723c */ /* 0x000fde000008108c */
        /* <DEDUP_REMOVED lines=13> */
[----:B------:R-:W-:Y:S06]  /*53180*/  HMMA.1688.F32.TF32 R84, R192, R6, R84 ;  /* 0x00000006c054723c */ /* 0x000fec0000081054 */
[----:B---3--:R-:W-:-:S15]  /*53190*/  HMMA.1688.F32.TF32 R72, R68, R10, R72 ;  /* 0x0000000a4448723c */ /* 0x008fde0000081048 */
[----:B------:R-:W-:-:S08]  /*531a0*/  NOP ;  /* 0x0000000000007918 */ /* 0x000fd00000000000 */
[----:B------:R-:W-:Y:S04]  /*531b0*/  STL.64 [R1+0x780], R72 ;  /* 0x0007804801007387 */ /* 0x000fe80000100a00 */
[----:B------:R1:W-:Y:S02]  /*531c0*/  STL.64 [R1+0x788], R74 ;  /* 0x0007884a01007387 */ /* 0x0003e40000100a00 */
[----:B-1----:R-:W-:-:S15]  /*531d0*/  HMMA.1688.F32.TF32 R72, R68, R14, R200 ;  /* 0x0000000e4448723c */ /* 0x002fde00000810c8 */
[----:B------:R-:W-:-:S08]  /*531e0*/  NOP ;  /* 0x0000000000007918 */ /* 0x000fd00000000000 */
        /* <DEDUP_REMOVED lines=23> */
[C---:B-1----:R-:W-:Y:S06]  /*53360*/  HMMA.1688.F32.TF32 R72, R68.reuse, R62, R92 ;  /* 0x0000003e4448723c */ /* 0x042fec000008105c */
[----:B------:R-:W-:Y:S01]  /*53370*/  HMMA.1688.F32.TF32 R68, R68, R66, R88 ;  /* 0x000000424444723c */ /* 0x000fe20000081058 */
        /* <DEDUP_REMOVED lines=8> */
[C---:B-1----:R-:W-:Y:S06]  /*53400*/  HMMA.1688.F32.TF32 R72, R192.reuse, R10, R80 ;  /* 0x0000000ac048723c */ /* 0x042fec0000081050 */
[C---:B---3--:R-:W-:Y:S01]  /*53410*/  HMMA.1688.F32.TF32 R68, R192.reuse, R14, R76 ;  /* 0x0000000ec044723c */ /* 0x048fe2000008104c */
[----:B------:R1:W-:Y:S04]  /*53420*/  STL.64 [R1+0x230], R84 ;  /* 0x0002305401007387 */ /* 0x0003e80000100a00 */
[----:B------:R3:W-:Y:S04]  /*53430*/  STL.64 [R1+0x238], R86 ;  /* 0x0002385601007387 */ /* 0x0007e80000100a00 */
[----:B------:R-:W2:Y:S08]  /*53440*/  LDL.LU R76, [R1+0x440] ;  /* 0x00044000014c7983 */ /* 0x000eb00000300800 */
[----:B------:R-:W-:Y:S04]  /*53450*/  STL.64 [R1+0x220], R72 ;  /* 0x0002204801007387 */ /* 0x000fe80000100a00 */
[----:B------:R-:W-:Y:S04]  /*53460*/  STL.64 [R1+0x228], R74 ;  /* 0x0002284a01007387 */ /* 0x000fe80000100a00 */
[----:B------:R4:W-:Y:S04]  /*53470*/  STL.64 [R1+0x210], R68 ;  /* 0x0002104401007387 */ /* 0x0009e80000100a00 */
        /* <DEDUP_REMOVED lines=75> */
[C---:B---3--:R-:W-:Y:S06]  /*53930*/  HMMA.1688.F32.TF32 R108, R192.reuse, R54, R108 ;  /* 0x00000036c06c723c */ /* 0x048fec000008106c */
[C---:B------:R-:W-:Y:S06]  /*53940*/  HMMA.1688.F32.TF32 R112, R192.reuse, R50, R112 ;  /* 0x00000032c070723c */ /* 0x040fec0000081070 */
[C---:B------:R-:W-:Y:S06]  /*53950*/  HMMA.1688.F32.TF32 R120, R192.reuse, R38, R120 ;  /* 0x00000026c078723c */ /* 0x040fec0000081078 */
[C---:B------:R-:W-:Y:S06]  /*53960*/  HMMA.1688.F32.TF32 R124, R192.reuse, R34, R124 ;  /* 0x00000022c07c723c */ /* 0x040fec000008107c */
[C---:B----4-:R-:W-:Y:S06]  /*53970*/  HMMA.1688.F32.TF32 R68, R192.reuse, R18, R68 ;  /* 0x00000012c044723c */ /* 0x050fec0000081044 */
[C---:B------:R-:W-:Y:S06]  /*53980*/  HMMA.1688.F32.TF32 R128, R192.reuse, R30, R128 ;  /* 0x0000001ec080723c */ /* 0x040fec0000081080 */
[C---:B------:R-:W-:Y:S11]  /*53990*/  HMMA.1688.F32.TF32 R136, R192.reuse, R22, R136 ;  /* 0x00000016c088723c */ /* 0x040ff60000081088 */
[----:B------:R-:W-:Y:S04]  /*539a0*/  STL.64 [R1+0x200], R68 ;  /* 0x0002004401007387 */ /* 0x000fe80000100a00 */
[----:B------:R-:W-:Y:S04]  /*539b0*/  STL.64 [R1+0x208], R70 ;  /* 0x0002084601007387 */ /* 0x000fe80000100a00 */
[----:B------:R-:W-:Y:S01]  /*539c0*/  LDS R68, [R0+UR12+0x12280] ;  /* 0x0122800c00447984 */ /* 0x000fe20008000800 */
[C---:B------:R-:W-:Y:S03]  /*539d0*/  HMMA.1688.F32.TF32 R132, R192.reuse, R26, R132 ;  /* 0x0000001ac084723c */ /* 0x040fe60000081084 */
[----:B------:R-:W-:Y:S04]  /*539e0*/  LDS R70, [R0+UR12+0x13280] ;  /* 0x0132800c00467984 */ /* 0x000fe80008000800 */
[----:B------:R-:W-:Y:S04]  /*539f0*/  LDS R69, [R3+UR12+0x12280] ;  /* 0x0122800c03457984 */ /* 0x000fe80008000800 */
[----:B------:R-:W1:Y:S01]  /*53a00*/  LDS R71, [R3+UR12+0x13280] ;  /* 0x0132800c03477984 */ /* 0x000e620008000800 */
[C---:B------:R-:W-:Y:S03]  /*53a10*/  HMMA.1688.F32.TF32 R72, R192.reuse, R42, R72 ;  /* 0x0000002ac048723c */ /* 0x040fe60000081048 */
[----:B------:R-:W-:Y:S04]  /*53a20*/  STL.64 [R1+0x330], R136 ;  /* 0x0003308801007387 */ /* 0x000fe80000100a00 */
[----:B------:R2:W-:Y:S01]  /*53a30*/  STL.64 [R1+0x338], R138 ;  /* 0x0003388a01007387 */ /* 0x0005e20000100a00 */
[C---:B------:R-:W-:Y:S03]  /*53a40*/  HMMA.1688.F32.TF32 R116, R192.reuse, R46, R116 ;  /* 0x0000002ec074723c */ /* 0x040fe60000081074 */
[----:B--2---:R-:W2:Y:S04]  /*53a50*/  LDL.LU.64 R138, [R1+0x34f0] ;  /* 0x0034f000018a7983 */ /* 0x004ea80000300a00 */
[----:B------:R-:W2:Y:S04]  /*53a60*/  LDL.LU.64 R136, [R1+0x34e8] ;  /* 0x0034e80001887983 */ /* 0x000ea80000300a00 */
[----:B------:R-:W-:Y:S04]  /*53a70*/  STL.64 [R1+0x320], R132 ;  /* 0x0003208401007387 */ /* 0x000fe80000100a00 */
[----:B------:R3:W-:Y:S01]  /*53a80*/  STL.64 [R1+0x328], R134 ;  /* 0x0003288601007387 */ /* 0x0007e20000100a00 */
[C---:B------:R-:W-:Y:S03]  /*53a90*/  HMMA.1688.F32.TF32 R104, R192.reuse, R58, R104 ;  /* 0x0000003ac068723c */ /* 0x040fe60000081068 */
[----:B---3--:R-:W3:Y:S04]  /*53aa0*/  LDL.LU.64 R134, [R1+0x34e0] ;  /* 0x0034e00001867983 */ /* 0x008ee80000300a00 */
[----:B------:R-:W3:Y:S04]  /*53ab0*/  LDL.LU.64 R132, [R1+0x34d8] ;  /* 0x0034d80001847983 */ /* 0x000ee80000300a00 */
[----:B------:R-:W-:Y:S04]  /*53ac0*/  STL.64 [R1+0x310], R128 ;  /* 0x0003108001007387 */ /* 0x000fe80000100a00 */
[----:B------:R4:W-:Y:S01]  /*53ad0*/  STL.64 [R1+0x318], R130 ;  /* 0x0003188201007387 */ /* 0x0009e20000100a00 */
[----:B------:R-:W-:Y:S03]  /*53ae0*/  HMMA.1688.F32.TF32 R192, R192, R66, R96 ;  /* 0x00000042c0c0723c */ /* 0x000fe60000081060 */
[----:B----4-:R-:W4:Y:S04]  /*53af0*/  LDL.LU.64 R130, [R1+0x34d0] ;  /* 0x0034d00001827983 */ /* 0x010f280000300a00 */
[----:B------:R-:W4:Y:S04]  /*53b00*/  LDL.LU.64 R128, [R1+0x34c8] ;  /* 0x0034c80001807983 */ /* 0x000f280000300a00 */
[----:B------:R-:W-:Y:S04]  /*53b10*/  STL.64 [R1+0x300], R124 ;  /* 0x0003007c01007387 */ /* 0x000fe80000100a00 */
[----:B------:R1:W-:Y:S02]  /*53b20*/  STL.64 [R1+0x308], R126 ;  /* 0x0003087e01007387 */ /* 0x0003e40000100a00 */
[C---:B-1----:R-:W-:Y:S02]  /*53b30*/  HMMA.1688.F32.TF32 R92, R68.reuse, R6, R92 ;  /* 0x00000006445c723c */ /* 0x042fe4000008105c */
[----:B------:R-:W2:Y:S04]  /*53b40*/  LDL.LU.64 R126, [R1+0x34c0] ;  /* 0x0034c000017e7983 */ /* 0x000ea80000300a00 */
[----:B------:R-:W2:Y:S04]  /*53b50*/  LDL.LU.64 R124, [R1+0x34b8] ;  /* 0x0034b800017c7983 */ /* 0x000ea80000300a00 */
[----:B------:R-:W-:Y:S04]  /*53b60*/  STL.64 [R1+0x720], R120 ;  /* 0x0007207801007387 */ /* 0x000fe80000100a00 */
[----:B------:R1:W-:Y:S01]  /*53b70*/  STL.64 [R1+0x728], R122 ;  /* 0x0007287a01007387 */ /* 0x0003e20000100a00 */
[C---:B------:R-:W-:Y:S03]  /*53b80*/  HMMA.1688.F32.TF32 R88, R68.reuse, R10, R88 ;  /* 0x0000000a4458723c */ /* 0x040fe60000081058 */
[----:B-1----:R-:W3:Y:S04]  /*53b90*/  LDL.LU.64 R122, [R1+0x34b0] ;  /* 0x0034b000017a7983 */ /* 0x002ee80000300a00 */
[----:B------:R-:W3:Y:S04]  /*53ba0*/  LDL.LU.64 R120, [R1+0x34a8] ;  /* 0x0034a80001787983 */ /* 0x000ee80000300a00 */
[----:B------:R-:W-:Y:S04]  /*53bb0*/  STL.64 [R1+0x710], R72 ;  /* 0x0007104801007387 */ /* 0x000fe80000100a00 */
[----:B------:R-:W-:Y:S04]  /*53bc0*/  STL.64 [R1+0x718], R74 ;  /* 0x0007184a01007387 */ /* 0x000fe80000100a00 */
[----:B------:R-:W-:Y:S04]  /*53bd0*/  STL.64 [R1+0x8f0], R116 ;  /* 0x0008f07401007387 */ /* 0x000fe80000100a00 */
[----:B------:R1:W-:Y:S01]  /*53be0*/  STL.64 [R1+0x8f8], R118 ;  /* 0x0008f87601007387 */ /* 0x0003e20000100a00 */
[C---:B------:R-:W-:Y:S01]  /*53bf0*/  HMMA.1688.F32.TF32 R84, R68.reuse, R14, R84 ;  /* 0x0000000e4454723c */ /* 0x040fe20000081054 */
[----:B------:R-:W-:Y:S01]  /*53c00*/  MOV R202, R252 ;  /* 0x000000fc00ca7202 */ /* 0x000fe20000000f00 */
[----:B------:R-:W-:Y:S01]  /*53c10*/  IMAD.MOV.U32 R203, RZ, RZ, R2 ;  /* 0x000000ffffcb7224 */ /* 0x000fe200078e0002 */
[----:B------:R-:W-:Y:S03]  /*53c20*/  LDS R72, [R0+UR12+0x12300] ;  /* 0x0123000c00487984 */ /* 0x000fe60008000800 */
[C---:B------:R-:W-:Y:S01]  /*53c30*/  HMMA.1688.F32.TF32 R80, R68.reuse, R18, R80 ;  /* 0x000000124450723c */ /* 0x040fe20000081050 */
[----:B------:R-:W-:Y:S04]  /*53c40*/  LDS R74, [R0+UR12+0x13300] ;  /* 0x0133000c004a7984 */ /* 0x000fe80008000800 */
[----:B-1----:R-:W4:Y:S04]  /*53c50*/  LDL.LU.64 R118, [R1+0x34a0] ;  /* 0x0034a00001767983 */ /* 0x002f280000300a00 */
[----:B------:R-:W4:Y:S04]  /*53c60*/  LDL.LU.64 R116, [R1+0x3498] ;  /* 0x0034980001747983 */ /* 0x000f280000300a00 */
        /* <DEDUP_REMOVED lines=19> */
[----:B------:R-:W3:Y:S04]  /*53da0*/  LDL.LU.64 R98, [R1+0x3450] ;  /* 0x0034500001627983 */ /* 0x000ee80000300a00 */
[----:B------:R-:W3:Y:S04]  /*53db0*/  LDL.LU.64 R96, [R1+0x3448] ;  /* 0x0034480001607983 */ /* 0x000ee80000300a00 */
[----:B------:R-:W-:Y:S04]  /*53dc0*/  STL.64 [R1+0x700], R192 ;  /* 0x000700c001007387 */ /* 0x000fe80000100a00 */
[----:B------:R-:W-:Y:S04]  /*53dd0*/  STL.64 [R1+0x708], R194 ;  /* 0x000708c201007387 */ /* 0x000fe80000100a00 */
[----:B------:R-:W-:Y:S04]  /*53de0*/  STL.64 [R1+0x8a0], R92 ;  /* 0x0008a05c01007387 */ /* 0x000fe80000100a00 */
[----:B------:R1:W-:Y:S01]  /*53df0*/  STL.64 [R1+0x8a8], R94 ;  /* 0x0008a85e01007387 */ /* 0x0003e20000100a00 */
[----:B------:R-:W-:Y:S03]  /*53e00*/  HMMA.1688.F32.TF32 R200, R68, R26, R200 ;  /* 0x0000001a44c8723c */ /* 0x000fe600000810c8 */
[----:B------:R-:W-:Y:S04]  /*53e10*/  LDS R192, [R0+UR12+0x12380] ;  /* 0x0123800c00c07984 */ /* 0x000fe80008000800 */
[----:B------:R-:W-:Y:S04]  /*53e20*/  LDS R194, [R0+UR12+0x13380] ;  /* 0x0133800c00c27984 */ /* 0x000fe80008000800 */
[----:B-1----:R-:W4:Y:S04]  /*53e30*/  LDL.LU.64 R94, [R1+0x3440] ;  /* 0x00344000015e7983 */ /* 0x002f280000300a00 */
[----:B------:R-:W4:Y:S04]  /*53e40*/  LDL.LU.64 R92, [R1+0x3438] ;  /* 0x00343800015c7983 */ /* 0x000f280000300a00 */
[----:B------:R-:W-:Y:S04]  /*53e50*/  STL.64 [R1+0x890], R88 ;  /* 0x0008905801007387 */ /* 0x000fe80000100a00 */
[----:B------:R1:W-:Y:S04]  /*53e60*/  STL.64 [R1+0x898], R90 ;  /* 0x0008985a01007387 */ /* 0x0003e80000100a00 */
[----:B------:R-:W-:Y:S04]  /*53e70*/  LDS R193, [R3+UR12+0x12380] ;  /* 0x0123800c03c17984 */ /* 0x000fe80008000800 */
[----:B------:R-:W1:Y:S04]  /*53e80*/  LDS R195, [R3+UR12+0x13380] ;  /* 0x0133800c03c37984 */ /* 0x000e680008000800 */
        /* <DEDUP_REMOVED lines=15> */
[----:B------:R1:W-:Y:S02]  /*53f80*/  STL.64 [R1+0x858], R202 ;  /* 0x000858ca01007387 */ /* 0x0003e40000100a00 */
[----:B-1----:R-:W-:Y:S06]  /*53f90*/  HMMA.1688.F32.TF32 R200, R192, R10, R184 ;  /* 0x0000000ac0c8723c */ /* 0x002fec00000810b8 */
[C---:B---3--:R-:W-:Y:S06]  /*53fa0*/  HMMA.1688.F32.TF32 R84, R68.reuse, R38, R84 ;  /* 0x000000264454723c */ /* 0x048fec0000081054 */
[C---:B----4-:R-:W-:Y:S06]  /*53fb0*/  HMMA.1688.F32.TF32 R80, R68.reuse, R34, R80 ;  /* 0x000000224450723c */ /* 0x050fec0000081050 */
[----:B--2---:R-:W-:-:S15]  /*53fc0*/  HMMA.1688.F32.TF32 R76, R68, R30, R76 ;  /* 0x0000001e444c723c */ /* 0x004fde000008104c */
[----:B------:R-:W-:-:S03]  /*53fd0*/  NOP ;  /* 0x0000000000007918 */ /* 0x000fc60000000000 */
[----:B------:R-:W-:Y:S01]  /*53fe0*/  MOV R252, R82 ;  /* 0x0000005200fc7202 */ /* 0x000fe20000000f00 */
[----:B------:R-:W-:-:S04]  /*53ff0*/  IMAD.MOV.U32 R2, RZ, RZ, R83 ;  /* 0x000000ffff027224 */ /* 0x000fc800078e0053 */
[----:B------:R-:W-:Y:S04]  /*54000*/  STL.64 [R1+0x840], R76 ;  /* 0x0008404c01007387 */ /* 0x000fe80000100a00 */
[----:B------:R-:W-:Y:S04]  /*54010*/  STL.64 [R1+0x848], R78 ;  /* 0x0008484e01007387 */ /* 0x000fe80000100a00 */
[----:B------:R1:W-:Y:S02]  /*54020*/  STL.64 [R1+0x830], R80 ;  /* 0x0008305001007387 */ /* 0x0003e40000100a00 */
[C---:B-1----:R-:W-:Y:S02]  /*54030*/  HMMA.1688.F32.TF32 R80, R68.reuse, R42, R88 ;  /* 0x0000002a4450723c */ /* 0x042fe40000081058 */
[----:B------:R-:W-:Y:S04]  /*54040*/  STL.64 [R1+0x820], R84 ;  /* 0x0008205401007387 */ /* 0x000fe80000100a00 */
[----:B------:R1:W-:Y:S01]  /*54050*/  STL.64 [R1+0x828], R86 ;  /* 0x0008285601007387 */ /* 0x0003e20000100a00 */
[C---:B------:R-:W-:Y:S06]  /*54060*/  HMMA.1688.F32.TF32 R76, R68.reuse, R46, R92 ;  /* 0x0000002e444c723c */ /* 0x040fec000008105c */
[C---:B-1----:R-:W-:Y:S10]  /*54070*/  HMMA.1688.F32.TF32 R84, R68.reuse, R50, R96 ;  /* 0x000000324454723c */ /* 0x042ff40000081060 */
        /* <DEDUP_REMOVED lines=11> */
[----:B-1----:R-:W-:Y:S06]  /*54130*/  HMMA.1688.F32.TF32 R80, R68, R66, R112 ;  /* 0x000000424450723c */ /* 0x002fec0000081070 */
[----:B------:R-:W-:Y:S03]  /*54140*/  HMMA.1688.F32.TF32 R68, R72, R10, R120 ;  /* 0x0000000a4844723c */ /* 0x000fe60000081078 */
[----:B------:R-:W-:Y:S01]  /*54150*/  MOV R103, R76 ;  /* 0x0000004c00677202 */ /* 0x000fe20000000f00 */
[----:B------:R-:W-:Y:S01]  /*54160*/  IMAD.MOV.U32 R102, RZ, RZ, R77 ;  /* 0x000000ffff667224 */ /* 0x000fe200078e004d */
[----:B------:R-:W-:Y:S01]  /*54170*/  MOV R101, R78 ;  /* 0x0000004e00657202 */ /* 0x000fe20000000f00 */
[----:B------:R-:W-:-:S02]  /*54180*/  IMAD.MOV.U32 R100, RZ, RZ, R79 ;  /* 0x000000ffff647224 */ /* 0x000fc400078e004f */
[----:B------:R-:W-:-:S15]  /*54190*/  HMMA.1688.F32.TF32 R76, R72, R6, R116 ;  /* 0x00000006484c723c */ /* 0x000fde0000081074 */
[----:B------:R-:W-:-:S01]  /*541a0*/  NOP ;  /* 0x0000000000007918 */ /* 0x000fc20000000000 */
[----:B------:R-:W-:Y:S01]  /*541b0*/  MOV R107, R68 ;  /* 0x00000044006b7202 */ /* 0x000fe20000000f00 */
[----:B------:R-:W-:Y:S01]  /*541c0*/  IMAD.MOV.U32 R106, RZ, RZ, R69 ;  /* 0x000000ffff6a7224 */ /* 0x000fe200078e0045 */
[----:B------:R-:W-:Y:S01]  /*541d0*/  MOV R105, R70 ;  /* 0x0000004600697202 */ /* 0x000fe20000000f00 */
[----:B------:R-:W-:Y:S02]  /*541e0*/  IMAD.MOV.U32 R104, RZ, RZ, R71 ;  /* 0x000000ffff687224 */ /* 0x000fe400078e0047 */
[C---:B------:R-:W-:Y:S01]  /*541f0*/  HMMA.1688.F32.TF32 R68, R72.reuse, R14, R124 ;  /* 0x0000000e4844723c */ /* 0x040fe2000008107c */
        /* <DEDUP_REMOVED lines=9> */
[C---:B--2---:R-:W-:Y:S06]  /*54290*/  HMMA.1688.F32.TF32 R76, R72.reuse, R22, R132 ;  /* 0x00000016484c723c */ /* 0x044fec0000081084 */
[C---:B-1----:R-:W-:Y:S09]  /*542a0*/  HMMA.1688.F32.TF32 R68, R72.reuse, R26, R136 ;  /* 0x0000001a4844723c */ /* 0x042ff20000081088 */
[----:B------:R-:W-:Y:S04]  /*542b0*/  STL.64 [R1+0x6b0], R80 ;  /* 0x0006b05001007387 */ /* 0x000fe80000100a00 */
[----:B------:R-:W-:Y:S04]  /*542c0*/  STL.64 [R1+0x6b8], R82 ;  /* 0x0006b85201007387 */ /* 0x000fe80000100a00 */
[----:B------:R-:W-:Y:S04]  /*542d0*/  STL.64 [R1+0x6a0], R76 ;  /* 0x0006a04c01007387 */ /* 0x000fe80000100a00 */
[----:B------:R-:W-:Y:S04]  /*542e0*/  STL.64 [R1+0x6a8], R78 ;  /* 0x0006a84e01007387 */ /* 0x000fe80000100a00 */
[----:B------:R-:W-:Y:S04]  /*542f0*/  STL.64 [R1+0x690], R68 ;  /* 0x0006904401007387 */ /* 0x000fe80000100a00 */
[----:B------:R1:W-:Y:S02]  /*54300*/  STL.64 [R1+0x698], R70 ;  /* 0x0006984601007387 */ /* 0x0003e40000100a00 */
[C---:B-1----:R-:W-:Y:S06]  /*54310*/  HMMA.1688.F32.TF32 R68, R72.reuse, R38, R148 ;  /* 0x000000264844723c */ /* 0x042fec0000081094 */
[C---:B------:R-:W-:Y:S06]  /*54320*/  HMMA.1688.F32.TF32 R80, R72.reuse, R30, R140 ;  /* 0x0000001e4850723c */ /* 0x040fec000008108c */
[----:B------:R-:W-:-:S12]  /*54330*/  HMMA.1688.F32.TF32 R76, R72, R34, R144 ;  /* 0x00000022484c723c */ /* 0x000fd80000081090 */
        /* <DEDUP_REMOVED lines=8> */
[----:B------:R-:W-:Y:S10]  /*543c0*/  STL.64 [R1+0x678], R78 ;  /* 0x0006784e01007387 */ /* 0x000ff40000100a00 */
        /* <DEDUP_REMOVED lines=9> */
[----:B------:R-:W-:Y:S01]  /*54460*/  HMMA.1688.F32.TF32 R68, R72, R58, R168 ;  /* 0x0000003a4844723c */ /* 0x000fe200000810a8 */
[----:B------:R-:W-:Y:S04]  /*54470*/  STL.64 [R1+0x640], R80 ;  /* 0x0006405001007387 */ /* 0x000fe80000100a00 */
[----:B------:R-:W-:Y:S04]  /*54480*/  STL.64 [R1+0x648], R82 ;  /* 0x0006485201007387 */ /* 0x000fe80000100a00 */
[----:B------:R-:W-:Y:S04]  /*54490*/  STL.64 [R1+0x630], R76 ;  /* 0x0006304c01007387 */ /* 0x000fe80000100a00 */
[----:B------:R1:W-:Y:S01]  /*544a0*/  STL.64 [R1+0x638], R78 ;  /* 0x0006384e01007387 */ /* 0x0003e20000100a00 */
[----:B------:R-:W-:Y:S06]  /*544b0*/  HMMA.1688.F32.TF32 R32, R192, R34, R216 ;  /* 0x00000022c020723c */ /* 0x000fec00000810d8 */
[C---:B-1----:R-:W-:Y:S03]  /*544c0*/  HMMA.1688.F32.TF32 R76, R72.reuse, R62, R172 ;  /* 0x0000003e484c723c */ /* 0x042fe600000810ac */
[----:B------:R-:W-:Y:S03]  /*544d0*/  STL.64 [R1+0x610], R68 ;  /* 0x0006104401007387 */ /* 0x000fe60000100a00 */
[----:B------:R-:W-:Y:S01]  /*544e0*/  HMMA.1688.F32.TF32 R72, R72, R66, R176 ;  /* 0x000000424848723c */ /* 0x000fe200000810b0 */
[----:B------:R1:W-:Y:S05]  /*544f0*/  STL.64 [R1+0x618], R70 ;  /* 0x0006184601007387 */ /* 0x0003ea0000100a00 */
[C---:B-1----:R-:W-:Y:S11]  /*54500*/  HMMA.1688.F32.TF32 R68, R192.reuse, R6, R180 ;  /* 0x00000006c044723c */ /* 0x042ff600000810b4 */
[----:B------:R-:W-:Y:S04]  /*54510*/  STL.64 [R1+0x600], R76 ;  /* 0x0006004c01007387 */ /* 0x000fe80000100a00 */
[----:B------:R1:W-:Y:S04]  /*54520*/  STL.64 [R1+0x608], R78 ;  /* 0x0006084e01007387 */ /* 0x0003e80000100a00 */
[----:B------:R-:W-:Y:S04]  /*54530*/  STL.64 [R1+0x5f0], R72 ;  /* 0x0005f04801007387 */ /* 0x000fe80000100a00 */
[----:B------:R-:W-:Y:S04]  /*54540*/  STL.64 [R1+0x5f8], R74 ;  /* 0x0005f84a01007387 */ /* 0x000fe80000100a00 */
[----:B------:R-:W-:Y:S01]  /*54550*/  STL [R1+0x33f4], R200 ;  /* 0x0033f4c801007387 */ /* 0x000fe20000100800 */
[----:B-1----:R-:W-:Y:S03]  /*54560*/  HMMA.1688.F32.TF32 R76, R192, R18, R196 ;  /* 0x00000012c04c723c */ /* 0x002fe600000810c4 */
[----:B------:R-:W-:Y:S04]  /*54570*/  STL.64 [R1+0x5e0], R68 ;  /* 0x0005e04401007387 */ /* 0x000fe80000100a00 */
[----:B------:R1:W-:Y:S01]  /*54580*/  STL.64 [R1+0x5e8], R70 ;  /* 0x0005e84601007387 */ /* 0x0003e20000100a00 */
[----:B------:R-:W-:Y:S01]  /*54590*/  MOV R199, R32 ;  /* 0x0000002000c77202 */ /* 0x000fe20000000f00 */
[----:B------:R-:W-:Y:S01]  /*545a0*/  IMAD.MOV.U32 R198, RZ, RZ, R33 ;  /* 0x000000ffffc67224 */ /* 0x000fe200078e0021 */
[----:B------:R-:W-:Y:S01]  /*545b0*/  MOV R197, R34 ;  /* 0x0000002200c57202 */ /* 0x000fe20000000f00 */
[----:B------:R-:W-:-:S02]  /*545c0*/  IMAD.MOV.U32 R196, RZ, RZ, R35 ;  /* 0x000000ffffc47224 */ /* 0x000fc400078e0023 */
[C---:B------:R-:W-:Y:S06]  /*545d0*/  HMMA.1688.F32.TF32 R32, R192.reuse, R38, R220 ;  /* 0x00000026c020723c */ /* 0x040fec00000810dc */
[C---:B-1----:R-:W-:Y:S01]  /*545e0*/  HMMA.1688.F32.TF32 R68, R192.reuse, R14, R188 ;  /* 0x0000000ec044723c */ /* 0x042fe200000810bc */
[----:B------:R-:W-:Y:S04]  /*545f0*/  STL [R1+0x33f0], R201 ;  /* 0x0033f0c901007387 */ /* 0x000fe80000100800 */
[----:B------:R-:W-:Y:S01]  /*54600*/  STL [R1+0x33ec], R202 ;  /* 0x0033ecca01007387 */ /* 0x000fe20000100800 */
[----:B------:R-:W-:Y:S03]  /*54610*/  HMMA.1688.F32.TF32 R72, R192, R22, R204 ;  /* 0x00000016c048723c */ /* 0x000fe600000810cc */
[----:B------:R-:W-:Y:S09]  /*54620*/  STL [R1+0x33e8], R203 ;  /* 0x0033e8cb01007387 */ /* 0x000ff20000100800 */
[----:B------:R-:W-:Y:S01]  /*54630*/  MOV R207, R32 ;  /* 0x0000002000cf7202 */ /* 0x000fe20000000f00 */
[----:B------:R-:W-:Y:S01]  /*54640*/  IMAD.MOV.U32 R206, RZ, RZ, R33 ;  /* 0x000000ffffce7224 */ /* 0x000fe200078e0021 */
[----:B------:R-:W-:-:S03]  /*54650*/  MOV R205, R34 ;  /* 0x0000002200cd7202 */ /* 0x000fc60000000f00 */
[----:B------:R-:W-:Y:S01]  /*54660*/  STL.64 [R1+0x5d0], R68 ;  /* 0x0005d04401007387 */ /* 0x000fe20000100a00 */
[----:B------:R-:W-:-:S03]  /*54670*/  IMAD.MOV.U32 R204, RZ, RZ, R35 ;  /* 0x000000ffffcc7224 */ /* 0x000fc600078e0023 */
[----:B------:R1:W-:Y:S01]  /*54680*/  STL.64 [R1+0x5d8], R70 ;  /* 0x0005d84601007387 */ /* 0x0003e20000100a00 */
[C---:B------:R-:W-:Y:S06]  /*54690*/  HMMA.1688.F32.TF32 R32, R192.reuse, R42, R224 ;  /* 0x0000002ac020723c */ /* 0x040fec00000810e0 */
[----:B-1----:R-:W-:-:S15]  /*546a0*/  HMMA.1688.F32.TF32 R68, R192, R26, R208 ;  /* 0x0000001ac044723c */ /* 0x002fde00000810d0 */
[----:B------:R-:W-:-:S03]  /*546b0*/  NOP ;  /* 0x0000000000007918 */ /* 0x000fc60000000000 */
[----:B------:R-:W-:Y:S01]  /*546c0*/  MOV R211, R32 ;  /* 0x0000002000d37202 */ /* 0x000fe20000000f00 */
[----:B------:R-:W-:Y:S01]  /*546d0*/  IMAD.MOV.U32 R210, RZ, RZ, R33 ;  /* 0x000000ffffd27224 */ /* 0x000fe200078e0021 */
[----:B------:R-:W-:Y:S01]  /*546e0*/  MOV R209, R34 ;  /* 0x0000002200d17202 */ /* 0x000fe20000000f00 */
[----:B------:R-:W-:Y:S02]  /*546f0*/  IMAD.MOV.U32 R208, RZ, RZ, R35 ;  /* 0x000000ffffd07224 */ /* 0x000fe400078e0023 */
[C---:B------:R-:W-:Y:S01]  /*54700*/  HMMA.1688.F32.TF32 R32, R192.reuse, R46, R228 ;  /* 0x0000002ec020723c */ /* 0x040fe200000810e4 */
        /* <DEDUP_REMOVED lines=8> */
[----:B------:R-:W-:Y:S05]  /*54790*/  STL.64 [R1+0x5b8], R74 ;  /* 0x0005b84a01007387 */ /* 0x000fea0000100a00 */
[----:B------:R-:W-:Y:S01]  /*547a0*/  MOV R200, R35 ;  /* 0x0000002300c87202 */ /* 0x000fe20000000f00 */
[----:B------:R-:W-:Y:S01]  /*547b0*/  HMMA.1688.F32.TF32 R36, R192, R62, R244 ;  /* 0x0000003ec024723c */ /* 0x000fe200000810f4 */
        /* <DEDUP_REMOVED lines=10> */
[----:B------:R1:W-:Y:S04]  /*54860*/  STL [R1+0x558], R34 ;  /* 0x0005582201007387 */ /* 0x0003e80000100800 */
[----:B------:R-:W2:Y:S01]  /*54870*/  LDL R21, [R1+0x12c0] ;  /* 0x0012c00001157983 */ /* 0x000ea20000100800 */
[----:B------:R-:W-:-:S03]  /*54880*/  IMAD.MOV.U32 R87, RZ, RZ, R4 ;  /* 0x000000ffff577224 */ /* 0x000fc600078e0004 */
[----:B------:R-:W-:Y:S01]  /*54890*/  LDS R68, [R0+UR12+0x14000] ;  /* 0x0140000c00447984 */ /* 0x000fe20008000800 */
[C---:B-1----:R-:W-:Y:S03]  /*548a0*/  HMMA.1688.F32.TF32 R32, R192.reuse, R50, R232 ;  /* 0x00000032c020723c */ /* 0x042fe600000810e8 */
[----:B------:R-:W-:Y:S04]  /*548b0*/  LDS R70, [R0+UR12+0x15000] ;  /* 0x0150000c00467984 */ /* 0x000fe80008000800 */
[----:B------:R-:W-:Y:S04]  /*548c0*/  LDS R69, [R3+UR12+0x14000] ;  /* 0x0140000c03457984 */ /* 0x000fe80008000800 */
[----:B------:R-:W-:Y:S01]  /*548d0*/  LDS R71, [R3+UR12+0x15000] ;  /* 0x0150000c03477984 */ /* 0x000fe20008000800 */
[----:B------:R-:W-:Y:S01]  /*548e0*/  MOV R76, R28 ;  /* 0x0000001c004c7202 */ /* 0x000fe20000000f00 */
[----:B------:R-:W-:Y:S01]  /*548f0*/  IMAD.MOV.U32 R77, RZ, RZ, R25 ;  /* 0x000000ffff4d7224 */ /* 0x000fe200078e0019 */
[----:B------:R-:W-:Y:S01]  /*54900*/  MOV R78, R24 ;  /* 0x00000018004e7202 */ /* 0x000fe20000000f00 */
[----:B------:R-:W-:Y:S01]  /*54910*/  IMAD.MOV.U32 R79, RZ, RZ, R20 ;  /* 0x000000ffff4f7224 */ /* 0x000fe200078e0014 */
[----:B------:R-:W-:Y:S04]  /*54920*/  LDS R72, [R0+UR12+0x14080] ;  /* 0x0140800c00487984 */ /* 0x000fe80008000800 */
[----:B------:R-:W-:Y:S04]  /*54930*/  LDS R74, [R0+UR12+0x15080] ;  /* 0x0150800c004a7984 */ /* 0x000fe80008000800 */
[----:B------:R-:W-:Y:S01]  /*54940*/  LDS R73, [R3+UR12+0x14080] ;  /* 0x0140800c03497984 */ /* 0x000fe20008000800 */
[----:B------:R-:W-:Y:S01]  /*54950*/  IMAD.MOV.U32 R215, RZ, RZ, R32 ;  /* 0x000000ffffd77224 */ /* 0x000fe200078e0020 */
[----:B------:R-:W-:Y:S01]  /*54960*/  MOV R214, R33 ;  /* 0x0000002100d67202 */ /* 0x000fe20000000f00 */
[----:B------:R-:W-:Y:S01]  /*54970*/  IMAD.MOV.U32 R213, RZ, RZ, R34 ;  /* 0x000000ffffd57224 */ /* 0x000fe200078e0022 */
[----:B------:R-:W-:Y:S01]  /*54980*/  MOV R212, R35 ;  /* 0x0000002300d47202 */ /* 0x000fe20000000f00 */
[----:B------:R-:W-:Y:S01]  /*54990*/  LDS R75, [R3+UR12+0x15080] ;  /* 0x0150800c034b7984 */ /* 0x000fe20008000800 */
[----:B------:R-:W-:-:S15]  /*549a0*/  HMMA.1688.F32.TF32 R32, R192, R54, R236 ;  /* 0x00000036c020723c */ /* 0x000fde00000810ec */
[----:B------:R-:W-:-:S08]  /*549b0*/  NOP ;  /* 0x0000000000007918 */ /* 0x000fd00000000000 */
[----:B------:R1:W-:Y:S01]  /*549c0*/  STL [R1+0x53c], R35 ;  /* 0x00053c2301007387 */ /* 0x0003e20000100800 */
[----:B------:R-:W-:Y:S01]  /*549d0*/  IMAD.MOV.U32 R201, RZ, RZ, R32 ;  /* 0x000000ffffc97224 */ /* 0x000fe200078e0020 */
[----:B------:R-:W-:Y:S01]  /*549e0*/  MOV R202, R33 ;  /* 0x0000002100ca7202 */ /* 0x000fe20000000f00 */
[----:B------:R-:W-:Y:S02]  /*549f0*/  IMAD.MOV.U32 R203, RZ, RZ, R34 ;  /* 0x000000ffffcb7224 */ /* 0x000fe400078e0022 */
[----:B-1----:R-:W-:Y:S01]  /*54a00*/  HMMA.1688.F32.TF32 R32, R192, R58, R240 ;  /* 0x0000003ac020723c */ /* 0x002fe200000810f0 */
[----:B------:R-:W-:-:S15]  /*54a10*/  STL.64 [R1+0x510], R36 ;  /* 0x0005102401007387 */ /* 0x000fde0000100a00 */
[----:B------:R-:W-:-:S08]  /*54a20*/  NOP ;  /* 0x0000000000007918 */ /* 0x000fd00000000000 */
[----:B------:R-:W-:Y:S01]  /*54a30*/  MOV R219, R32 ;  /* 0x0000002000db7202 */ /* 0x000fe20000000f00 */
[----:B------:R-:W-:Y:S01]  /*54a40*/  IMAD.MOV.U32 R218, RZ, RZ, R33 ;  /* 0x000000ffffda7224 */ /* 0x000fe200078e0021 */
[----:B------:R-:W-:Y:S01]  /*54a50*/  MOV R217, R34 ;  /* 0x0000002200d97202 */ /* 0x000fe20000000f00 */
[----:B------:R-:W-:Y:S02]  /*54a60*/  IMAD.MOV.U32 R216, RZ, RZ, R35 ;  /* 0x000000ffffd87224 */ /* 0x000fe400078e0023 */
[----:B------:R-:W-:Y:S01]  /*54a70*/  HMMA.1688.F32.TF32 R32, R192, R66, R248 ;  /* 0x00000042c020723c */ /* 0x000fe200000810f8 */
[----:B------:R-:W-:-:S15]  /*54a80*/  STL.64 [R1+0x518], R38 ;  /* 0x0005182601007387 */ /* 0x000fde0000100a00 */
[----:B------:R-:W-:-:S07]  /*54a90*/  NOP ;  /* 0x0000000000007918 */ /* 0x000fce0000000000 */
[----:B------:R-:W-:Y:S04]  /*54aa0*/  STL.64 [R1+0x140], R32 ;  /* 0x0001402001007387 */ /* 0x000fe80000100a00 */
[----:B------:R-:W-:Y:S04]  /*54ab0*/  STL.64 [R1+0x148], R34 ;  /* 0x0001482201007387 */ /* 0x000fe80000100a00 */
[----:B--2---:R-:W1:Y:S04]  /*54ac0*/  LDSM.16.M88.4 R64, [R21+UR13+0x40100] ;  /* 0x0401000d1540783b */ /* 0x004e680008000200 */
        /* <DEDUP_REMOVED lines=21> */
[----:B----4-:R-:W-:Y:S01]  /*54c20*/  STL [R1+0x338c], R10 ;  /* 0x00338c0a01007387 */ /* 0x010fe20000100800 */
[C---:B------:R-:W-:Y:S03]  /*54c30*/  HMMA.1688.F32.TF32 R84, R68.reuse, R64, R84 ;  /* 0x000000404454723c */ /* 0x040fe60000081054 */
[----:B------:R-:W-:Y:S04]  /*54c40*/  STL [R1+0x3388], R11 ;  /* 0x0033880b01007387 */ /* 0x000fe80000100800 */
[----:B------:R-:W-:Y:S04]  /*54c50*/  STL [R1+0x3394], R18 ;  /* 0x0033941201007387 */ /* 0x000fe80000100800 */
        /* <DEDUP_REMOVED lines=8> */
[----:B------:R1:W-:Y:S04]  /*54ce0*/  STL [R1+0x33b4], R50 ;  /* 0x0033b43201007387 */ /* 0x0003e80000100800 */
[----:B------:R2:W-:Y:S04]  /*54cf0*/  STL [R1+0x33b0], R51 ;  /* 0x0033b03301007387 */ /* 0x0005e80000100800 */
[----:B------:R-:W-:Y:S04]  /*54d00*/  STL [R1+0x3320], R46 ;  /* 0x0033202e01007387 */ /* 0x000fe80000100800 */
[----:B------:R-:W-:Y:S04]  /*54d10*/  STL [R1+0x331c], R47 ;  /* 0x00331c2f01007387 */ /* 0x000fe80000100800 */
[----:B------:R-:W-:Y:S04]  /*54d20*/  STL [R1+0x3328], R42 ;  /* 0x0033282a01007387 */ /* 0x000fe80000100800 */
[----:B------:R-:W-:Y:S04]  /*54d30*/  STL [R1+0x3324], R43 ;  /* 0x0033242b01007387 */ /* 0x000fe80000100800 */
[----:B------:R-:W-:Y:S04]  /*54d40*/  STL [R1+0x332c], R38 ;  /* 0x00332c2601007387 */ /* 0x000fe80000100800 */
[----:B------:R-:W-:Y:S04]  /*54d50*/  STL [R1+0x3318], R39 ;  /* 0x0033182701007387 */ /* 0x000fe80000100800 */
[----:B------:R-:W-:Y:S01]  /*54d60*/  STL [R1+0x3330], R34 ;  /* 0x0033302201007387 */ /* 0x000fe20000100800 */
[----:B------:R-:W-:Y:S03]  /*54d70*/  HMMA.1688.F32.TF32 R76, R68, R56, R76 ;  /* 0x00000038444c723c */ /* 0x000fe6000008104c */
[----:B------:R-:W-:Y:S04]  /*54d80*/  STL [R1+0x3314], R35 ;  /* 0x0033142301007387 */ /* 0x000fe80000100800 */
[----:B------:R-:W-:Y:S04]  /*54d90*/  STL [R1+0x3310], R30 ;  /* 0x0033101e01007387 */ /* 0x000fe80000100800 */
[----:B------:R-:W-:Y:S04]  /*54da0*/  STL [R1+0x330c], R31 ;  /* 0x00330c1f01007387 */ /* 0x000fe80000100800 */
[----:B------:R-:W-:Y:S04]  /*54db0*/  STL [R1+0x3334], R26 ;  /* 0x0033341a01007387 */ /* 0x000fe80000100800 */
[----:B------:R-:W-:Y:S04]  /*54dc0*/  STL [R1+0x3308], R27 ;  /* 0x0033081b01007387 */ /* 0x000fe80000100800 */
[----:B------:R-:W-:Y:S04]  /*54dd0*/  STL [R1+0x333c], R22 ;  /* 0x00333c1601007387 */ /* 0x000fe80000100800 */
[----:B------:R-:W-:Y:S04]  /*54de0*/  STL [R1+0x3338], R23 ;  /* 0x0033381701007387 */ /* 0x000fe80000100800 */
[----:B------:R-:W3:Y:S04]  /*54df0*/  LDL.LU R92, [R1+0x100] ;  /* 0x00010000015c7983 */ /* 0x000ee80000300800 */
[----:B------:R-:W-:Y:S04]  /*54e00*/  STL.64 [R1+0x130], R84 ;  /* 0x0001305401007387 */ /* 0x000fe80000100a00 */
[----:B------:R-:W-:Y:S04]  /*54e10*/  STL.64 [R1+0x138], R86 ;  /* 0x0001385601007387 */ /* 0x000fe80000100a00 */
[----:B------:R-:W3:Y:S04]  /*54e20*/  LDL.LU R93, [R1+0x104] ;  /* 0x00010400015d7983 */ /* 0x000ee80000300800 */
[----:B------:R-:W3:Y:S04]  /*54e30*/  LDL.LU R94, [R1+0x108] ;  /* 0x00010800015e7983 */ /* 0x000ee80000300800 */
[----:B------:R-:W3:Y:S04]  /*54e40*/  LDL.LU R95, [R1+0x10c] ;  /* 0x00010c00015f7983 */ /* 0x000ee80000300800 */
[----:B------:R4:W-:Y:S04]  /*54e50*/  STL.64 [R1+0x120], R80 ;  /* 0x0001205001007387 */ /* 0x0009e80000100a00 */
[----:B------:R-:W3:Y:S04]  /*54e60*/  LDL.LU R88, [R1+0xf0] ;  /* 0x0000f00001587983 */ /* 0x000ee80000300800 */
[----:B------:R-:W3:Y:S01]  /*54e70*/  LDL.LU R89, [R1+0xf4] ;  /* 0x0000f40001597983 */ /* 0x000ee20000300800 */
[----:B-1----:R-:W-:-:S03]  /*54e80*/  MOV R50, R82 ;  /* 0x0000005200327202 */ /* 0x002fc60000000f00 */
[----:B------:R-:W3:Y:S01]  /*54e90*/  LDL.LU R90, [R1+0xf8] ;  /* 0x0000f800015a7983 */ /* 0x000ee20000300800 */
[----:B--2---:R-:W-:-:S03]  /*54ea0*/  IMAD.MOV.U32 R51, RZ, RZ, R83 ;  /* 0x000000ffff337224 */ /* 0x004fc600078e0053 */
[----:B------:R-:W2:Y:S04]  /*54eb0*/  LDL.LU R91, [R1+0xfc] ;  /* 0x0000fc00015b7983 */ /* 0x000ea80000300800 */
[----:B----4-:R-:W4:Y:S04]  /*54ec0*/  LDL.LU R80, [R1+0xd0] ;  /* 0x0000d00001507983 */ /* 0x010f280000300800 */
[----:B------:R-:W4:Y:S04]  /*54ed0*/  LDL.LU R81, [R1+0xd4] ;  /* 0x0000d40001517983 */ /* 0x000f280000300800 */
[----:B------:R-:W4:Y:S04]  /*54ee0*/  LDL.LU R82, [R1+0xd8] ;  /* 0x0000d80001527983 */ /* 0x000f280000300800 */
[----:B------:R-:W4:Y:S04]  /*54ef0*/  LDL.LU R83, [R1+0xdc] ;  /* 0x0000dc0001537983 */ /* 0x000f280000300800 */
[----:B------:R-:W4:Y:S04]  /*54f00*/  LDL.LU R84, [R1+0xe0] ;  /* 0x0000e00001547983 */ /* 0x000f280000300800 */
[----:B------:R-:W4:Y:S01]  /*54f10*/  LDL.LU R85, [R1+0xe4] ;  /* 0x0000e40001557983 */ /* 0x000f220000300800 */
[----:B------:R-:W-:-:S03]  /*54f20*/  MOV R54, R76 ;  /* 0x0000004c00367202 */ /* 0x000fc60000000f00 */
[----:B------:R-:W4:Y:S01]  /*54f30*/  LDL.LU R86, [R1+0xe8] ;  /* 0x0000e80001567983 */ /* 0x000f220000300800 */
[----:B------:R-:W-:-:S03]  /*54f40*/  IMAD.MOV.U32 R55, RZ, RZ, R77 ;  /* 0x000000ffff377224 */ /* 0x000fc600078e004d */
[----:B------:R-:W4:Y:S01]  /*54f50*/  LDL.LU R87, [R1+0xec] ;  /* 0x0000ec0001577983 */ /* 0x000f220000300800 */
[----:B------:R-:W-:-:S03]  /*54f60*/  MOV R6, R78 ;  /* 0x0000004e00067202 */ /* 0x000fc60000000f00 */
[----:B------:R-:W-:Y:S01]  /*54f70*/  STL [R1+0x33bc], R51 ;  /* 0x0033bc3301007387 */ /* 0x000fe20000100800 */
[----:B------:R-:W-:-:S03]  /*54f80*/  IMAD.MOV.U32 R7, RZ, RZ, R79 ;  /* 0x000000ffff077224 */ /* 0x000fc600078e004f */
[----:B------:R-:W-:Y:S04]  /*54f90*/  STL [R1+0x33b8], R50 ;  /* 0x0033b83201007387 */ /* 0x000fe80000100800 */
[----:B------:R-:W4:Y:S04]  /*54fa0*/  LDL.LU R76, [R1+0xc0] ;  /* 0x0000c000014c7983 */ /* 0x000f280000300800 */
[----:B------:R-:W4:Y:S04]  /*54fb0*/  LDL.LU R77, [R1+0xc4] ;  /* 0x0000c400014d7983 */ /* 0x000f280000300800 */
[----:B------:R-:W4:Y:S04]  /*54fc0*/  LDL.LU R78, [R1+0xc8] ;  /* 0x0000c800014e7983 */ /* 0x000f280000300800 */
[----:B------:R-:W4:Y:S04]  /*54fd0*/  LDL.LU R79, [R1+0xcc] ;  /* 0x0000cc00014f7983 */ /* 0x000f280000300800 */
[----:B------:R-:W-:Y:S04]  /*54fe0*/  STL [R1+0x33cc], R7 ;  /* 0x0033cc0701007387 */ /* 0x000fe80000100800 */
[----:B------:R-:W-:Y:S04]  /*54ff0*/  STL [R1+0x33c8], R6 ;  /* 0x0033c80601007387 */ /* 0x000fe80000100800 */
[----:B------:R-:W-:Y:S04]  /*55000*/  STL [R1+0x33c4], R55 ;  /* 0x0033c43701007387 */ /* 0x000fe80000100800 */
[----:B------:R-:W-:Y:S01]  /*55010*/  STL [R1+0x33c0], R54 ;  /* 0x0033c03601007387 */ /* 0x000fe20000100800 */
[C---:B---3--:R-:W-:Y:S06]  /*55020*/  HMMA.1688.F32.TF32 R92, R68.reuse, R8, R92 ;  /* 0x00000008445c723c */ /* 0x048fec000008105c */
[----:B--2---:R-:W-:-:S15]  /*55030*/  HMMA.1688.F32.TF32 R88, R68, R16, R88 ;  /* 0x000000104458723c */ /* 0x004fde0000081058 */
[----:B------:R-:W-:-:S03]  /*55040*/  NOP ;  /* 0x0000000000007918 */ /* 0x000fc60000000000 */
[----:B------:R-:W-:Y:S01]  /*55050*/  IMAD.MOV.U32 R19, RZ, RZ, R95 ;  /* 0x000000ffff137224 */ /* 0x000fe200078e005f */
[----:B------:R-:W-:Y:S01]  /*55060*/  MOV R18, R94 ;  /* 0x0000005e00127202 */ /* 0x000fe20000000f00 */
[----:B------:R-:W-:Y:S01]  /*55070*/  IMAD.MOV.U32 R15, RZ, RZ, R93 ;  /* 0x000000ffff0f7224 */ /* 0x000fe200078e005d */
[----:B------:R-:W-:Y:S02]  /*55080*/  MOV R14, R92 ;  /* 0x0000005c000e7202 */ /* 0x000fe40000000f00 */
[----:B------:R-:W-:Y:S04]  /*55090*/  STL [R1+0x33dc], R19 ;  /* 0x0033dc1301007387 */ /* 0x000fe80000100800 */
[----:B------:R-:W-:Y:S04]  /*550a0*/  STL [R1+0x33d8], R18 ;  /* 0x0033d81201007387 */ /* 0x000fe80000100800 */
[----:B------:R-:W-:Y:S01]  /*550b0*/  STL [R1+0x33d4], R15 ;  /* 0x0033d40f01007387 */ /* 0x000fe20000100800 */
[----:B------:R-:W-:Y:S01]  /*550c0*/  IMAD.MOV.U32 R11, RZ, RZ, R89 ;  /* 0x000000ffff0b7224 */ /* 0x000fe200078e0059 */
[----:B------:R-:W-:-:S02]  /*550d0*/  MOV R10, R88 ;  /* 0x00000058000a7202 */ /* 0x000fc40000000f00 */
[----:B------:R-:W-:Y:S04]  /*550e0*/  STL [R1+0x33d0], R14 ;  /* 0x0033d00e01007387 */ /* 0x000fe80000100800 */
[----:B------:R1:W-:Y:S04]  /*550f0*/  STL [R1+0x33e4], R11 ;  /* 0x0033e40b01007387 */ /* 0x0003e80000100800 */
[----:B------:R2:W-:Y:S04]  /*55100*/  STL [R1+0x33e0], R10 ;  /* 0x0033e00a01007387 */ /* 0x0005e80000100800 */
[----:B------:R-:W3:Y:S04]  /*55110*/  LDL.LU R92, [R1+0x170] ;  /* 0x00017000015c7983 */ /* 0x000ee80000300800 */
[----:B------:R-:W3:Y:S04]  /*55120*/  LDL.LU R93, [R1+0x174] ;  /* 0x00017400015d7983 */ /* 0x000ee80000300800 */
[----:B------:R-:W3:Y:S04]  /*55130*/  LDL.LU R94, [R1+0x178] ;  /* 0x00017800015e7983 */ /* 0x000ee80000300800 */
[----:B------:R-:W3:Y:S04]  /*55140*/  LDL.LU R95, [R1+0x17c] ;  /* 0x00017c00015f7983 */ /* 0x000ee80000300800 */
[----:B------:R-:W3:Y:S01]  /*55150*/  LDL.LU R96, [R1+0x180] ;  /* 0x0001800001607983 */ /* 0x000ee20000300800 */
[----:B----4-:R-:W-:Y:S03]  /*55160*/  HMMA.1688.F32.TF32 R76, R68, R52, R76 ;  /* 0x00000034444c723c */ /* 0x010fe6000008104c */
[----:B------:R-:W3:Y:S04]  /*55170*/  LDL.LU R97, [R1+0x184] ;  /* 0x0001840001617983 */ /* 0x000ee80000300800 */
[----:B------:R-:W3:Y:S04]  /*55180*/  LDL.LU R98, [R1+0x188] ;  /* 0x0001880001627983 */ /* 0x000ee80000300800 */
[----:B------:R-:W3:-:S13]  /*55190*/  LDL.LU R99, [R1+0x18c] ;  /* 0x00018c0001637983 */ /* 0x000eda0000300800 */
[----:B-1----:R-:W-:Y:S01]  /*551a0*/  MOV R11, R76 ;  /* 0x0000004c000b7202 */ /* 0x002fe20000000f00 */
[----:B--2---:R-:W-:Y:S01]  /*551b0*/  IMAD.MOV.U32 R10, RZ, RZ, R77 ;  /* 0x000000ffff0a7224 */ /* 0x004fe200078e004d */
[----:B------:R-:W2:Y:S01]  /*551c0*/  LDL.LU R76, [R1] ;  /* 0x00000000014c7983 */ /* 0x000ea20000300800 */
[----:B------:R-:W-:Y:S01]  /*551d0*/  MOV R19, R78 ;  /* 0x0000004e00137202 */ /* 0x000fe20000000f00 */
[----:B------:R-:W-:Y:S02]  /*551e0*/  IMAD.MOV.U32 R18, RZ, RZ, R79 ;  /* 0x000000ffff127224 */ /* 0x000fe400078e004f */
        /* <DEDUP_REMOVED lines=12> */
[----:B------:R-:W2:Y:S01]  /*552b0*/  LDL.LU R125, [R1+0x44] ;  /* 0x00004400017d7983 */ /* 0x000ea20000300800 */
[----:B------:R-:W-:-:S03]  /*552c0*/  MOV R58, R90 ;  /* 0x0000005a003a7202 */ /* 0x000fc60000000f00 */
[----:B------:R-:W2:Y:S01]  /*552d0*/  LDL.LU R126, [R1+0x48] ;  /* 0x00004800017e7983 */ /* 0x000ea20000300800 */
[----:B------:R-:W-:Y:S03]  /*552e0*/  HMMA.1688.F32.TF32 R84, R68, R12, R84 ;  /* 0x0000000c4454723c */ /* 0x000fe60000081054 */
[----:B------:R-:W2:Y:S01]  /*552f0*/  LDL.LU R127, [R1+0x4c] ;  /* 0x00004c00017f7983 */ /* 0x000ea20000300800 */
[----:B------:R-:W-:-:S03]  /*55300*/  IMAD.MOV.U32 R59, RZ, RZ, R91 ;  /* 0x000000ffff3b7224 */ /* 0x000fc600078e005b */
[----:B------:R-:W4:Y:S04]  /*55310*/  LDL.LU R88, [R1+0xb0] ;  /* 0x0000b00001587983 */ /* 0x000f280000300800 */
[----:B------:R-:W4:Y:S04]  /*55320*/  LDL.LU R89, [R1+0xb4] ;  /* 0x0000b40001597983 */ /* 0x000f280000300800 */
[----:B------:R-:W4:Y:S04]  /*55330*/  LDL.LU R90, [R1+0xb8] ;  /* 0x0000b800015a7983 */ /* 0x000f280000300800 */
[----:B------:R-:W4:Y:S04]  /*55340*/  LDL.LU R91, [R1+0xbc] ;  /* 0x0000bc00015b7983 */ /* 0x000f280000300800 */
[----:B------:R-:W3:Y:S01]  /*55350*/  LDL.LU R132, [R1+0x60] ;  /* 0x0000600001847983 */ /* 0x000ee20000300800 */
[----:B------:R-:W-:-:S03]  /*55360*/  MOV R55, R84 ;  /* 0x0000005400377202 */ /* 0x000fc60000000f00 */
[----:B------:R-:W3:Y:S01]  /*55370*/  LDL.LU R133, [R1+0x64] ;  /* 0x0000640001857983 */ /* 0x000ee20000300800 */
[----:B------:R-:W-:-:S03]  /*55380*/  IMAD.MOV.U32 R54, RZ, RZ, R85 ;  /* 0x000000ffff367224 */ /* 0x000fc600078e0055 */
[----:B------:R-:W3:Y:S01]  /*55390*/  LDL.LU R134, [R1+0x68] ;  /* 0x0000680001867983 */ /* 0x000ee20000300800 */
[----:B------:R-:W-:-:S03]  /*553a0*/  MOV R51, R86 ;  /* 0x0000005600337202 */ /* 0x000fc60000000f00 */
[----:B------:R-:W3:Y:S01]  /*553b0*/  LDL.LU R135, [R1+0x6c] ;  /* 0x00006c0001877983 */ /* 0x000ee20000300800 */
[----:B------:R-:W-:-:S03]  /*553c0*/  IMAD.MOV.U32 R50, RZ, RZ, R87 ;  /* 0x000000ffff327224 */ /* 0x000fc600078e0057 */
[----:B------:R-:W2:Y:S04]  /*553d0*/  LDL.LU R84, [R1+0xa0] ;  /* 0x0000a00001547983 */ /* 0x000ea80000300800 */
[----:B------:R-:W2:Y:S04]  /*553e0*/  LDL.LU R85, [R1+0xa4] ;  /* 0x0000a40001557983 */ /* 0x000ea80000300800 */
[----:B------:R-:W2:Y:S04]  /*553f0*/  LDL.LU R86, [R1+0xa8] ;  /* 0x0000a80001567983 */ /* 0x000ea80000300800 */
[----:B------:R-:W2:Y:S01]  /*55400*/  LDL.LU R87, [R1+0xac] ;  /* 0x0000ac0001577983 */ /* 0x000ea20000300800 */
[----:B------:R-:W-:Y:S03]  /*55410*/  HMMA.1688.F32.TF32 R80, R68, R4, R80 ;  /* 0x000000044450723c */ /* 0x000fe60000081050 */
[----:B------:R-:W3:Y:S04]  /*55420*/  LDL.LU R136, [R1+0x70] ;  /* 0x0000700001887983 */ /* 0x000ee80000300800 */
[----:B------:R-:W3:Y:S04]  /*55430*/  LDL.LU R137, [R1+0x74] ;  /* 0x0000740001897983 */ /* 0x000ee80000300800 */
[----:B------:R-:W3:Y:S04]  /*55440*/  LDL.LU R138, [R1+0x78] ;  /* 0x00007800018a7983 */ /* 0x000ee80000300800 */
[----:B------:R-:W3:Y:S09]  /*55450*/  LDL.LU R139, [R1+0x7c] ;  /* 0x00007c00018b7983 */ /* 0x000ef20000300800 */
[----:B------:R-:W-:Y:S01]  /*55460*/  MOV R15, R80 ;  /* 0x00000050000f7202 */ /* 0x000fe20000000f00 */
[----:B------:R-:W-:Y:S01]  /*55470*/  IMAD.MOV.U32 R14, RZ, RZ, R81 ;  /* 0x000000ffff0e7224 */ /* 0x000fe200078e0051 */
[----:B------:R-:W3:Y:S01]  /*55480*/  LDL.LU R80, [R1+0x90] ;  /* 0x0000900001507983 */ /* 0x000ee20000300800 */
[----:B------:R-:W-:Y:S01]  /*55490*/  MOV R7, R82 ;  /* 0x0000005200077202 */ /* 0x000fe20000000f00 */
[----:B------:R-:W-:-:S02]  /*554a0*/  IMAD.MOV.U32 R6, RZ, RZ, R83 ;  /* 0x000000ffff067224 */ /* 0x000fc400078e0053 */
        /* <DEDUP_REMOVED lines=23> */
[----:B------:R-:W4:Y:S01]  /*55620*/  LDL.LU R88, [R1+0x160] ;  /* 0x0001600001587983 */ /* 0x000f220000300800 */
[----:B------:R-:W-:Y:S01]  /*55630*/  MOV R66, R90 ;  /* 0x0000005a00427202 */ /* 0x000fe20000000f00 */
[----:B------:R-:W-:Y:S02]  /*55640*/  IMAD.MOV.U32 R67, RZ, RZ, R91 ;  /* 0x000000ffff437224 */ /* 0x000fe400078e005b */
[----:B------:R-:W4:Y:S01]  /*55650*/  LDL.LU R89, [R1+0x164] ;  /* 0x0001640001597983 */ /* 0x000f220000300800 */
[----:B--2---:R-:W-:Y:S03]  /*55660*/  HMMA.1688.F32.TF32 R152, R68, R44, R84 ;  /* 0x0000002c4498723c */ /* 0x004fe60000081054 */
[----:B------:R-:W4:Y:S04]  /*55670*/  LDL.LU R90, [R1+0x168] ;  /* 0x00016800015a7983 */ /* 0x000f280000300800 */
[----:B------:R-:W4:Y:S04]  /*55680*/  LDL.LU R91, [R1+0x16c] ;  /* 0x00016c00015b7983 */ /* 0x000f280000300800 */
[----:B------:R-:W2:-:S12]  /*55690*/  LDL.LU R84, [R1+0x150] ;  /* 0x0001500001547983 */ /* 0x000e980000300800 */
[----:B------:R-:W-:Y:S04]  /*556a0*/  STL.64 [R1+0xa0], R152 ;  /* 0x0000a09801007387 */ /* 0x000fe80000100a00 */
[----:B------:R3:W-:Y:S04]  /*556b0*/  STL.64 [R1+0xa8], R154 ;  /* 0x0000a89a01007387 */ /* 0x0007e80000100a00 */
[----:B------:R-:W2:Y:S04]  /*556c0*/  LDL.LU R85, [R1+0x154] ;  /* 0x0001540001557983 */ /* 0x000ea80000300800 */
[----:B------:R-:W2:Y:S04]  /*556d0*/  LDL.LU R86, [R1+0x158] ;  /* 0x0001580001567983 */ /* 0x000ea80000300800 */
[----:B------:R-:W2:Y:S01]  /*556e0*/  LDL.LU R87, [R1+0x15c] ;  /* 0x00015c0001577983 */ /* 0x000ea20000300800 */
[----:B---3--:R-:W-:Y:S03]  /*556f0*/  HMMA.1688.F32.TF32 R152, R68, R40, R80 ;  /* 0x000000284498723c */ /* 0x008fe60000081050 */
[----:B------:R-:W3:-:S15]  /*55700*/  LDL.LU R80, [R1+0x7b0] ;  /* 0x0007b00001507983 */ /* 0x000ede0000300800 */
[----:B------:R-:W-:-:S05]  /*55710*/  NOP ;  /* 0x0000000000007918 */ /* 0x000fca0000000000 */
[----:B------:R-:W-:Y:S04]  /*55720*/  STL.64 [R1+0x90], R152 ;  /* 0x0000909801007387 */ /* 0x000fe80000100a00 */
[----:B------:R-:W-:Y:S04]  /*55730*/  STL.64 [R1+0x98], R154 ;  /* 0x0000989a01007387 */ /* 0x000fe80000100a00 */
[----:B------:R-:W3:Y:S04]  /*55740*/  LDL.LU R81, [R1+0x7b4] ;  /* 0x0007b40001517983 */ /* 0x000ee80000300800 */
[----:B------:R-:W3:Y:S04]  /*55750*/  LDL.LU R82, [R1+0x7b8] ;  /* 0x0007b80001527983 */ /* 0x000ee80000300800 */
[----:B------:R-:W3:Y:S01]  /*55760*/  LDL.LU R83, [R1+0x7bc] ;  /* 0x0007bc0001537983 */ /* 0x000ee20000300800 */
[C---:B------:R-:W-:Y:S06]  /*55770*/  HMMA.1688.F32.TF32 R140, R68.reuse, R36, R140 ;  /* 0x00000024448c723c */ /* 0x040fec000008108c */
[C---:B------:R-:W-:Y:S06]  /*55780*/  HMMA.1688.F32.TF32 R136, R68.reuse, R32, R136 ;  /* 0x000000204488723c */ /* 0x040fec0000081088 */
[C---:B------:R-:W-:Y:S06]  /*55790*/  HMMA.1688.F32.TF32 R132, R68.reuse, R28, R132 ;  /* 0x0000001c4484723c */ /* 0x040fec0000081084 */
[C---:B------:R-:W-:Y:S06]  /*557a0*/  HMMA.1688.F32.TF32 R128, R68.reuse, R24, R128 ;  /* 0x000000184480723c */ /* 0x040fec0000081080 */
[----:B------:R-:W-:Y:S06]  /*557b0*/  HMMA.1688.F32.TF32 R124, R68, R20, R124 ;  /* 0x00000014447c723c */ /* 0x000fec000008107c */
        /* <DEDUP_REMOVED lines=15> */
[C---:B-1----:R-:W-:Y:S02]  /*558b0*/  HMMA.1688.F32.TF32 R68, R72.reuse, R8, R76 ;  /* 0x000000084844723c */ /* 0x042fe4000008104c */
[----:B------:R-:W-:Y:S04]  /*558c0*/  STL.64 [R1+0x20], R116 ;  /* 0x0000207401007387 */ /* 0x000fe80000100a00 */
[----:B------:R-:W-:Y:S04]  /*558d0*/  STL.64 [R1+0x28], R118 ;  /* 0x0000287601007387 */ /* 0x000fe80000100a00 */
[----:B------:R-:W-:Y:S04]  /*558e0*/  STL.64 [R1+0x10], R112 ;  /* 0x0000107001007387 */ /* 0x000fe80000100a00 */
[----:B------:R1:W-:Y:S04]  /*558f0*/  STL.64 [R1+0x18], R114 ;  /* 0x0000187201007387 */ /* 0x0003e80000100a00 */
[----:B------:R-:W-:Y:S04]  /*55900*/  LDS R76, [R0+UR12+0x14100] ;  /* 0x0141000c004c7984 */ /* 0x000fe80008000800 */
[----:B------:R-:W-:Y:S01]  /*55910*/  LDS R78, [R0+UR12+0x15100] ;  /* 0x0151000c004e7984 */ /* 0x000fe20008000800 */
[C---:B-1----:R-:W-:Y:S03]  /*55920*/  HMMA.1688.F32.TF32 R112, R72.reuse, R16, R108 ;  /* 0x000000104870723c */ /* 0x042fe6000008106c */
[----:B------:R-:W-:Y:S04]  /*55930*/  STL.64 [R1], R68 ;  /* 0x0000004401007387 */ /* 0x000fe80000100a00 */
[----:B------:R1:W-:Y:S01]  /*55940*/  STL.64 [R1+0x8], R70 ;  /* 0x0000084601007387 */ /* 0x0003e20000100a00 */
[C---:B------:R-:W-:Y:S03]  /*55950*/  HMMA.1688.F32.TF32 R108, R72.reuse, R12, R96 ;  /* 0x0000000c486c723c */ /* 0x040fe60000081060 */
[----:B------:R-:W-:Y:S04]  /*55960*/  LDS R77, [R3+UR12+0x14100] ;  /* 0x0141000c034d7984 */ /* 0x000fe80008000800 */
[----:B------:R-:W3:Y:S01]  /*55970*/  LDS R79, [R3+UR12+0x15100] ;  /* 0x0151000c034f7984 */ /* 0x000ee20008000800 */
[C---:B-1----:R-:W-:Y:S07]  /*55980*/  HMMA.1688.F32.TF32 R68, R72.reuse, R4, R92 ;  /* 0x000000044844723c */ /* 0x042fee000008105c */
[----:B------:R-:W-:Y:S04]  /*55990*/  STL.64 [R1+0x190], R112 ;  /* 0x0001907001007387 */ /* 0x000fe80000100a00 */
[----:B------:R-:W-:Y:S04]  /*559a0*/  STL.64 [R1+0x198], R114 ;  /* 0x0001987201007387 */ /* 0x000fe80000100a00 */
[----:B------:R-:W3:Y:S04]  /*559b0*/  LDL.LU R96, [R1+0x1f0] ;  /* 0x0001f00001607983 */ /* 0x000ee80000300800 */
[----:B------:R-:W-:Y:S04]  /*559c0*/  STL.64 [R1+0x180], R108 ;  /* 0x0001806c01007387 */ /* 0x000fe80000100a00 */
[----:B------:R-:W-:Y:S04]  /*559d0*/  STL.64 [R1+0x188], R110 ;  /* 0x0001886e01007387 */ /* 0x000fe80000100a00 */
[----:B------:R-:W-:Y:S04]  /*559e0*/  STL.64 [R1+0x170], R68 ;  /* 0x0001704401007387 */ /* 0x000fe80000100a00 */
[----:B------:R4:W-:Y:S04]  /*559f0*/  STL.64 [R1+0x178], R70 ;  /* 0x0001784601007387 */ /* 0x0009e80000100a00 */
[----:B------:R-:W3:Y:S04]  /*55a00*/  LDL.LU R97, [R1+0x1f4] ;  /* 0x0001f40001617983 */ /* 0x000ee80000300800 */
[----:B------:R-:W3:Y:S04]  /*55a10*/  LDL.LU R98, [R1+0x1f8] ;  /* 0x0001f80001627983 */ /* 0x000ee80000300800 */
[----:B------:R-:W3:Y:S01]  /*55a20*/  LDL.LU R99, [R1+0x1fc] ;  /* 0x0001fc0001637983 */ /* 0x000ee20000300800 */
[----:B----4-:R-:W-:-:S15]  /*55a30*/  HMMA.1688.F32.TF32 R68, R72, R52, R88 ;  /* 0x000000344844723c */ /* 0x010fde0000081058 */
[----:B------:R-:W-:-:S08]  /*55a40*/  NOP ;  /* 0x0000000000007918 */ /* 0x000fd00000000000 */
[----:B------:R2:W-:Y:S01]  /*55a50*/  STL.64 [R1+0x160], R68 ;  /* 0x0001604401007387 */ /* 0x0005e20000100a00 */
[----:B------:R-:W-:Y:S01]  /*55a60*/  MOV R22, R70 ;  /* 0x0000004600167202 */ /* 0x000fe20000000f00 */
[----:B------:R-:W-:Y:S02]  /*55a70*/  IMAD.MOV.U32 R23, RZ, RZ, R71 ;  /* 0x000000ffff177224 */ /* 0x000fe400078e0047 */
[----:B--2---:R-:W-:Y:S03]  /*55a80*/  HMMA.1688.F32.TF32 R68, R72, R48, R84 ;  /* 0x000000304844723c */ /* 0x004fe60000081054 */
[----:B------:R-:W-:Y:S04]  /*55a90*/  STL [R1+0x3344], R23 ;  /* 0x0033441701007387 */ /* 0x000fe80000100800 */
[----:B------:R-:W-:Y:S04]  /*55aa0*/  STL [R1+0x3340], R22 ;  /* 0x0033401601007387 */ /* 0x000fe80000100800 */
[----:B------:R-:W2:-:S12]  /*55ab0*/  LDL.LU R92, [R1+0x1e0] ;  /* 0x0001e000015c7983 */ /* 0x000e980000300800 */
[----:B------:R-:W-:Y:S04]  /*55ac0*/  STL.64 [R1+0x150], R68 ;  /* 0x0001504401007387 */ /* 0x000fe80000100a00 */
[----:B------:R-:W-:Y:S04]  /*55ad0*/  STL.64 [R1+0x158], R70 ;  /* 0x0001584601007387 */ /* 0x000fe80000100a00 */
[----:B------:R-:W2:Y:S04]  /*55ae0*/  LDL.LU R93, [R1+0x1e4] ;  /* 0x0001e400015d7983 */ /* 0x000ea80000300800 */
[----:B------:R-:W2:Y:S04]  /*55af0*/  LDL.LU R94, [R1+0x1e8] ;  /* 0x0001e800015e7983 */ /* 0x000ea80000300800 */
[----:B------:R-:W2:Y:S04]  /*55b00*/  LDL.LU R95, [R1+0x1ec] ;  /* 0x0001ec00015f7983 */ /* 0x000ea80000300800 */
[----:B------:R-:W4:Y:S04]  /*55b10*/  LDL.LU R88, [R1+0x1d0] ;  /* 0x0001d00001587983 */ /* 0x000f280000300800 */
[----:B------:R-:W4:Y:S04]  /*55b20*/  LDL.LU R89, [R1+0x1d4] ;  /* 0x0001d40001597983 */ /* 0x000f280000300800 */
[----:B------:R-:W4:Y:S04]  /*55b30*/  LDL.LU R90, [R1+0x1d8] ;  /* 0x0001d800015a7983 */ /* 0x000f280000300800 */
[----:B------:R-:W4:Y:S01]  /*55b40*/  LDL.LU R91, [R1+0x1dc] ;  /* 0x0001dc00015b7983 */ /* 0x000f220000300800 */
[C---:B---3--:R-:W-:Y:S03]  /*55b50*/  HMMA.1688.F32.TF32 R248, R72.reuse, R44, R80 ;  /* 0x0000002c48f8723c */ /* 0x048fe60000081050 */
        /* <DEDUP_REMOVED lines=8> */
[----:B------:R-:W-:Y:S04]  /*55be0*/  STL [R1+0x3354], R248 ;  /* 0x003354f801007387 */ /* 0x000fe80000100800 */
[----:B------:R-:W-:Y:S04]  /*55bf0*/  STL [R1+0x3350], R249 ;  /* 0x003350f901007387 */ /* 0x000fe80000100800 */
[----:B------:R-:W-:Y:S04]  /*55c00*/  STL [R1+0x334c], R250 ;  /* 0x00334cfa01007387 */ /* 0x000fe80000100800 */
[----:B------:R-:W-:Y:S04]  /*55c10*/  STL [R1+0x3348], R251 ;  /* 0x003348fb01007387 */ /* 0x000fe80000100800 */
[----:B------:R-:W-:Y:S04]  /*55c20*/  LDS R68, [R0+UR12+0x14180] ;  /* 0x0141800c00447984 */ /* 0x000fe80008000800 */
[----:B------:R-:W-:Y:S04]  /*55c30*/  LDS R70, [R0+UR12+0x15180] ;  /* 0x0151800c00467984 */ /* 0x000fe80008000800 */
[----:B------:R-:W-:Y:S04]  /*55c40*/  LDS R69, [R3+UR12+0x14180] ;  /* 0x0141800c03457984 */ /* 0x000fe80008000800 */
[----:B------:R-:W1:Y:S01]  /*55c50*/  LDS R71, [R3+UR12+0x15180] ;  /* 0x0151800c03477984 */ /* 0x000e620008000800 */
[----:B------:R-:W-:-:S15]  /*55c60*/  HMMA.1688.F32.TF32 R96, R72, R40, R96 ;  /* 0x000000284860723c */ /* 0x000fde0000081060 */
[----:B------:R-:W-:-:S09]  /*55c70*/  NOP ;  /* 0x0000000000007918 */ /* 0x000fd20000000000 */
[----:B------:R-:W-:Y:S01]  /*55c80*/  IMAD.MOV.U32 R42, RZ, RZ, R99 ;  /* 0x000000ffff2a7224 */ /* 0x000fe200078e0063 */
[----:B------:R-:W-:Y:S01]  /*55c90*/  MOV R38, R98 ;  /* 0x0000006200267202 */ /* 0x000fe20000000f00 */
[----:B------:R-:W-:Y:S01]  /*55ca0*/  IMAD.MOV.U32 R34, RZ, RZ, R97 ;  /* 0x000000ffff227224 */ /* 0x000fe200078e0061 */
[----:B------:R-:W-:Y:S02]  /*55cb0*/  MOV R26, R96 ;  /* 0x00000060001a7202 */ /* 0x000fe40000000f00 */
[----:B------:R-:W-:Y:S04]  /*55cc0*/  STL [R1+0x3364], R42 ;  /* 0x0033642a01007387 */ /* 0x000fe80000100800 */
[----:B------:R-:W-:Y:S04]  /*55cd0*/  STL [R1+0x3360], R38 ;  /* 0x0033602601007387 */ /* 0x000fe80000100800 */
[----:B------:R1:W-:Y:S04]  /*55ce0*/  STL [R1+0x335c], R34 ;  /* 0x00335c2201007387 */ /* 0x0003e80000100800 */
[----:B------:R1:W-:Y:S01]  /*55cf0*/  STL [R1+0x3358], R26 ;  /* 0x0033581a01007387 */ /* 0x0003e20000100800 */
[C---:B--2---:R-:W-:Y:S06]  /*55d00*/  HMMA.1688.F32.TF32 R92, R72.reuse, R36, R92 ;  /* 0x00000024485c723c */ /* 0x044fec000008105c */
[C---:B---3--:R-:W-:Y:S06]  /*55d10*/  HMMA.1688.F32.TF32 R84, R72.reuse, R28, R84 ;  /* 0x0000001c4854723c */ /* 0x048fec0000081054 */
[----:B----4-:R-:W-:-:S12]  /*55d20*/  HMMA.1688.F32.TF32 R80, R72, R24, R80 ;  /* 0x000000184850723c */ /* 0x010fd80000081050 */
[----:B------:R-:W-:Y:S01]  /*55d30*/  IMAD.MOV.U32 R46, RZ, RZ, R93 ;  /* 0x000000ffff2e7224 */ /* 0x000fe200078e005d */
[----:B------:R-:W-:-:S04]  /*55d40*/  MOV R43, R92 ;  /* 0x0000005c002b7202 */ /* 0x000fc80000000f00 */
[----:B------:R2:W-:Y:S04]  /*55d50*/  STL [R1+0x336c], R46 ;  /* 0x00336c2e01007387 */ /* 0x0005e80000100800 */
[----:B------:R3:W-:Y:S01]  /*55d60*/  STL [R1+0x3368], R43 ;  /* 0x0033682b01007387 */ /* 0x0007e20000100800 */
[----:B-1----:R-:W-:Y:S01]  /*55d70*/  MOV R34, R84 ;  /* 0x0000005400227202 */ /* 0x002fe20000000f00 */
[----:B------:R-:W-:Y:S01]  /*55d80*/  IMAD.MOV.U32 R26, RZ, RZ, R85 ;  /* 0x000000ffff1a7224 */ /* 0x000fe200078e0055 */
[----:B------:R-:W-:Y:S01]  /*55d90*/  MOV R248, R86 ;  /* 0x0000005600f87202 */ /* 0x000fe20000000f00 */
[----:B------:R-:W-:Y:S01]  /*55da0*/  IMAD.MOV.U32 R249, RZ, RZ, R87 ;  /* 0x000000fffff97224 */ /* 0x000fe200078e0057 */
[----:B--2---:R-:W-:Y:S01]  /*55db0*/  MOV R46, R80 ;  /* 0x00000050002e7202 */ /* 0x004fe20000000f00 */
[----:B---3--:R-:W-:Y:S01]  /*55dc0*/  IMAD.MOV.U32 R43, RZ, RZ, R81 ;  /* 0x000000ffff2b7224 */ /* 0x008fe200078e0051 */
[----:B------:R-:W2:Y:S01]  /*55dd0*/  LDL.LU R80, [R1+0x2c0] ;  /* 0x0002c00001507983 */ /* 0x000ea20000300800 */
[----:B------:R-:W-:Y:S01]  /*55de0*/  MOV R42, R82 ;  /* 0x00000052002a7202 */ /* 0x000fe20000000f00 */
[----:B------:R-:W-:-:S02]  /*55df0*/  IMAD.MOV.U32 R38, RZ, RZ, R83 ;  /* 0x000000ffff267224 */ /* 0x000fc400078e0053 */
[----:B------:R-:W2:Y:S04]  /*55e00*/  LDL.LU R81, [R1+0x2c4] ;  /* 0x0002c40001517983 */ /* 0x000ea80000300800 */
[----:B------:R-:W2:Y:S04]  /*55e10*/  LDL.LU R82, [R1+0x2c8] ;  /* 0x0002c80001527983 */ /* 0x000ea80000300800 */
[----:B------:R-:W2:Y:S04]  /*55e20*/  LDL.LU R83, [R1+0x2cc] ;  /* 0x0002cc0001537983 */ /* 0x000ea80000300800 */
[----:B------:R-:W3:Y:S04]  /*55e30*/  LDL.LU R84, [R1+0x730] ;  /* 0x0007300001547983 */ /* 0x000ee80000300800 */
[----:B------:R-:W3:Y:S01]  /*55e40*/  LDL.LU R85, [R1+0x734] ;  /* 0x0007340001557983 */ /* 0x000ee20000300800 */
[----:B------:R-:W-:-:S03]  /*55e50*/  MOV R47, R94 ;  /* 0x0000005e002f7202 */ /* 0x000fc60000000f00 */
[----:B------:R-:W3:Y:S01]  /*55e60*/  LDL.LU R86, [R1+0x738] ;  /* 0x0007380001567983 */ /* 0x000ee20000300800 */
[----:B------:R-:W-:-:S03]  /*55e70*/  IMAD.MOV.U32 R39, RZ, RZ, R95 ;  /* 0x000000ffff277224 */ /* 0x000fc600078e005f */
        /* <DEDUP_REMOVED lines=90> */
[----:B------:R-:W-:-:S09]  /*56420*/  NOP ;  /* 0x0000000000007918 */ /* 0x000fd20000000000 */
[----:B------:R-:W-:Y:S01]  /*56430*/  MOV R250, R88 ;  /* 0x0000005800fa7202 */ /* 0x000fe20000000f00 */
[----:B------:R-:W-:Y:S01]  /*56440*/  IMAD.MOV.U32 R251, RZ, RZ, R89 ;  /* 0x000000fffffb7224 */ /* 0x000fe200078e0059 */
[----:B------:R-:W4:Y:S01]  /*56450*/  LDL.LU R88, [R1+0x740] ;  /* 0x0007400001587983 */ /* 0x000f220000300800 */
[----:B------:R-:W-:Y:S01]  /*56460*/  MOV R23, R90 ;  /* 0x0000005a00177202 */ /* 0x000fe20000000f00 */
[----:B------:R-:W-:Y:S02]  /*56470*/  IMAD.MOV.U32 R22, RZ, RZ, R91 ;  /* 0x000000ffff167224 */ /* 0x000fe400078e005b */
[----:B------:R-:W4:Y:S04]  /*56480*/  LDL.LU R89, [R1+0x744] ;  /* 0x0007440001597983 */ /* 0x000f280000300800 */
[----:B------:R-:W4:Y:S04]  /*56490*/  LDL.LU R90, [R1+0x748] ;  /* 0x00074800015a7983 */ /* 0x000f280000300800 */
[----:B------:R-:W4:Y:S01]  /*564a0*/  LDL.LU R91, [R1+0x74c] ;  /* 0x00074c00015b7983 */ /* 0x000f220000300800 */
[C---:B--2---:R-:W-:Y:S06]  /*564b0*/  HMMA.1688.F32.TF32 R120, R76.reuse, R20, R120 ;  /* 0x000000144c78723c */ /* 0x044fec0000081078 */
[----:B---3--:R-:W-:Y:S06]  /*564c0*/  HMMA.1688.F32.TF32 R124, R76, R24, R124 ;  /* 0x000000184c7c723c */ /* 0x008fec000008107c */
[----:B----4-:R-:W-:Y:S06]  /*564d0*/  HMMA.1688.F32.TF32 R116, R68, R64, R116 ;  /* 0x000000404474723c */ /* 0x010fec0000081074 */
        /* <DEDUP_REMOVED lines=11> */
[C---:B------:R-:W-:Y:S11]  /*56590*/  HMMA.1688.F32.TF32 R168, R76.reuse, R12, R168 ;  /* 0x0000000c4ca8723c */ /* 0x040ff600000810a8 */
        /* <DEDUP_REMOVED lines=40> */
[----:B------:R1:W-:Y:S01]  /*56820*/  STL.64 [R1+0x378], R78 ;  /* 0x0003784e01007387 */ /* 0x0003e20000100a00 */
[C---:B------:R-:W-:Y:S03]  /*56830*/  HMMA.1688.F32.TF32 R88, R68.reuse, R12, R88 ;  /* 0x0000000c4458723c */ /* 0x040fe60000081058 */
[----:B------:R-:W-:Y:S03]  /*56840*/  LDS R192, [R0+UR12+0x14300] ;  /* 0x0143000c00c07984 */ /* 0x000fe60008000800 */
[C---:B------:R-:W-:Y:S01]  /*56850*/  HMMA.1688.F32.TF32 R84, R68.reuse, R4, R84 ;  /* 0x000000044454723c */ /* 0x040fe20000081054 */
[----:B------:R-:W-:Y:S04]  /*56860*/  LDS R194, [R0+UR12+0x15300] ;  /* 0x0153000c00c27984 */ /* 0x000fe80008000800 */
[----:B------:R-:W-:Y:S01]  /*56870*/  LDS R193, [R3+UR12+0x14300] ;  /* 0x0143000c03c17984 */ /* 0x000fe20008000800 */
[----:B-1----:R-:W-:Y:S03]  /*56880*/  HMMA.1688.F32.TF32 R76, R68, R16, R92 ;  /* 0x00000010444c723c */ /* 0x002fe6000008105c */
[----:B------:R-:W-:Y:S04]  /*56890*/  STL.64 [R1+0x360], R108 ;  /* 0x0003606c01007387 */ /* 0x000fe80000100a00 */
[----:B------:R-:W-:Y:S04]  /*568a0*/  STL.64 [R1+0x368], R110 ;  /* 0x0003686e01007387 */ /* 0x000fe80000100a00 */
[----:B------:R-:W-:Y:S04]  /*568b0*/  STL.64 [R1+0x350], R96 ;  /* 0x0003506001007387 */ /* 0x000fe80000100a00 */
[----:B------:R-:W-:Y:S01]  /*568c0*/  STL.64 [R1+0x358], R98 ;  /* 0x0003586201007387 */ /* 0x000fe20000100a00 */
[----:B------:R-:W-:Y:S03]  /*568d0*/  HMMA.1688.F32.TF32 R72, R72, R20, R224 ;  /* 0x000000144848723c */ /* 0x000fe600000810e0 */
[----:B------:R-:W-:Y:S04]  /*568e0*/  LDS R195, [R3+UR12+0x15300] ;  /* 0x0153000c03c37984 */ /* 0x000fe80008000800 */
[----:B------:R-:W-:Y:S04]  /*568f0*/  STL.64 [R1+0x340], R76 ;  /* 0x0003404c01007387 */ /* 0x000fe80000100a00 */
[----:B------:R1:W-:Y:S02]  /*56900*/  STL.64 [R1+0x348], R78 ;  /* 0x0003484e01007387 */ /* 0x0003e40000100a00 */
[----:B-1----:R-:W-:Y:S02]  /*56910*/  HMMA.1688.F32.TF32 R76, R68, R52, R80 ;  /* 0x00000034444c723c */ /* 0x002fe40000081050 */
[----:B------:R-:W-:Y:S04]  /*56920*/  STL.64 [R1+0x2f0], R88 ;  /* 0x0002f05801007387 */ /* 0x000fe80000100a00 */
[----:B------:R-:W-:Y:S04]  /*56930*/  STL.64 [R1+0x2f8], R90 ;  /* 0x0002f85a01007387 */ /* 0x000fe80000100a00 */
[----:B------:R-:W2:Y:S04]  /*56940*/  LDL.LU R92, [R1+0x710] ;  /* 0x00071000015c7983 */ /* 0x000ea80000300800 */
[----:B------:R1:W-:Y:S04]  /*56950*/  STL.64 [R1+0x2e0], R84 ;  /* 0x0002e05401007387 */ /* 0x0003e80000100a00 */
[----:B------:R3:W-:Y:S05]  /*56960*/  STL.64 [R1+0x2e8], R86 ;  /* 0x0002e85601007387 */ /* 0x0007ea0000100a00 */
        /* <DEDUP_REMOVED lines=85> */
[----:B------:R-:W-:Y:S01]  /*56ec0*/  MOV R35, R72 ;  /* 0x0000004800237202 */ /* 0x000fe20000000f00 */
[----:B------:R-:W-:Y:S01]  /*56ed0*/  IMAD.MOV.U32 R30, RZ, RZ, R73 ;  /* 0x000000ffff1e7224 */ /* 0x000fe200078e0049 */
[----:B------:R-:W-:Y:S01]  /*56ee0*/  MOV R31, R74 ;  /* 0x0000004a001f7202 */ /* 0x000fe20000000f00 */
[----:B------:R-:W-:Y:S01]  /*56ef0*/  IMAD.MOV.U32 R27, RZ, RZ, R75 ;  /* 0x000000ffff1b7224 */ /* 0x000fe200078e004b */
[----:B------:R-:W-:Y:S04]  /*56f00*/  LDS R72, [R0+UR12+0x14200] ;  /* 0x0142000c00487984 */ /* 0x000fe80008000800 */
[----:B------:R-:W-:Y:S04]  /*56f10*/  LDS R74, [R0+UR12+0x15200] ;  /* 0x0152000c004a7984 */ /* 0x000fe80008000800 */
[----:B------:R-:W-:Y:S04]  /*56f20*/  LDS R73, [R3+UR12+0x14200] ;  /* 0x0142000c03497984 */ /* 0x000fe80008000800 */
[----:B------:R-:W4:Y:S02]  /*56f30*/  LDS R75, [R3+UR12+0x15200] ;  /* 0x0152000c034b7984 */ /* 0x000f240008000800 */
[----:B----4-:R-:W-:Y:S06]  /*56f40*/  HMMA.1688.F32.TF32 R132, R72, R60, R132 ;  /* 0x0000003c4884723c */ /* 0x010fec0000081084 */
[C---:B--2---:R-:W-:Y:S06]  /*56f50*/  HMMA.1688.F32.TF32 R156, R68.reuse, R28, R156 ;  /* 0x0000001c449c723c */ /* 0x044fec000008109c */
[C---:B------:R-:W-:Y:S06]  /*56f60*/  HMMA.1688.F32.TF32 R76, R68.reuse, R44, R172 ;  /* 0x0000002c444c723c */ /* 0x040fec00000810ac */
[C---:B------:R-:W-:Y:S06]  /*56f70*/  HMMA.1688.F32.TF32 R176, R68.reuse, R48, R176 ;  /* 0x0000003044b0723c */ /* 0x040fec00000810b0 */
        /* <DEDUP_REMOVED lines=8> */
[----:B------:R-:W-:Y:S01]  /*57000*/  STL.64 [R1+0x2a8], R170 ;  /* 0x0002a8aa01007387 */ /* 0x000fe20000100a00 */
[C---:B------:R-:W-:Y:S03]  /*57010*/  HMMA.1688.F32.TF32 R152, R68.reuse, R24, R152 ;  /* 0x000000184498723c */ /* 0x040fe60000081098 */
[----:B------:R-:W-:Y:S04]  /*57020*/  STL.64 [R1+0x290], R164 ;  /* 0x000290a401007387 */ /* 0x000fe80000100a00 */
[----:B------:R-:W-:Y:S09]  /*57030*/  STL.64 [R1+0x298], R166 ;  /* 0x000298a601007387 */ /* 0x000ff20000100a00 */
[----:B------:R-:W-:Y:S04]  /*57040*/  STL.64 [R1+0x280], R76 ;  /* 0x0002804c01007387 */ /* 0x000fe80000100a00 */
[----:B------:R1:W-:Y:S02]  /*57050*/  STL.64 [R1+0x288], R78 ;  /* 0x0002884e01007387 */ /* 0x0003e40000100a00 */
[----:B-1----:R-:W-:Y:S06]  /*57060*/  HMMA.1688.F32.TF32 R76, R68, R20, R140 ;  /* 0x00000014444c723c */ /* 0x002fec000008108c */
        /* <DEDUP_REMOVED lines=10> */
[C---:B--2---:R-:W-:Y:S01]  /*57110*/  HMMA.1688.F32.TF32 R68, R72.reuse, R8, R124 ;  /* 0x000000084844723c */ /* 0x044fe2000008107c */
[----:B------:R-:W-:Y:S04]  /*57120*/  STL.64 [R1+0x230], R132 ;  /* 0x0002308401007387 */ /* 0x000fe80000100a00 */
[----:B------:R-:W-:Y:S01]  /*57130*/  STL.64 [R1+0x238], R134 ;  /* 0x0002388601007387 */ /* 0x000fe20000100a00 */
[C---:B------:R-:W-:Y:S03]  /*57140*/  HMMA.1688.F32.TF32 R120, R72.reuse, R16, R120 ;  /* 0x000000104878723c */ /* 0x040fe60000081078 */
[----:B------:R-:W-:Y:S03]  /*57150*/  LDS R128, [R0+UR12+0x14280] ;  /* 0x0142800c00807984 */ /* 0x000fe60008000800 */
[C---:B------:R-:W-:Y:S01]  /*57160*/  HMMA.1688.F32.TF32 R108, R72.reuse, R52, R108 ;  /* 0x00000034486c723c */ /* 0x040fe2000008106c */
[----:B------:R-:W-:Y:S04]  /*57170*/  LDS R130, [R0+UR12+0x15280] ;  /* 0x0152800c00827984 */ /* 0x000fe80008000800 */
[----:B------:R-:W-:Y:S04]  /*57180*/  STL.64 [R1+0x220], R76 ;  /* 0x0002204c01007387 */ /* 0x000fe80000100a00 */
[----:B------:R1:W-:Y:S04]  /*57190*/  STL.64 [R1+0x228], R78 ;  /* 0x0002284e01007387 */ /* 0x0003e80000100a00 */
[----:B------:R-:W-:Y:S04]  /*571a0*/  STL.64 [R1+0x210], R68 ;  /* 0x0002104401007387 */ /* 0x000fe80000100a00 */
[----:B------:R2:W-:Y:S01]  /*571b0*/  STL.64 [R1+0x218], R70 ;  /* 0x0002184601007387 */ /* 0x0005e20000100a00 */
[C---:B-1----:R-:W-:Y:S03]  /*571c0*/  HMMA.1688.F32.TF32 R76, R72.reuse, R12, R116 ;  /* 0x0000000c484c723c */ /* 0x042fe60000081074 */
[----:B------:R-:W-:Y:S04]  /*571d0*/  LDS R129, [R3+UR12+0x14280] ;  /* 0x0142800c03817984 */ /* 0x000fe80008000800 */
[----:B------:R-:W1:Y:S01]  /*571e0*/  LDS R131, [R3+UR12+0x15280] ;  /* 0x0152800c03837984 */ /* 0x000e620008000800 */
[C---:B--2---:R-:W-:Y:S03]  /*571f0*/  HMMA.1688.F32.TF32 R68, R72.reuse, R4, R112 ;  /* 0x000000044844723c */ /* 0x044fe60000081070 */
[----:B------:R-:W-:Y:S04]  /*57200*/  STL.64 [R1+0x330], R120 ;  /* 0x0003307801007387 */ /* 0x000fe80000100a00 */
[----:B------:R-:W-:Y:S08]  /*57210*/  STL.64 [R1+0x338], R122 ;  /* 0x0003387a01007387 */ /* 0x000ff00000100a00 */
[----:B------:R-:W-:Y:S04]  /*57220*/  STL.64 [R1+0x320], R76 ;  /* 0x0003204c01007387 */ /* 0x000fe80000100a00 */
[----:B------:R2:W-:Y:S04]  /*57230*/  STL.64 [R1+0x328], R78 ;  /* 0x0003284e01007387 */ /* 0x0005e80000100a00 */
[----:B------:R-:W-:Y:S04]  /*57240*/  STL.64 [R1+0x310], R68 ;  /* 0x0003104401007387 */ /* 0x000fe80000100a00 */
[----:B------:R4:W-:Y:S01]  /*57250*/  STL.64 [R1+0x318], R70 ;  /* 0x0003184601007387 */ /* 0x0009e20000100a00 */
[C---:B--2---:R-:W-:Y:S06]  /*57260*/  HMMA.1688.F32.TF32 R76, R72.reuse, R48, R96 ;  /* 0x00000030484c723c */ /* 0x044fec0000081060 */
[C---:B----4-:R-:W-:Y:S01]  /*57270*/  HMMA.1688.F32.TF32 R68, R72.reuse, R44, R92 ;  /* 0x0000002c4844723c */ /* 0x050fe2000008105c */
[----:B------:R-:W-:Y:S04]  /*57280*/  STL.64 [R1+0x300], R108 ;  /* 0x0003006c01007387 */ /* 0x000fe80000100a00 */
[----:B------:R-:W-:Y:S01]  /*57290*/  STL.64 [R1+0x308], R110 ;  /* 0x0003086e01007387 */ /* 0x000fe20000100a00 */
[----:B---3--:R-:W-:-:S15]  /*572a0*/  HMMA.1688.F32.TF32 R84, R72, R36, R84 ;  /* 0x000000244854723c */ /* 0x008fde0000081054 */
[----:B------:R-:W-:-:S02]  /*572b0*/  NOP ;  /* 0x0000000000007918 */ /* 0x000fc40000000000 */
[----:B------:R-:W-:Y:S04]  /*572c0*/  STL.64 [R1+0x3168], R70 ;  /* 0x0031684601007387 */ /* 0x000fe80000100a00 */
[----:B------:R-:W-:Y:S04]  /*572d0*/  STL.64 [R1+0x200], R76 ;  /* 0x0002004c01007387 */ /* 0x000fe80000100a00 */
[----:B------:R-:W-:Y:S04]  /*572e0*/  STL.64 [R1+0x208], R78 ;  /* 0x0002084e01007387 */ /* 0x000fe80000100a00 */
[----:B------:R2:W-:Y:S02]  /*572f0*/  STL.64 [R1+0x3160], R68 ;  /* 0x0031604401007387 */ /* 0x0005e40000100a00 */
[----:B--2---:R-:W-:-:S15]  /*57300*/  HMMA.1688.F32.TF32 R68, R72, R40, R88 ;  /* 0x000000284844723c */ /* 0x004fde0000081058 */
[----:B------:R-:W-:-:S08]  /*57310*/  NOP ;  /* 0x0000000000007918 */ /* 0x000fd00000000000 */
[----:B------:R-:W-:Y:S04]  /*57320*/  STL.64 [R1+0x4a0], R68 ;  /* 0x0004a04401007387 */ /* 0x000fe80000100a00 */
[----:B------:R-:W-:Y:S04]  /*57330*/  STL.64 [R1+0x4a8], R70 ;  /* 0x0004a84601007387 */ /* 0x000fe80000100a00 */
[----:B------:R2:W-:Y:S04]  /*57340*/  STL.64 [R1+0x490], R84 ;  /* 0x0004905401007387 */ /* 0x0005e80000100a00 */
[----:B------:R3:W-:Y:S04]  /*57350*/  STL.64 [R1+0x498], R86 ;  /* 0x0004985601007387 */ /* 0x0007e80000100a00 */
        /* <DEDUP_REMOVED lines=35> */
[----:B---3--:R-:W2:Y:S04]  /*57590*/  LDL.LU R86, [R1+0x868] ;  /* 0x0008680001567983 */ /* 0x008ea80000300800 */
[----:B------:R-:W2:Y:S04]  /*575a0*/  LDL.LU R87, [R1+0x86c] ;  /* 0x00086c0001577983 */ /* 0x000ea80000300800 */
        /* <DEDUP_REMOVED lines=8> */
[----:B------:R-:W3:Y:S04]  /*57630*/  LDL.LU R96, [R1+0x830] ;  /* 0x0008300001607983 */ /* 0x000ee80000300800 */
[----:B------:R-:W3:Y:S04]  /*57640*/  LDL.LU R97, [R1+0x834] ;  /* 0x0008340001617983 */ /* 0x000ee80000300800 */
[----:B------:R-:W-:Y:S04]  /*57650*/  STL.64 [R1+0x31e0], R70 ;  /* 0x0031e04601007387 */ /* 0x000fe80000100a00 */
[----:B------:R4:W-:Y:S01]  /*57660*/  STL.64 [R1+0x31d8], R68 ;  /* 0x0031d84401007387 */ /* 0x0009e20000100a00 */
[----:B------:R-:W-:Y:S01]  /*57670*/  MOV R98, R252 ;  /* 0x000000fc00627202 */ /* 0x000fe20000000f00 */
[----:B------:R-:W-:Y:S01]  /*57680*/  IMAD.MOV.U32 R99, RZ, RZ, R2 ;  /* 0x000000ffff637224 */ /* 0x000fe200078e0002 */
[----:B------:R-:W-:Y:S01]  /*57690*/  MOV R138, R105 ;  /* 0x00000069008a7202 */ /* 0x000fe20000000f00 */
[----:B------:R-:W-:Y:S01]  /*576a0*/  IMAD.MOV.U32 R139, RZ, RZ, R104 ;  /* 0x000000ffff8b7224 */ /* 0x000fe200078e0068 */
[----:B------:R-:W-:Y:S01]  /*576b0*/  MOV R136, R107 ;  /* 0x0000006b00887202 */ /* 0x000fe20000000f00 */
[----:B------:R-:W-:Y:S01]  /*576c0*/  IMAD.MOV.U32 R137, RZ, RZ, R106 ;  /* 0x000000ffff897224 */ /* 0x000fe200078e006a */
[C---:B----4-:R-:W-:Y:S06]  /*576d0*/  HMMA.1688.F32.TF32 R68, R72.reuse, R24, R124 ;  /* 0x000000184844723c */ /* 0x050fec000008107c */
[C---:B------:R-:W-:Y:S06]  /*576e0*/  HMMA.1688.F32.TF32 R76, R72.reuse, R28, R132 ;  /* 0x0000001c484c723c */ /* 0x040fec0000081084 */
[----:B------:R-:W-:-:S15]  /*576f0*/  HMMA.1688.F32.TF32 R72, R72, R20, R120 ;  /* 0x000000144848723c */ /* 0x000fde0000081078 */
[----:B------:R-:W-:-:S02]  /*57700*/  NOP ;  /* 0x0000000000007918 */ /* 0x000fc40000000000 */
[----:B------:R-:W-:Y:S04]  /*57710*/  STL.64 [R1+0x470], R76 ;  /* 0x0004704c01007387 */ /* 0x000fe80000100a00 */
[----:B------:R-:W-:Y:S04]  /*57720*/  STL.64 [R1+0x478], R78 ;  /* 0x0004784e01007387 */ /* 0x000fe80000100a00 */
[----:B------:R-:W-:Y:S04]  /*57730*/  STL.64 [R1+0x3128], R74 ;  /* 0x0031284a01007387 */ /* 0x000fe80000100a00 */
[----:B------:R-:W-:Y:S04]  /*57740*/  STL.64 [R1+0x460], R68 ;  /* 0x0004604401007387 */ /* 0x000fe80000100a00 */
[----:B------:R4:W-:Y:S01]  /*57750*/  STL.64 [R1+0x468], R70 ;  /* 0x0004684601007387 */ /* 0x0009e20000100a00 */
[C---:B-1----:R-:W-:Y:S06]  /*57760*/  HMMA.1688.F32.TF32 R92, R128.reuse, R4, R92 ;  /* 0x00000004805c723c */ /* 0x042fec000008105c */
[C---:B------:R-:W-:Y:S06]  /*57770*/  HMMA.1688.F32.TF32 R80, R128.reuse, R8, R80 ;  /* 0x000000088050723c */ /* 0x040fec0000081050 */
[C---:B--2---:R-:W-:Y:S06]  /*57780*/  HMMA.1688.F32.TF32 R84, R128.reuse, R16, R84 ;  /* 0x000000108054723c */ /* 0x044fec0000081054 */
[C---:B---3--:R-:W-:Y:S01]  /*57790*/  HMMA.1688.F32.TF32 R88, R128.reuse, R12, R88 ;  /* 0x0000000c8058723c */ /* 0x048fe20000081058 */
[----:B------:R-:W-:Y:S01]  /*577a0*/  IMAD.MOV.U32 R123, RZ, RZ, R100 ;  /* 0x000000ffff7b7224 */ /* 0x000fe200078e0064 */
[----:B------:R-:W-:Y:S01]  /*577b0*/  MOV R122, R101 ;  /* 0x00000065007a7202 */ /* 0x000fe20000000f00 */
[----:B------:R-:W-:Y:S01]  /*577c0*/  IMAD.MOV.U32 R121, RZ, RZ, R102 ;  /* 0x000000ffff797224 */ /* 0x000fe200078e0066 */
[----:B------:R-:W-:Y:S01]  /*577d0*/  MOV R120, R103 ;  /* 0x0000006700787202 */ /* 0x000fe20000000f00 */
[----:B------:R-:W-:Y:S01]  /*577e0*/  IMAD.MOV.U32 R183, RZ, RZ, R148 ;  /* 0x000000ffffb77224 */ /* 0x000fe200078e0094 */
[C---:B----4-:R-:W-:Y:S01]  /*577f0*/  HMMA.1688.F32.TF32 R68, R128.reuse, R64, R116 ;  /* 0x000000408044723c */ /* 0x050fe20000081074 */
[----:B------:R1:W-:Y:S01]  /*57800*/  STL.64 [R1+0x3120], R72 ;  /* 0x0031204801007387 */ /* 0x0003e20000100a00 */
[----:B------:R-:W-:Y:S01]  /*57810*/  MOV R182, R149 ;  /* 0x0000009500b67202 */ /* 0x000fe20000000f00 */
[----:B------:R-:W-:Y:S01]  /*57820*/  IMAD.MOV.U32 R181, RZ, RZ, R150 ;  /* 0x000000ffffb57224 */ /* 0x000fe200078e0096 */
[----:B------:R-:W-:Y:S01]  /*57830*/  MOV R180, R151 ;  /* 0x0000009700b47202 */ /* 0x000fe20000000f00 */
[----:B------:R-:W-:Y:S01]  /*57840*/  IMAD.MOV.U32 R167, RZ, RZ, R144 ;  /* 0x000000ffffa77224 */ /* 0x000fe200078e0090 */
[----:B------:R-:W-:Y:S01]  /*57850*/  HMMA.1688.F32.TF32 R96, R128, R52, R96 ;  /* 0x000000348060723c */ /* 0x000fe20000081060 */
[----:B------:R-:W-:Y:S01]  /*57860*/  MOV R166, R145 ;  /* 0x0000009100a67202 */ /* 0x000fe20000000f00 */
[----:B------:R-:W-:Y:S01]  /*57870*/  IMAD.MOV.U32 R165, RZ, RZ, R146 ;  /* 0x000000ffffa57224 */ /* 0x000fe200078e0092 */
[----:B------:R-:W-:Y:S01]  /*57880*/  MOV R164, R147 ;  /* 0x0000009300a47202 */ /* 0x000fe20000000f00 */
[----:B------:R-:W-:Y:S01]  /*57890*/  IMAD.MOV.U32 R235, RZ, RZ, R196 ;  /* 0x000000ffffeb7224 */ /* 0x000fe200078e00c4 */
[----:B------:R-:W-:Y:S01]  /*578a0*/  MOV R234, R197 ;  /* 0x000000c500ea7202 */ /* 0x000fe20000000f00 */
[-C--:B------:R-:W-:Y:S01]  /*578b0*/  HMMA.1688.F32.TF32 R136, R192, R60.reuse, R136 ;  /* 0x0000003cc088723c */ /* 0x080fe20000081088 */
[----:B------:R-:W-:Y:S01]  /*578c0*/  IMAD.MOV.U32 R233, RZ, RZ, R198 ;  /* 0x000000ffffe97224 */ /* 0x000fe200078e00c6 */
[----:B------:R-:W-:Y:S01]  /*578d0*/  MOV R232, R199 ;  /* 0x000000c700e87202 */ /* 0x000fe20000000f00 */
[----:B------:R-:W-:Y:S01]  /*578e0*/  IMAD.MOV.U32 R227, RZ, RZ, R188 ;  /* 0x000000ffffe37224 */ /* 0x000fe200078e00bc */
[----:B------:R-:W-:Y:S01]  /*578f0*/  MOV R226, R189 ;  /* 0x000000bd00e27202 */ /* 0x000fe20000000f00 */
[----:B------:R-:W-:Y:S01]  /*57900*/  IMAD.MOV.U32 R225, RZ, RZ, R190 ;  /* 0x000000ffffe17224 */ /* 0x000fe200078e00be */
[C---:B-1----:R-:W-:Y:S01]  /*57910*/  HMMA.1688.F32.TF32 R72, R128.reuse, R60, R112 ;  /* 0x0000003c8048723c */ /* 0x042fe20000081070 */
[----:B------:R-:W-:Y:S01]  /*57920*/  MOV R224, R191 ;  /* 0x000000bf00e07202 */ /* 0x000fe20000000f00 */
[----:B------:R-:W-:Y:S01]  /*57930*/  IMAD.MOV.U32 R243, RZ, RZ, R208 ;  /* 0x000000fffff37224 */ /* 0x000fe200078e00d0 */
[----:B------:R-:W-:Y:S01]  /*57940*/  MOV R242, R209 ;  /* 0x000000d100f27202 */ /* 0x000fe20000000f00 */
[----:B------:R-:W-:Y:S01]  /*57950*/  IMAD.MOV.U32 R241, RZ, RZ, R210 ;  /* 0x000000fffff17224 */ /* 0x000fe200078e00d2 */
[----:B------:R1:W-:Y:S01]  /*57960*/  STL.64 [R1+0x450], R68 ;  /* 0x0004504401007387 */ /* 0x0003e20000100a00 */
[----:B------:R-:W-:Y:S01]  /*57970*/  MOV R2, R70 ;  /* 0x0000004600027202 */ /* 0x000fe20000000f00 */
[----:B------:R-:W-:Y:S01]  /*57980*/  IMAD.MOV.U32 R252, RZ, RZ, R71 ;  /* 0x000000fffffc7224 */ /* 0x000fe200078e0047 */
[----:B------:R-:W-:Y:S01]  /*57990*/  MOV R240, R211 ;  /* 0x000000d300f07202 */ /* 0x000fe20000000f00 */
[----:B------:R-:W-:Y:S01]  /*579a0*/  IMAD.MOV.U32 R239, RZ, RZ, R204 ;  /* 0x000000ffffef7224 */ /* 0x000fe200078e00cc */
[----:B------:R-:W-:Y:S01]  /*579b0*/  MOV R238, R205 ;  /* 0x000000cd00ee7202 */ /* 0x000fe20000000f00 */
[----:B------:R-:W-:Y:S01]  /*579c0*/  IMAD.MOV.U32 R237, RZ, RZ, R206 ;  /* 0x000000ffffed7224 */ /* 0x000fe200078e00ce */
[----:B------:R-:W-:Y:S01]  /*579d0*/  MOV R236, R207 ;  /* 0x000000cf00ec7202 */ /* 0x000fe20000000f00 */
[----:B------:R-:W-:Y:S01]  /*579e0*/  LDS R76, [R0+UR12+0x14380] ;  /* 0x0143800c004c7984 */ /* 0x000fe20008000800 */
[----:B-1----:R-:W-:Y:S03]  /*579f0*/  HMMA.1688.F32.TF32 R68, R128, R56, R108 ;  /* 0x000000388044723c */ /* 0x002fe6000008106c */
[----:B------:R-:W-:Y:S04]  /*57a00*/  STL [R1+0x31a4], R252 ;  /* 0x0031a4fc01007387 */ /* 0x000fe80000100800 */
[----:B------:R-:W-:Y:S04]  /*57a10*/  STL [R1+0x31a0], R2 ;  /* 0x0031a00201007387 */ /* 0x000fe80000100800 */
[----:B------:R-:W-:Y:S04]  /*57a20*/  STL.64 [R1+0x440], R72 ;  /* 0x0004404801007387 */ /* 0x000fe80000100a00 */
[----:B------:R-:W-:Y:S01]  /*57a30*/  STL.64 [R1+0x448], R74 ;  /* 0x0004484a01007387 */ /* 0x000fe20000100a00 */
[----:B------:R-:W-:-:S03]  /*57a40*/  MOV R247, R200 ;  /* 0x000000c800f77202 */ /* 0x000fc60000000f00 */
[----:B------:R-:W-:Y:S04]  /*57a50*/  LDS R78, [R0+UR12+0x15380] ;  /* 0x0153800c004e7984 */ /* 0x000fe80008000800 */
[----:B------:R-:W-:Y:S04]  /*57a60*/  LDS R77, [R3+UR12+0x14380] ;  /* 0x0143800c034d7984 */ /* 0x000fe80008000800 */
[----:B------:R-:W-:Y:S04]  /*57a70*/  STL.64 [R1+0x430], R68 ;  /* 0x0004304401007387 */ /* 0x000fe80000100a00 */
        /* <DEDUP_REMOVED lines=40> */
[C---:B------:R-:W-:Y:S03]  /*57d00*/  HMMA.1688.F32.TF32 R120, R128.reuse, R28, R120 ;  /* 0x0000001c8078723c */ /* 0x040fe60000081078 */
[----:B------:R-:W2:Y:S04]  /*57d10*/  LDL.LU R140, [R1+0x6c0] ;  /* 0x0006c000018c7983 */ /* 0x000ea80000300800 */
[----:B------:R-:W2:Y:S04]  /*57d20*/  LDL.LU R141, [R1+0x6c4] ;  /* 0x0006c400018d7983 */ /* 0x000ea80000300800 */
[----:B------:R-:W2:Y:S04]  /*57d30*/  LDL.LU R142, [R1+0x6c8] ;  /* 0x0006c800018e7983 */ /* 0x000ea80000300800 */
[----:B------:R-:W2:Y:S04]  /*57d40*/  LDL.LU R143, [R1+0x6cc] ;  /* 0x0006cc00018f7983 */ /* 0x000ea80000300800 */
[----:B------:R-:W-:Y:S04]  /*57d50*/  STL.64 [R1+0x3188], R98 ;  /* 0x0031886201007387 */ /* 0x000fe80000100a00 */
[----:B------:R-:W-:Y:S04]  /*57d60*/  STL.64 [R1+0x3180], R96 ;  /* 0x0031806001007387 */ /* 0x000fe80000100a00 */
[----:B------:R-:W1:Y:S01]  /*57d70*/  LDS R79, [R3+UR12+0x15380] ;  /* 0x0153800c034f7984 */ /* 0x000e620008000800 */
[C---:B---3--:R-:W-:Y:S06]  /*57d80*/  HMMA.1688.F32.TF32 R104, R128.reuse, R44, R104 ;  /* 0x0000002c8068723c */ /* 0x048fec0000081068 */
[C---:B----4-:R-:W-:Y:S06]  /*57d90*/  HMMA.1688.F32.TF32 R100, R128.reuse, R48, R100 ;  /* 0x000000308064723c */ /* 0x050fec0000081064 */
[C---:B--2---:R-:W-:Y:S06]  /*57da0*/  HMMA.1688.F32.TF32 R108, R128.reuse, R40, R108 ;  /* 0x00000028806c723c */ /* 0x044fec000008106c */
[C---:B------:R-:W-:Y:S11]  /*57db0*/  HMMA.1688.F32.TF32 R112, R128.reuse, R36, R112 ;  /* 0x000000248070723c */ /* 0x040ff60000081070 */
[----:B------:R-:W-:Y:S01]  /*57dc0*/  STL.64 [R1+0x3198], R102 ;  /* 0x0031986601007387 */ /* 0x000fe20000100a00 */
[C---:B------:R-:W-:Y:S03]  /*57dd0*/  HMMA.1688.F32.TF32 R116, R128.reuse, R32, R116 ;  /* 0x000000208074723c */ /* 0x040fe60000081074 */
[----:B------:R-:W-:Y:S03]  /*57de0*/  STL.64 [R1+0x3190], R100 ;  /* 0x0031906401007387 */ /* 0x000fe60000100a00 */
[C---:B------:R-:W-:Y:S01]  /*57df0*/  HMMA.1688.F32.TF32 R124, R128.reuse, R24, R124 ;  /* 0x00000018807c723c */ /* 0x040fe2000008107c */
[----:B------:R-:W-:Y:S05]  /*57e00*/  STL.64 [R1+0x31b0], R106 ;  /* 0x0031b06a01007387 */ /* 0x000fea0000100a00 */
[----:B------:R-:W-:Y:S01]  /*57e10*/  HMMA.1688.F32.TF32 R128, R128, R20, R152 ;  /* 0x000000148080723c */ /* 0x000fe20000081098 */
[----:B------:R-:W-:Y:S04]  /*57e20*/  STL.64 [R1+0x31a8], R104 ;  /* 0x0031a86801007387 */ /* 0x000fe80000100a00 */
[----:B------:R-:W-:Y:S01]  /*57e30*/  STL.64 [R1+0x31c0], R110 ;  /* 0x0031c06e01007387 */ /* 0x000fe20000100a00 */
[C---:B------:R-:W-:Y:S03]  /*57e40*/  HMMA.1688.F32.TF32 R132, R192.reuse, R64, R132 ;  /* 0x00000040c084723c */ /* 0x040fe60000081084 */
        /* <DEDUP_REMOVED lines=48> */
[----:B------:R-:W2:Y:S03]  /*58150*/  LDL.LU R184, [R1+0x610] ;  /* 0x0006100001b87983 */ /* 0x000ea60000300800 */
[C---:B------:R-:W-:Y:S01]  /*58160*/  HMMA.1688.F32.TF32 R164, R192.reuse, R48, R164 ;  /* 0x00000030c0a4723c */ /* 0x040fe200000810a4 */
[----:B------:R-:W2:Y:S04]  /*58170*/  LDL.LU R185, [R1+0x614] ;  /* 0x0006140001b97983 */ /* 0x000ea80000300800 */
[----:B------:R-:W2:Y:S01]  /*58180*/  LDL.LU R186, [R1+0x618] ;  /* 0x0006180001ba7983 */ /* 0x000ea20000300800 */
[C---:B------:R-:W-:Y:S03]  /*58190*/  HMMA.1688.F32.TF32 R180, R192.reuse, R32, R180 ;  /* 0x00000020c0b4723c */ /* 0x040fe600000810b4 */
[----:B------:R-:W2:Y:S08]  /*581a0*/  LDL.LU R187, [R1+0x61c] ;  /* 0x00061c0001bb7983 */ /* 0x000eb00000300800 */
[----:B------:R-:W-:Y:S04]  /*581b0*/  STL.64 [R1+0x3250], R142 ;  /* 0x0032508e01007387 */ /* 0x000fe80000100a00 */
[----:B------:R-:W-:Y:S01]  /*581c0*/  STL.64 [R1+0x3248], R140 ;  /* 0x0032488c01007387 */ /* 0x000fe20000100a00 */
[----:B-1----:R-:W-:Y:S01]  /*581d0*/  IMAD.MOV.U32 R83, RZ, RZ, R212 ;  /* 0x000000ffff537224 */ /* 0x002fe200078e00d4 */
[----:B------:R-:W-:Y:S01]  /*581e0*/  MOV R82, R213 ;  /* 0x000000d500527202 */ /* 0x000fe20000000f00 */
[----:B------:R-:W-:Y:S01]  /*581f0*/  IMAD.MOV.U32 R81, RZ, RZ, R214 ;  /* 0x000000ffff517224 */ /* 0x000fe200078e00d6 */
[----:B------:R-:W-:Y:S01]  /*58200*/  MOV R80, R215 ;  /* 0x000000d700507202 */ /* 0x000fe20000000f00 */
[----:B------:R-:W-:Y:S01]  /*58210*/  IMAD.MOV.U32 R72, RZ, RZ, R201 ;  /* 0x000000ffff487224 */ /* 0x000fe200078e00c9 */
[----:B------:R-:W-:Y:S01]  /*58220*/  MOV R73, R202 ;  /* 0x000000ca00497202 */ /* 0x000fe20000000f00 */
[----:B------:R-:W-:Y:S01]  /*58230*/  IMAD.MOV.U32 R74, RZ, RZ, R203 ;  /* 0x000000ffff4a7224 */ /* 0x000fe200078e00cb */
        /* <DEDUP_REMOVED lines=56> */
[----:B------:R-:W3:Y:S04]  /*585c0*/  LDL.LU R244, [R1+0x550] ;  /* 0x0005500001f47983 */ /* 0x000ee80000300800 */
[----:B------:R-:W3:Y:S04]  /*585d0*/  LDL.LU R245, [R1+0x554] ;  /* 0x0005540001f57983 */ /* 0x000ee80000300800 */
[----:B------:R-:W3:Y:S04]  /*585e0*/  LDL.LU R246, [R1+0x558] ;  /* 0x0005580001f67983 */ /* 0x000ee80000300800 */
[----:B------:R-:W4:Y:S04]  /*585f0*/  LDL.LU R200, [R1+0x33f4] ;  /* 0x0033f40001c87983 */ /* 0x000f280000300800 */
[----:B------:R-:W4:Y:S04]  /*58600*/  LDL.LU R201, [R1+0x33f0] ;  /* 0x0033f00001c97983 */ /* 0x000f280000300800 */
[----:B------:R-:W4:Y:S04]  /*58610*/  LDL.LU R202, [R1+0x33ec] ;  /* 0x0033ec0001ca7983 */ /* 0x000f280000300800 */
[----:B------:R-:W4:Y:S04]  /*58620*/  LDL.LU R203, [R1+0x33e8] ;  /* 0x0033e80001cb7983 */ /* 0x000f280000300800 */
[----:B------:R-:W2:Y:S01]  /*58630*/  LDL.LU R75, [R1+0x53c] ;  /* 0x00053c00014b7983 */ /* 0x000ea20000300800 */
[----:B------:R-:W-:Y:S06]  /*58640*/  HMMA.1688.F32.TF32 R184, R192, R28, R184 ;  /* 0x0000001cc0b8723c */ /* 0x000fec00000810b8 */
[C---:B------:R-:W-:Y:S06]  /*58650*/  HMMA.1688.F32.TF32 R80, R76.reuse, R36, R80 ;  /* 0x000000244c50723c */ /* 0x040fec0000081050 */
[C---:B------:R-:W-:Y:S06]  /*58660*/  HMMA.1688.F32.TF32 R236, R76.reuse, R48, R236 ;  /* 0x000000304cec723c */ /* 0x040fec00000810ec */
[C---:B------:R-:W-:Y:S05]  /*58670*/  HMMA.1688.F32.TF32 R240, R76.reuse, R44, R240 ;  /* 0x0000002c4cf0723c */ /* 0x040fea00000810f0 */
[----:B------:R-:W-:Y:S04]  /*58680*/  STL.64 [R1+0x3300], R186 ;  /* 0x003300ba01007387 */ /* 0x000fe80000100a00 */
[----:B------:R-:W-:Y:S03]  /*58690*/  STL.64 [R1+0x32f8], R184 ;  /* 0x0032f8b801007387 */ /* 0x000fe60000100a00 */
        /* <DEDUP_REMOVED lines=8> */
[C---:B--2---:R-:W-:Y:S06]  /*58720*/  HMMA.1688.F32.TF32 R72, R76.reuse, R32, R72 ;  /* 0x000000204c48723c */ /* 0x044fec0000081048 */
[----:B---3--:R-:W-:Y:S07]  /*58730*/  HMMA.1688.F32.TF32 R244, R76, R40, R244 ;  /* 0x000000284cf4723c */ /* 0x008fee00000810f4 */
[----:B------:R-:W-:Y:S01]  /*58740*/  MOV R41, R80 ;  /* 0x0000005000297202 */ /* 0x000fe20000000f00 */
[----:B------:R-:W-:Y:S01]  /*58750*/  IMAD.MOV.U32 R40, RZ, RZ, R81 ;  /* 0x000000ffff287224 */ /* 0x000fe200078e0051 */
[----:B------:R-:W-:Y:S01]  /*58760*/  MOV R80, R15 ;  /* 0x0000000f00507202 */ /* 0x000fe20000000f00 */
[----:B------:R-:W-:-:S08]  /*58770*/  IMAD.MOV.U32 R81, RZ, RZ, R14 ;  /* 0x000000ffff517224 */ /* 0x000fd000078e000e */
[----:B------:R-:W-:Y:S01]  /*58780*/  MOV R49, R72 ;  /* 0x0000004800317202 */ /* 0x000fe20000000f00 */
[----:B------:R-:W-:Y:S01]  /*58790*/  IMAD.MOV.U32 R48, RZ, RZ, R73 ;  /* 0x000000ffff307224 */ /* 0x000fe200078e0049 */
[----:B------:R-:W-:Y:S01]  /*587a0*/  MOV R72, R11 ;  /* 0x0000000b00487202 */ /* 0x000fe20000000f00 */
[----:B------:R-:W-:Y:S01]  /*587b0*/  IMAD.MOV.U32 R73, RZ, RZ, R10 ;  /* 0x000000ffff497224 */ /* 0x000fe200078e000a */
[----:B------:R-:W-:Y:S01]  /*587c0*/  MOV R45, R74 ;  /* 0x0000004a002d7202 */ /* 0x000fe20000000f00 */
[----:B------:R-:W2:Y:S01]  /*587d0*/  LDL.LU R11, [R1+0x33e4] ;  /* 0x0033e400010b7983 */ /* 0x000ea20000300800 */
[----:B------:R-:W-:Y:S01]  /*587e0*/  IMAD.MOV.U32 R44, RZ, RZ, R75 ;  /* 0x000000ffff2c7224 */ /* 0x000fe200078e004b */
[----:B------:R-:W-:Y:S01]  /*587f0*/  MOV R74, R19 ;  /* 0x00000013004a7202 */ /* 0x000fe20000000f00 */
[----:B------:R-:W-:Y:S01]  /*58800*/  IMAD.MOV.U32 R75, RZ, RZ, R18 ;  /* 0x000000ffff4b7224 */ /* 0x000fe200078e0012 */
        /* <DEDUP_REMOVED lines=22> */
[----:B------:R-:W-:Y:S01]  /*58970*/  IMAD.MOV.U32 R69, RZ, RZ, R218 ;  /* 0x000000ffff457224 */ /* 0x000fe200078e00da */
[----:B------:R-:W-:Y:S01]  /*58980*/  MOV R70, R217 ;  /* 0x000000d900467202 */ /* 0x000fe20000000f00 */
[----:B------:R-:W-:Y:S01]  /*58990*/  IMAD.MOV.U32 R71, RZ, RZ, R216 ;  /* 0x000000ffff477224 */ /* 0x000fe200078e00d8 */
[----:B------:R-:W4:Y:S04]  /*589a0*/  LDL.LU R104, [R1+0x130] ;  /* 0x0001300001687983 */ /* 0x000f280000300800 */
[----:B------:R-:W4:Y:S02]  /*589b0*/  LDL.LU R105, [R1+0x134] ;  /* 0x0001340001697983 */ /* 0x000f240000300800 */
[C---:B------:R-:W-:Y:S02]  /*589c0*/  HMMA.1688.F32.TF32 R68, R76.reuse, R28, R68 ;  /* 0x0000001c4c44723c */ /* 0x040fe40000081044 */
[----:B------:R-:W4:Y:S04]  /*589d0*/  LDL.LU R106, [R1+0x138] ;  /* 0x00013800016a7983 */ /* 0x000f280000300800 */
[----:B------:R-:W4:Y:S04]  /*589e0*/  LDL.LU R107, [R1+0x13c] ;  /* 0x00013c00016b7983 */ /* 0x000f280000300800 */
[----:B------:R-:W4:Y:S04]  /*589f0*/  LDL.LU R100, [R1+0x120] ;  /* 0x0001200001647983 */ /* 0x000f280000300800 */
[----:B------:R-:W4:Y:S01]  /*58a00*/  LDL.LU R101, [R1+0x124] ;  /* 0x0001240001657983 */ /* 0x000f220000300800 */
[C---:B------:R-:W-:Y:S01]  /*58a10*/  HMMA.1688.F32.TF32 R204, R76.reuse, R56, R204 ;  /* 0x000000384ccc723c */ /* 0x040fe200000810cc */
[----:B------:R-:W-:Y:S01]  /*58a20*/  MOV R90, R58 ;  /* 0x0000003a005a7202 */ /* 0x000fe20000000f00 */
[----:B------:R-:W-:Y:S01]  /*58a30*/  IMAD.MOV.U32 R91, RZ, RZ, R59 ;  /* 0x000000ffff5b7224 */ /* 0x000fe200078e003b */
[----:B------:R-:W-:Y:S03]  /*58a40*/  LDS R216, [R0+UR12+0x16080] ;  /* 0x0160800c00d87984 */ /* 0x000fe60008000800 */
[----:B------:R-:W-:Y:S01]  /*58a50*/  HMMA.1688.F32.TF32 R232, R76, R52, R232 ;  /* 0x000000344ce8723c */ /* 0x000fe200000810e8 */
[----:B------:R-:W-:Y:S02]  /*58a60*/  LDS R218, [R0+UR12+0x17080] ;  /* 0x0170800c00da7984 */ /* 0x000fe40008000800 */
        /* <DEDUP_REMOVED lines=8> */
[----:B------:R-:W-:Y:S01]  /*58af0*/  HMMA.1688.F32.TF32 R188, R192, R24, R188 ;  /* 0x00000018c0bc723c */ /* 0x000fe200000810bc */
[----:B------:R-:W-:Y:S04]  /*58b00*/  LDS R217, [R3+UR12+0x16080] ;  /* 0x0160800c03d97984 */ /* 0x000fe80008000800 */
[----:B------:R-:W-:Y:S01]  /*58b10*/  LDS R219, [R3+UR12+0x17080] ;  /* 0x0170800c03db7984 */ /* 0x000fe20008000800 */
[----:B--2---:R-:W-:Y:S01]  /*58b20*/  IMAD.MOV.U32 R89, RZ, RZ, R11 ;  /* 0x000000ffff597224 */ /* 0x004fe200078e000b */
[----:B---3--:R-:W-:Y:S01]  /*58b30*/  MOV R88, R10 ;  /* 0x0000000a00587202 */ /* 0x008fe20000000f00 */
[----:B----4-:R-:W-:Y:S01]  /*58b40*/  IMAD.MOV.U32 R95, RZ, RZ, R19 ;  /* 0x000000ffff5f7224 */ /* 0x010fe200078e0013 */
        /* <DEDUP_REMOVED lines=8> */
[----:B------:R-:W-:-:S02]  /*58bd0*/  MOV R102, R50 ;  /* 0x0000003200667202 */ /* 0x000fc40000000f00 */
        /* <DEDUP_REMOVED lines=17> */
[----:B------:R-:W4:Y:S01]  /*58cf0*/  LDL.LU R67, [R1+0x3370] ;  /* 0x0033700001437983 */ /* 0x000f220000300800 */
[----:B------:R-:W-:Y:S03]  /*58d00*/  HMMA.1688.F32.TF32 R192, R192, R20, R208 ;  /* 0x00000014c0c0723c */ /* 0x000fe600000810d0 */
[----:B------:R-:W-:Y:S04]  /*58d10*/  LDS R208, [R0+UR12+0x16000] ;  /* 0x0160000c00d07984 */ /* 0x000fe80008000800 */
[----:B------:R-:W-:Y:S04]  /*58d20*/  LDS R210, [R0+UR12+0x17000] ;  /* 0x0170000c00d27984 */ /* 0x000fe80008000800 */
[----:B------:R-:W-:Y:S04]  /*58d30*/  LDS R209, [R3+UR12+0x16000] ;  /* 0x0160000c03d17984 */ /* 0x000fe80008000800 */
[----:B------:R-:W4:Y:S01]  /*58d40*/  LDS R211, [R3+UR12+0x17000] ;  /* 0x0170000c03d37984 */ /* 0x000f220008000800 */
        /* <DEDUP_REMOVED lines=8> */
[----:B------:R-:W-:-:S09]  /*58dd0*/  NOP ;  /* 0x0000000000007918 */ /* 0x000fd20000000000 */
[----:B------:R-:W-:Y:S01]  /*58de0*/  MOV R33, R76 ;  /* 0x0000004c00217202 */ /* 0x000fe20000000f00 */
[----:B------:R-:W-:Y:S01]  /*58df0*/  IMAD.MOV.U32 R32, RZ, RZ, R77 ;  /* 0x000000ffff207224 */ /* 0x000fe200078e004d */
[----:B------:R-:W-:Y:S01]  /*58e00*/  MOV R29, R78 ;  /* 0x0000004e001d7202 */ /* 0x000fe20000000f00 */
[----:B------:R-:W-:Y:S02]  /*58e10*/  IMAD.MOV.U32 R28, RZ, RZ, R79 ;  /* 0x000000ffff1c7224 */ /* 0x000fe400078e004f */
[----:B----4-:R-:W-:-:S15]  /*58e20*/  HMMA.1688.F32.TF32 R76, R208, R66, R104 ;  /* 0x00000042d04c723c */ /* 0x010fde0000081068 */
[----:B------:R-:W-:-:S09]  /*58e30*/  NOP ;  /* 0x0000000000007918 */ /* 0x000fd20000000000 */
[----:B------:R-:W-:Y:S01]  /*58e40*/  MOV R9, R76 ;  /* 0x0000004c00097202 */ /* 0x000fe20000000f00 */
[----:B------:R-:W-:Y:S01]  /*58e50*/  IMAD.MOV.U32 R8, RZ, RZ, R77 ;  /* 0x000000ffff087224 */ /* 0x000fe200078e004d */
[----:B------:R-:W-:Y:S01]  /*58e60*/  MOV R5, R78 ;  /* 0x0000004e00057202 */ /* 0x000fe20000000f00 */
[----:B------:R-:W-:Y:S02]  /*58e70*/  IMAD.MOV.U32 R4, RZ, RZ, R79 ;  /* 0x000000ffff047224 */ /* 0x000fe400078e004f */
[----:B---3--:R-:W-:-:S15]  /*58e80*/  HMMA.1688.F32.TF32 R76, R208, R62, R100 ;  /* 0x0000003ed04c723c */ /* 0x008fde0000081064 */
[----:B------:R-:W-:-:S09]  /*58e90*/  NOP ;  /* 0x0000000000007918 */ /* 0x000fd20000000000 */
[----:B------:R-:W-:Y:S01]  /*58ea0*/  MOV R17, R76 ;  /* 0x0000004c00117202 */ /* 0x000fe20000000f00 */
[----:B------:R-:W-:Y:S01]  /*58eb0*/  IMAD.MOV.U32 R16, RZ, RZ, R77 ;  /* 0x000000ffff107224 */ /* 0x000fe200078e004d */
[----:B------:R-:W-:Y:S01]  /*58ec0*/  MOV R13, R78 ;  /* 0x0000004e000d7202 */ /* 0x000fe20000000f00 */
[----:B------:R-:W-:Y:S02]  /*58ed0*/  IMAD.MOV.U32 R12, RZ, RZ, R79 ;  /* 0x000000ffff0c7224 */ /* 0x000fe400078e004f */
[C---:B--2---:R-:W-:Y:S06]  /*58ee0*/  HMMA.1688.F32.TF32 R76, R208.reuse, R58, R96 ;  /* 0x0000003ad04c723c */ /* 0x044fec0000081060 */
        /* <DEDUP_REMOVED lines=8> */
[----:B------:R-:W-:Y:S01]  /*58f70*/  STL.64 [R1+0x868], R94 ;  /* 0x0008685e01007387 */ /* 0x000fe20000100a00 */
[C---:B------:R-:W-:Y:S06]  /*58f80*/  HMMA.1688.F32.TF32 R84, R208.reuse, R14, R84 ;  /* 0x0000000ed054723c */ /* 0x040fec0000081054 */
[C---:B------:R-:W-:Y:S06]  /*58f90*/  HMMA.1688.F32.TF32 R80, R208.reuse, R6, R80 ;  /* 0x00000006d050723c */ /* 0x040fec0000081050 */
[C---:B------:R-:W-:Y:S05]  /*58fa0*/  HMMA.1688.F32.TF32 R68, R208.reuse, R50, R68 ;  /* 0x00000032d044723c */ /* 0x040fea0000081044 */
[----:B------:R-:W-:Y:S04]  /*58fb0*/  STL.64 [R1+0x850], R76 ;  /* 0x0008504c01007387 */ /* 0x000fe80000100a00 */
[----:B------:R1:W-:Y:S02]  /*58fc0*/  STL.64 [R1+0x858], R78 ;  /* 0x0008584e01007387 */ /* 0x0003e40000100a00 */
[----:B-1----:R-:W-:Y:S02]  /*58fd0*/  HMMA.1688.F32.TF32 R76, R208, R54, R72 ;  /* 0x00000036d04c723c */ /* 0x002fe40000081048 */
[----:B------:R-:W-:Y:S04]  /*58fe0*/  STL.64 [R1+0x840], R84 ;  /* 0x0008405401007387 */ /* 0x000fe80000100a00 */
[----:B------:R-:W-:Y:S04]  /*58ff0*/  STL.64 [R1+0x848], R86 ;  /* 0x0008485601007387 */ /* 0x000fe80000100a00 */
[----:B------:R1:W-:Y:S01]  /*59000*/  STL.64 [R1+0x830], R80 ;  /* 0x0008305001007387 */ /* 0x0003e20000100a00 */
[----:B------:R-:W-:-:S03]  /*59010*/  MOV R72, R46 ;  /* 0x0000002e00487202 */ /* 0x000fc60000000f00 */
[----:B------:R2:W-:Y:S01]  /*59020*/  STL.64 [R1+0x838], R82 ;  /* 0x0008385201007387 */ /* 0x0005e20000100a00 */
[----:B------:R-:W-:Y:S01]  /*59030*/  IMAD.MOV.U32 R73, RZ, RZ, R43 ;  /* 0x000000ffff497224 */ /* 0x000fe200078e002b */
[----:B------:R-:W-:Y:S01]  /*59040*/  MOV R74, R42 ;  /* 0x0000002a004a7202 */ /* 0x000fe20000000f00 */
[----:B------:R-:W-:-:S06]  /*59050*/  IMAD.MOV.U32 R75, RZ, RZ, R38 ;  /* 0x000000ffff4b7224 */ /* 0x000fcc00078e0026 */
[----:B------:R-:W-:Y:S04]  /*59060*/  STL.64 [R1+0x820], R76 ;  /* 0x0008204c01007387 */ /* 0x000fe80000100a00 */
[----:B------:R-:W-:Y:S04]  /*59070*/  STL.64 [R1+0x828], R78 ;  /* 0x0008284e01007387 */ /* 0x000fe80000100a00 */
[----:B------:R-:W3:Y:S04]  /*59080*/  LDL.LU R46, [R1+0x336c] ;  /* 0x00336c00012e7983 */ /* 0x000ee80000300800 */
[----:B------:R4:W-:Y:S01]  /*59090*/  STL.64 [R1+0x810], R68 ;  /* 0x0008104401007387 */ /* 0x0009e20000100a00 */
[----:B-1----:R-:W-:-:S03]  /*590a0*/  MOV R80, R34 ;  /* 0x0000002200507202 */ /* 0x002fc60000000f00 */
[----:B------:R1:W-:Y:S01]  /*590b0*/  STL.64 [R1+0x818], R70 ;  /* 0x0008184601007387 */ /* 0x0003e20000100a00 */
[----:B------:R-:W-:-:S03]  /*590c0*/  IMAD.MOV.U32 R81, RZ, RZ, R26 ;  /* 0x000000ffff517224 */ /* 0x000fc600078e001a */
[----:B------:R-:W4:Y:S01]  /*590d0*/  LDL.LU R43, [R1+0x3368] ;  /* 0x00336800012b7983 */ /* 0x000f220000300800 */
[----:B--2---:R-:W-:-:S03]  /*590e0*/  MOV R82, R248 ;  /* 0x000000f800527202 */ /* 0x004fc60000000f00 */
[----:B------:R-:W2:Y:S01]  /*590f0*/  LDL.LU R42, [R1+0x3364] ;  /* 0x00336400012a7983 */ /* 0x000ea20000300800 */
[----:B------:R-:W-:-:S03]  /*59100*/  IMAD.MOV.U32 R83, RZ, RZ, R249 ;  /* 0x000000ffff537224 */ /* 0x000fc600078e00f9 */
        /* <DEDUP_REMOVED lines=66> */
[----:B------:R-:W2:Y:S01]  /*59530*/  LDL.LU R116, [R1] ;  /* 0x0000000001747983 */ /* 0x000ea20000300800 */
        /* <DEDUP_REMOVED lines=11> */
[----:B------:R-:W2:Y:S01]  /*595f0*/  LDL.LU R101, [R1+0x164] ;  /* 0x0001640001657983 */ /* 0x000ea20000300800 */
[----:B---3--:R-:W-:Y:S01]  /*59600*/  IMAD.MOV.U32 R89, RZ, RZ, R46 ;  /* 0x000000ffff597224 */ /* 0x008fe200078e002e */
[----:B------:R-:W-:Y:S01]  /*59610*/  MOV R90, R47 ;  /* 0x0000002f005a7202 */ /* 0x000fe20000000f00 */
[----:B------:R-:W-:Y:S01]  /*59620*/  IMAD.MOV.U32 R91, RZ, RZ, R39 ;  /* 0x000000ffff5b7224 */ /* 0x000fe200078e0027 */
[----:B----4-:R-:W-:Y:S01]  /*59630*/  MOV R88, R43 ;  /* 0x0000002b00587202 */ /* 0x010fe20000000f00 */
[----:B--2---:R-:W-:Y:S01]  /*59640*/  IMAD.MOV.U32 R95, RZ, RZ, R42 ;  /* 0x000000ffff5f7224 */ /* 0x004fe200078e002a */
        /* <DEDUP_REMOVED lines=8> */
[----:B------:R-:W4:Y:S04]  /*596d0*/  LDL.LU R34, [R1+0x3330] ;  /* 0x0033300001227983 */ /* 0x000f280000300800 */
[----:B------:R-:W2:Y:S04]  /*596e0*/  LDL.LU R38, [R1+0x332c] ;  /* 0x00332c0001267983 */ /* 0x000ea80000300800 */
[----:B------:R-:W3:Y:S04]  /*596f0*/  LDL.LU R42, [R1+0x3328] ;  /* 0x00332800012a7983 */ /* 0x000ee80000300800 */
[----:B------:R-:W3:Y:S04]  /*59700*/  LDL.LU R43, [R1+0x3324] ;  /* 0x00332400012b7983 */ /* 0x000ee80000300800 */
[----:B------:R-:W4:Y:S04]  /*59710*/  LDL.LU R46, [R1+0x3320] ;  /* 0x00332000012e7983 */ /* 0x000f280000300800 */
[----:B------:R-:W4:Y:S04]  /*59720*/  LDL.LU R47, [R1+0x331c] ;  /* 0x00331c00012f7983 */ /* 0x000f280000300800 */
[----:B------:R-:W2:Y:S01]  /*59730*/  LDL.LU R39, [R1+0x3318] ;  /* 0x0033180001277983 */ /* 0x000ea20000300800 */
[----:B------:R-:W-:Y:S01]  /*59740*/  MOV R68, R35 ;  /* 0x0000002300447202 */ /* 0x000fe20000000f00 */
[----:B------:R-:W-:Y:S01]  /*59750*/  IMAD.MOV.U32 R69, RZ, RZ, R30 ;  /* 0x000000ffff457224 */ /* 0x000fe200078e001e */
[----:B-1----:R-:W-:Y:S01]  /*59760*/  MOV R70, R31 ;  /* 0x0000001f00467202 */ /* 0x002fe20000000f00 */
[----:B------:R-:W2:Y:S01]  /*59770*/  LDL.LU R35, [R1+0x3314] ;  /* 0x0033140001237983 */ /* 0x000ea20000300800 */
[----:B------:R-:W-:-:S03]  /*59780*/  IMAD.MOV.U32 R71, RZ, RZ, R27 ;  /* 0x000000ffff477224 */ /* 0x000fc600078e001b */
[----:B------:R-:W2:Y:S04]  /*59790*/  LDL.LU R30, [R1+0x3310] ;  /* 0x00331000011e7983 */ /* 0x000ea80000300800 */
[----:B------:R-:W2:Y:S04]  /*597a0*/  LDL.LU R31, [R1+0x330c] ;  /* 0x00330c00011f7983 */ /* 0x000ea80000300800 */
[----:B------:R-:W2:Y:S01]  /*597b0*/  LDL.LU R27, [R1+0x3308] ;  /* 0x00330800011b7983 */ /* 0x000ea20000300800 */
[C---:B------:R-:W-:Y:S06]  /*597c0*/  HMMA.1688.F32.TF32 R120, R216.reuse, R58, R120 ;  /* 0x0000003ad878723c */ /* 0x040fec0000081078 */
[C---:B------:R-:W-:Y:S06]  /*597d0*/  HMMA.1688.F32.TF32 R128, R216.reuse, R66, R128 ;  /* 0x00000042d880723c */ /* 0x040fec0000081080 */
[----:B------:R-:W-:Y:S06]  /*597e0*/  HMMA.1688.F32.TF32 R116, R216, R10, R116 ;  /* 0x0000000ad874723c */ /* 0x000fec0000081074 */
[C---:B---3--:R-:W-:Y:S06]  /*597f0*/  HMMA.1688.F32.TF32 R152, R208.reuse, R42, R152 ;  /* 0x0000002ad098723c */ /* 0x048fec0000081098 */
[C---:B----4-:R-:W-:Y:S06]  /*59800*/  HMMA.1688.F32.TF32 R156, R208.reuse, R46, R156 ;  /* 0x0000002ed09c723c */ /* 0x050fec000008109c */
[C---:B--2---:R-:W-:Y:S06]  /*59810*/  HMMA.1688.F32.TF32 R76, R208.reuse, R38, R148 ;  /* 0x00000026d04c723c */ /* 0x044fec0000081094 */
[C---:B------:R-:W-:Y:S06]  /*59820*/  HMMA.1688.F32.TF32 R144, R208.reuse, R34, R144 ;  /* 0x00000022d090723c */ /* 0x040fec0000081090 */
[C---:B------:R-:W-:Y:S05]  /*59830*/  HMMA.1688.F32.TF32 R140, R208.reuse, R30, R140 ;  /* 0x0000001ed08c723c */ /* 0x040fea000008108c */
        /* <DEDUP_REMOVED lines=8> */
[----:B------:R-:W-:Y:S01]  /*598c0*/  STL.64 [R1+0x7d8], R146 ;  /* 0x0007d89201007387 */ /* 0x000fe20000100a00 */
[-C--:B------:R-:W-:Y:S03]  /*598d0*/  HMMA.1688.F32.TF32 R132, R208, R22.reuse, R132 ;  /* 0x00000016d084723c */ /* 0x080fe60000081084 */
[----:B------:R-:W-:Y:S04]  /*598e0*/  STL.64 [R1+0x7c0], R140 ;  /* 0x0007c08c01007387 */ /* 0x000fe80000100a00 */
[----:B------:R-:W-:Y:S01]  /*598f0*/  STL.64 [R1+0x7c8], R142 ;  /* 0x0007c88e01007387 */ /* 0x000fe20000100a00 */
[C---:B------:R-:W-:Y:S03]  /*59900*/  HMMA.1688.F32.TF32 R68, R216.reuse, R22, R68 ;  /* 0x00000016d844723c */ /* 0x040fe60000081044 */
[----:B------:R-:W-:Y:S04]  /*59910*/  LDS R208, [R0+UR12+0x16180] ;  /* 0x0161800c00d07984 */ /* 0x000fe80008000800 */
[----:B------:R-:W-:Y:S04]  /*59920*/  LDS R210, [R0+UR12+0x17180] ;  /* 0x0171800c00d27984 */ /* 0x000fe80008000800 */
[----:B------:R-:W-:Y:S04]  /*59930*/  STL.64 [R1+0x7b0], R76 ;  /* 0x0007b04c01007387 */ /* 0x000fe80000100a00 */
[----:B------:R1:W-:Y:S04]  /*59940*/  STL.64 [R1+0x7b8], R78 ;  /* 0x0007b84e01007387 */ /* 0x0003e80000100a00 */
[----:B------:R-:W-:Y:S04]  /*59950*/  LDS R209, [R3+UR12+0x16180] ;  /* 0x0161800c03d17984 */ /* 0x000fe80008000800 */
[----:B------:R-:W-:Y:S01]  /*59960*/  LDS R211, [R3+UR12+0x17180] ;  /* 0x0171800c03d37984 */ /* 0x000fe20008000800 */
[C---:B-1----:R-:W-:Y:S03]  /*59970*/  HMMA.1688.F32.TF32 R76, R216.reuse, R62, R124 ;  /* 0x0000003ed84c723c */ /* 0x042fe6000008107c */
[----:B------:R-:W-:Y:S04]  /*59980*/  STL.64 [R1+0x5c0], R132 ;  /* 0x0005c08401007387 */ /* 0x000fe80000100a00 */
[----:B------:R-:W-:Y:S04]  /*59990*/  STL.64 [R1+0x5c8], R134 ;  /* 0x0005c88601007387 */ /* 0x000fe80000100a00 */
[----:B------:R-:W-:Y:S04]  /*599a0*/  STL.64 [R1+0x5b0], R128 ;  /* 0x0005b08001007387 */ /* 0x000fe80000100a00 */
[----:B------:R-:W-:Y:S08]  /*599b0*/  STL.64 [R1+0x5b8], R130 ;  /* 0x0005b88201007387 */ /* 0x000ff00000100a00 */
        /* <DEDUP_REMOVED lines=28> */
[C---:B--2---:R-:W-:Y:S06]  /*59b80*/  HMMA.1688.F32.TF32 R96, R216.reuse, R42, R92 ;  /* 0x0000002ad860723c */ /* 0x044fec000008105c */
        /* <DEDUP_REMOVED lines=139> */
[----:B------:R-:W1:Y:S01]  /*5a440*/  LDS R219, [R3+UR12+0x17200] ;  /* 0x0172000c03db7984 */ /* 0x000e620008000800 */
[C---:B----4-:R-:W-:Y:S06]  /*5a450*/  HMMA.1688.F32.TF32 R132, R76.reuse, R30, R132 ;  /* 0x0000001e4c84723c */ /* 0x050fec0000081084 */
[C---:B---3--:R-:W-:Y:S06]  /*5a460*/  HMMA.1688.F32.TF32 R136, R76.reuse, R34, R136 ;  /* 0x000000224c88723c */ /* 0x048fec0000081088 */
        /* <DEDUP_REMOVED lines=22> */
[----:B------:R4:W-:Y:S04]  /*5a5d0*/  STL.64 [R1+0xa88], R178 ;  /* 0x000a88b201007387 */ /* 0x0009e80000100a00 */
[----:B----4-:R-:W4:Y:S04]  /*5a5e0*/  LDL.LU.64 R178, [R1+0x32e0] ;  /* 0x0032e00001b27983 */ /* 0x010f280000300a00 */
        /* <DEDUP_REMOVED lines=11> */
[C---:B------:R-:W-:Y:S03]  /*5a6a0*/  HMMA.1688.F32.TF32 R128, R76.reuse, R26, R128 ;  /* 0x0000001a4c80723c */ /* 0x040fe60000081080 */
[----:B-1----:R-:W4:Y:S04]  /*5a6b0*/  LDL.LU.64 R166, [R1+0x32b0] ;  /* 0x0032b00001a67983 */ /* 0x002f280000300a00 */
[----:B------:R-:W4:Y:S04]  /*5a6c0*/  LDL.LU.64 R164, [R1+0x32a8] ;  /* 0x0032a80001a47983 */ /* 0x000f280000300a00 */
[----:B------:R-:W-:Y:S04]  /*5a6d0*/  STL.64 [R1+0xa40], R160 ;  /* 0x000a40a001007387 */ /* 0x000fe80000100a00 */
[----:B------:R1:W-:Y:S04]  /*5a6e0*/  STL.64 [R1+0xa48], R162 ;  /* 0x000a48a201007387 */ /* 0x0003e80000100a00 */
        /* <DEDUP_REMOVED lines=39> */
[----:B-1----:R-:W3:Y:S04]  /*5a960*/  LDL.LU R76, [R1+0x350] ;  /* 0x00035000014c7983 */ /* 0x002ee80000300800 */
[----:B------:R-:W3:Y:S04]  /*5a970*/  LDL.LU R77, [R1+0x354] ;  /* 0x00035400014d7983 */ /* 0x000ee80000300800 */
[----:B------:R-:W3:Y:S04]  /*5a980*/  LDL.LU R78, [R1+0x358] ;  /* 0x00035800014e7983 */ /* 0x000ee80000300800 */
[----:B------:R-:W3:Y:S01]  /*5a990*/  LDL.LU R79, [R1+0x35c] ;  /* 0x00035c00014f7983 */ /* 0x000ee20000300800 */
[C---:B------:R-:W-:Y:S06]  /*5a9a0*/  HMMA.1688.F32.TF32 R120, R208.reuse, R66, R120 ;  /* 0x00000042d078723c */ /* 0x040fec0000081078 */
[C---:B------:R-:W-:Y:S06]  /*5a9b0*/  HMMA.1688.F32.TF32 R116, R208.reuse, R62, R116 ;  /* 0x0000003ed074723c */ /* 0x040fec0000081074 */
[C---:B------:R-:W-:Y:S11]  /*5a9c0*/  HMMA.1688.F32.TF32 R68, R208.reuse, R58, R68 ;  /* 0x0000003ad044723c */ /* 0x040ff60000081044 */
        /* <DEDUP_REMOVED lines=11> */
[----:B------:R-:W2:Y:S01]  /*5aa80*/  LDL.LU.64 R68, [R1+0x31d8] ;  /* 0x0031d80001447983 */ /* 0x000ea20000300a00 */
[C---:B------:R-:W-:Y:S06]  /*5aa90*/  HMMA.1688.F32.TF32 R112, R208.reuse, R14, R112 ;  /* 0x0000000ed070723c */ /* 0x040fec0000081070 */
[C---:B------:R-:W-:Y:S06]  /*5aaa0*/  HMMA.1688.F32.TF32 R108, R208.reuse, R6, R108 ;  /* 0x00000006d06c723c */ /* 0x040fec000008106c */
[C---:B------:R-:W-:Y:S06]  /*5aab0*/  HMMA.1688.F32.TF32 R100, R208.reuse, R50, R100 ;  /* 0x00000032d064723c */ /* 0x040fec0000081064 */
[C---:B------:R-:W-:Y:S06]  /*5aac0*/  HMMA.1688.F32.TF32 R96, R208.reuse, R46, R96 ;  /* 0x0000002ed060723c */ /* 0x040fec0000081060 */
[C---:B------:R-:W-:Y:S06]  /*5aad0*/  HMMA.1688.F32.TF32 R88, R208.reuse, R38, R88 ;  /* 0x00000026d058723c */ /* 0x040fec0000081058 */
[C---:B------:R-:W-:Y:S06]  /*5aae0*/  HMMA.1688.F32.TF32 R84, R208.reuse, R34, R84 ;  /* 0x00000022d054723c */ /* 0x040fec0000081054 */
[C---:B------:R-:W-:Y:S06]  /*5aaf0*/  HMMA.1688.F32.TF32 R72, R208.reuse, R26, R72 ;  /* 0x0000001ad048723c */ /* 0x040fec0000081048 */
        /* <DEDUP_REMOVED lines=22> */
[----:B-1----:R-:W-:Y:S02]  /*5ac60*/  HMMA.1688.F32.TF32 R76, R208, R30, R80 ;  /* 0x0000001ed04c723c */ /* 0x002fe40000081050 */
[----:B------:R-:W-:Y:S04]  /*5ac70*/  STL.64 [R1+0x6d0], R88 ;  /* 0x0006d05801007387 */ /* 0x000fe80000100a00 */
[----:B------:R-:W-:Y:S04]  /*5ac80*/  STL.64 [R1+0x6d8], R90 ;  /* 0x0006d85a01007387 */ /* 0x000fe80000100a00 */
[----:B------:R-:W-:Y:S04]  /*5ac90*/  STL.64 [R1+0x6c0], R84 ;  /* 0x0006c05401007387 */ /* 0x000fe80000100a00 */
[----:B------:R-:W-:Y:S01]  /*5aca0*/  STL.64 [R1+0x6c8], R86 ;  /* 0x0006c85601007387 */ /* 0x000fe20000100a00 */
[----:B--2---:R-:W-:Y:S01]  /*5acb0*/  IMAD.MOV.U32 R83, RZ, RZ, R68 ;  /* 0x000000ffff537224 */ /* 0x004fe200078e0044 */
[----:B------:R-:W-:Y:S01]  /*5acc0*/  MOV R82, R69 ;  /* 0x0000004500527202 */ /* 0x000fe20000000f00 */
[----:B----4-:R-:W-:Y:S01]  /*5acd0*/  IMAD.MOV.U32 R81, RZ, RZ, R70 ;  /* 0x000000ffff517224 */ /* 0x010fe200078e0046 */
[----:B------:R-:W-:-:S05]  /*5ace0*/  MOV R80, R71 ;  /* 0x0000004700507202 */ /* 0x000fca0000000f00 */
[----:B------:R1:W-:Y:S04]  /*5acf0*/  STL.64 [R1+0x6b0], R76 ;  /* 0x0006b04c01007387 */ /* 0x0003e80000100a00 */
[----:B------:R2:W-:Y:S04]  /*5ad00*/  STL.64 [R1+0x6b8], R78 ;  /* 0x0006b84e01007387 */ /* 0x0005e80000100a00 */
[----:B------:R3:W-:Y:S04]  /*5ad10*/  STL.64 [R1+0x6a0], R72 ;  /* 0x0006a04801007387 */ /* 0x0007e80000100a00 */
[----:B------:R4:W-:Y:S04]  /*5ad20*/  STL.64 [R1+0x6a8], R74 ;  /* 0x0006a84a01007387 */ /* 0x0009e80000100a00 */
        /* <DEDUP_REMOVED lines=44> */
[----:B---3--:R-:W3:Y:S04]  /*5aff0*/  LDL.LU R72, [R1+0x470] ;  /* 0x0004700001487983 */ /* 0x008ee80000300800 */
[----:B------:R-:W3:Y:S04]  /*5b000*/  LDL.LU R73, [R1+0x474] ;  /* 0x0004740001497983 */ /* 0x000ee80000300800 */
[----:B----4-:R-:W3:Y:S04]  /*5b010*/  LDL.LU R74, [R1+0x478] ;  /* 0x00047800014a7983 */ /* 0x010ee80000300800 */
[----:B------:R-:W3:Y:S01]  /*5b020*/  LDL.LU R75, [R1+0x47c] ;  /* 0x00047c00014b7983 */ /* 0x000ee20000300800 */
[----:B--2---:R-:W-:Y:S06]  /*5b030*/  HMMA.1688.F32.TF32 R76, R216, R58, R76 ;  /* 0x0000003ad84c723c */ /* 0x004fec000008104c */
[----:B------:R-:W-:Y:S01]  /*5b040*/  HMMA.1688.F32.TF32 R208, R208, R22, R112 ;  /* 0x00000016d0d0723c */ /* 0x000fe20000081070 */
[----:B------:R-:W2:Y:S04]  /*5b050*/  LDL.LU.64 R114, [R1+0x31d0] ;  /* 0x0031d00001727983 */ /* 0x000ea80000300a00 */
[----:B------:R-:W2:Y:S01]  /*5b060*/  LDL.LU.64 R112, [R1+0x31c8] ;  /* 0x0031c80001707983 */ /* 0x000ea20000300a00 */
[C---:B------:R-:W-:Y:S06]  /*5b070*/  HMMA.1688.F32.TF32 R108, R216.reuse, R66, R108 ;  /* 0x00000042d86c723c */ /* 0x040fec000008106c */
[C---:B------:R-:W-:Y:S11]  /*5b080*/  HMMA.1688.F32.TF32 R104, R216.reuse, R62, R104 ;  /* 0x0000003ed868723c */ /* 0x040ff60000081068 */
[----:B------:R1:W-:Y:S04]  /*5b090*/  STL.64 [R1+0x410], R208 ;  /* 0x000410d001007387 */ /* 0x0003e80000100a00 */
[----:B------:R4:W-:Y:S04]  /*5b0a0*/  STL.64 [R1+0x418], R210 ;  /* 0x000418d201007387 */ /* 0x0009e80000100a00 */
[----:B-1----:R-:W2:Y:S04]  /*5b0b0*/  LDL.LU R208, [R1+0x200] ;  /* 0x0002000001d07983 */ /* 0x002ea80000300800 */
[----:B------:R-:W2:Y:S04]  /*5b0c0*/  LDL.LU R209, [R1+0x204] ;  /* 0x0002040001d17983 */ /* 0x000ea80000300800 */
[----:B----4-:R-:W2:Y:S04]  /*5b0d0*/  LDL.LU R210, [R1+0x208] ;  /* 0x0002080001d27983 */ /* 0x010ea80000300800 */
[----:B------:R-:W2:Y:S04]  /*5b0e0*/  LDL.LU R211, [R1+0x20c] ;  /* 0x00020c0001d37983 */ /* 0x000ea80000300800 */
[----:B------:R-:W-:Y:S04]  /*5b0f0*/  STL.64 [R1+0x400], R108 ;  /* 0x0004006c01007387 */ /* 0x000fe80000100a00 */
[----:B------:R1:W-:Y:S04]  /*5b100*/  STL.64 [R1+0x408], R110 ;  /* 0x0004086e01007387 */ /* 0x0003e80000100a00 */
[----:B-1----:R-:W4:Y:S04]  /*5b110*/  LDL.LU.64 R110, [R1+0x31c0] ;  /* 0x0031c000016e7983 */ /* 0x002f280000300a00 */
[----:B------:R-:W4:Y:S04]  /*5b120*/  LDL.LU.64 R108, [R1+0x31b8] ;  /* 0x0031b800016c7983 */ /* 0x000f280000300a00 */
[----:B------:R-:W-:Y:S04]  /*5b130*/  STL.64 [R1+0x3e0], R104 ;  /* 0x0003e06801007387 */ /* 0x000fe80000100a00 */
[----:B------:R1:W-:Y:S01]  /*5b140*/  STL.64 [R1+0x3e8], R106 ;  /* 0x0003e86a01007387 */ /* 0x0003e20000100a00 */
[C---:B------:R-:W-:Y:S03]  /*5b150*/  HMMA.1688.F32.TF32 R100, R216.reuse, R18, R100 ;  /* 0x00000012d864723c */ /* 0x040fe60000081064 */
[----:B-1----:R-:W4:Y:S04]  /*5b160*/  LDL.LU.64 R106, [R1+0x31b0] ;  /* 0x0031b000016a7983 */ /* 0x002f280000300a00 */
[----:B------:R-:W4:Y:S04]  /*5b170*/  LDL.LU.64 R104, [R1+0x31a8] ;  /* 0x0031a80001687983 */ /* 0x000f280000300a00 */
[----:B------:R-:W-:Y:S04]  /*5b180*/  STL.64 [R1+0x3c0], R76 ;  /* 0x0003c04c01007387 */ /* 0x000fe80000100a00 */
[----:B------:R1:W-:Y:S01]  /*5b190*/  STL.64 [R1+0x3c8], R78 ;  /* 0x0003c84e01007387 */ /* 0x0003e20000100a00 */
[C---:B------:R-:W-:Y:S06]  /*5b1a0*/  HMMA.1688.F32.TF32 R96, R216.reuse, R14, R96 ;  /* 0x0000000ed860723c */ /* 0x040fec0000081060 */
[C---:B-1----:R-:W-:Y:S01]  /*5b1b0*/  HMMA.1688.F32.TF32 R76, R216.reuse, R10, R248 ;  /* 0x0000000ad84c723c */ /* 0x042fe200000810f8 */
[----:B------:R-:W4:Y:S05]  /*5b1c0*/  LDL.LU R248, [R1+0x430] ;  /* 0x0004300001f87983 */ /* 0x000f2a0000300800 */
[C---:B------:R-:W-:Y:S06]  /*5b1d0*/  HMMA.1688.F32.TF32 R92, R216.reuse, R6, R92 ;  /* 0x00000006d85c723c */ /* 0x040fec000008105c */
[----:B------:R-:W-:Y:S01]  /*5b1e0*/  HMMA.1688.F32.TF32 R68, R216, R54, R68 ;  /* 0x00000036d844723c */ /* 0x000fe20000081044 */
[----:B------:R-:W-:Y:S01]  /*5b1f0*/  MOV R250, R252 ;  /* 0x000000fc00fa7202 */ /* 0x000fe20000000f00 */
[----:B------:R-:W-:-:S09]  /*5b200*/  IMAD.MOV.U32 R251, RZ, RZ, R2 ;  /* 0x000000fffffb7224 */ /* 0x000fd200078e0002 */
[----:B------:R-:W-:Y:S04]  /*5b210*/  STL.64 [R1+0x110], R76 ;  /* 0x0001104c01007387 */ /* 0x000fe80000100a00 */
[----:B------:R-:W-:Y:S04]  /*5b220*/  STL.64 [R1+0x118], R78 ;  /* 0x0001184e01007387 */ /* 0x000fe80000100a00 */
[----:B------:R-:W4:Y:S04]  /*5b230*/  LDL.LU R249, [R1+0x434] ;  /* 0x0004340001f97983 */ /* 0x000f280000300800 */
[----:B------:R-:W4:Y:S04]  /*5b240*/  LDL.LU R252, [R1+0x31a4] ;  /* 0x0031a40001fc7983 */ /* 0x000f280000300800 */
[----:B------:R-:W4:Y:S04]  /*5b250*/  LDL.LU R2, [R1+0x31a0] ;  /* 0x0031a00001027983 */ /* 0x000f280000300800 */
[----:B------:R-:W-:Y:S04]  /*5b260*/  STL.64 [R1+0x690], R100 ;  /* 0x0006906401007387 */ /* 0x000fe80000100a00 */
[----:B------:R1:W-:Y:S01]  /*5b270*/  STL.64 [R1+0x698], R102 ;  /* 0x0006986601007387 */ /* 0x0003e20000100a00 */
[C---:B------:R-:W-:Y:S03]  /*5b280*/  HMMA.1688.F32.TF32 R88, R216.reuse, R42, R88 ;  /* 0x0000002ad858723c */ /* 0x040fe60000081058 */
        /* <DEDUP_REMOVED lines=8> */
[----:B------:R-:W-:Y:S03]  /*5b310*/  LDS R77, [R3+UR12+0x16280] ;  /* 0x0162800c034d7984 */ /* 0x000fe60008000800 */
[C---:B---3--:R-:W-:Y:S01]  /*5b320*/  HMMA.1688.F32.TF32 R72, R216.reuse, R30, R72 ;  /* 0x0000001ed848723c */ /* 0x048fe20000081048 */
[----:B------:R-:W4:Y:S04]  /*5b330*/  LDS R79, [R3+UR12+0x17280] ;  /* 0x0172800c034f7984 */ /* 0x000f280008000800 */
        /* <DEDUP_REMOVED lines=10> */
[----:B--2---:R-:W-:-:S15]  /*5b3e0*/  HMMA.1688.F32.TF32 R208, R216, R50, R208 ;  /* 0x00000032d8d0723c */ /* 0x004fde00000810d0 */
[----:B------:R-:W-:-:S08]  /*5b3f0*/  NOP ;  /* 0x0000000000007918 */ /* 0x000fd00000000000 */
[----:B------:R-:W-:Y:S04]  /*5b400*/  STL.64 [R1+0x650], R208 ;  /* 0x000650d001007387 */ /* 0x000fe80000100a00 */
[----:B------:R4:W-:Y:S02]  /*5b410*/  STL.64 [R1+0x658], R210 ;  /* 0x000658d201007387 */ /* 0x0009e40000100a00 */
[----:B----4-:R-:W-:Y:S02]  /*5b420*/  HMMA.1688.F32.TF32 R208, R216, R46, R68 ;  /* 0x0000002ed8d0723c */ /* 0x010fe40000081044 */
[----:B------:R-:W2:-:S15]  /*5b430*/  LDL.LU R68, [R1+0x460] ;  /* 0x0004600001447983 */ /* 0x000e9e0000300800 */
[----:B------:R-:W-:-:S06]  /*5b440*/  NOP ;  /* 0x0000000000007918 */ /* 0x000fcc0000000000 */
[----:B------:R-:W-:Y:S04]  /*5b450*/  STL.64 [R1+0x640], R208 ;  /* 0x000640d001007387 */ /* 0x000fe80000100a00 */
[----:B------:R-:W-:Y:S04]  /*5b460*/  STL.64 [R1+0x648], R210 ;  /* 0x000648d201007387 */ /* 0x000fe80000100a00 */
[----:B------:R-:W2:Y:S04]  /*5b470*/  LDL.LU R69, [R1+0x464] ;  /* 0x0004640001457983 */ /* 0x000ea80000300800 */
[----:B------:R-:W2:Y:S04]  /*5b480*/  LDL.LU R70, [R1+0x468] ;  /* 0x0004680001467983 */ /* 0x000ea80000300800 */
[----:B------:R-:W2:Y:S04]  /*5b490*/  LDL.LU R71, [R1+0x46c] ;  /* 0x00046c0001477983 */ /* 0x000ea80000300800 */
        /* <DEDUP_REMOVED lines=10> */
[----:B------:R-:W3:Y:S04]  /*5b540*/  LDS R211, [R3+UR12+0x17300] ;  /* 0x0173000c03d37984 */ /* 0x000ee80008000800 */
        /* <DEDUP_REMOVED lines=9> */
[----:B------:R-:W3:Y:S01]  /*5b5e0*/  LDL.LU.64 R72, [R1+0x3120] ;  /* 0x0031200001487983 */ /* 0x000ee20000300a00 */
[C---:B--2---:R-:W-:Y:S06]  /*5b5f0*/  HMMA.1688.F32.TF32 R68, R216.reuse, R26, R68 ;  /* 0x0000001ad844723c */ /* 0x044fec0000081044 */
[----:B---3--:R-:W-:Y:S01]  /*5b600*/  HMMA.1688.F32.TF32 R216, R216, R22, R72 ;  /* 0x00000016d8d8723c */ /* 0x008fe20000081048 */
[----:B------:R-:W2:-:S15]  /*5b610*/  LDL.LU R72, [R1+0x440] ;  /* 0x0004400001487983 */ /* 0x000e9e0000300800 */
[----:B------:R-:W-:-:S01]  /*5b620*/  NOP ;  /* 0x0000000000007918 */ /* 0x000fc20000000000 */
[----:B------:R-:W-:Y:S04]  /*5b630*/  STL.64 [R1+0x970], R68 ;  /* 0x0009704401007387 */ /* 0x000fe80000100a00 */
[----:B------:R-:W-:Y:S04]  /*5b640*/  STL.64 [R1+0x978], R70 ;  /* 0x0009784601007387 */ /* 0x000fe80000100a00 */
[----:B------:R-:W2:Y:S04]  /*5b650*/  LDL.LU R73, [R1+0x444] ;  /* 0x0004440001497983 */ /* 0x000ea80000300800 */
[----:B------:R-:W2:Y:S04]  /*5b660*/  LDL.LU R74, [R1+0x448] ;  /* 0x00044800014a7983 */ /* 0x000ea80000300800 */
[----:B------:R-:W2:Y:S04]  /*5b670*/  LDL.LU R75, [R1+0x44c] ;  /* 0x00044c00014b7983 */ /* 0x000ea80000300800 */
[----:B------:R1:W-:Y:S04]  /*5b680*/  STL [R1+0x30f4], R216 ;  /* 0x0030f4d801007387 */ /* 0x0003e80000100800 */
[----:B------:R3:W-:Y:S04]  /*5b690*/  STL [R1+0x30f0], R217 ;  /* 0x0030f0d901007387 */ /* 0x0007e80000100800 */
[----:B------:R4:W-:Y:S04]  /*5b6a0*/  STL [R1+0x30ec], R218 ;  /* 0x0030ecda01007387 */ /* 0x0009e80000100800 */
[----:B------:R4:W-:Y:S04]  /*5b6b0*/  STL [R1+0x30e8], R219 ;  /* 0x0030e8db01007387 */ /* 0x0009e80000100800 */
[----:B-1----:R-:W2:Y:S04]  /*5b6c0*/  LDL.LU R216, [R1+0x450] ;  /* 0x0004500001d87983 */ /* 0x002ea80000300800 */
[----:B---3--:R-:W2:Y:S01]  /*5b6d0*/  LDL.LU R217, [R1+0x454] ;  /* 0x0004540001d97983 */ /* 0x008ea20000300800 */
[----:B----4-:R-:W-:Y:S01]  /*5b6e0*/  MOV R218, R2 ;  /* 0x0000000200da7202 */ /* 0x010fe20000000f00 */
[----:B------:R-:W-:-:S02]  /*5b6f0*/  IMAD.MOV.U32 R219, RZ, RZ, R252 ;  /* 0x000000ffffdb7224 */ /* 0x000fc400078e00fc */
[----:B------:R-:W3:Y:S04]  /*5b700*/  LDL.LU R2, [R1+0x3118] ;  /* 0x0031180001027983 */ /* 0x000ee80000300800 */
[----:B------:R-:W-:Y:S04]  /*5b710*/  LDS R68, [R0+UR12+0x16380] ;  /* 0x0163800c00447984 */ /* 0x000fe80008000800 */
[----:B------:R-:W-:Y:S04]  /*5b720*/  LDS R70, [R0+UR12+0x17380] ;  /* 0x0173800c00467984 */ /* 0x000fe80008000800 */
[----:B------:R-:W-:Y:S04]  /*5b730*/  LDS R69, [R3+UR12+0x16380] ;  /* 0x0163800c03457984 */ /* 0x000fe80008000800 */
[----:B------:R-:W1:Y:S01]  /*5b740*/  LDS R71, [R3+UR12+0x17380] ;  /* 0x0173800c03477984 */ /* 0x000e620008000800 */
[----:B--2---:R-:W-:-:S15]  /*5b750*/  HMMA.1688.F32.TF32 R216, R76, R66, R216 ;  /* 0x000000424cd8723c */ /* 0x004fde00000810d8 */
[----:B------:R-:W-:-:S08]  /*5b760*/  NOP ;  /* 0x0000000000007918 */ /* 0x000fd00000000000 */
[----:B------:R-:W-:Y:S04]  /*5b770*/  STL.64 [R1+0x960], R216 ;  /* 0x000960d801007387 */ /* 0x000fe80000100a00 */
[----:B------:R2:W-:Y:S02]  /*5b780*/  STL.64 [R1+0x968], R218 ;  /* 0x000968da01007387 */ /* 0x0005e40000100a00 */
[C---:B--2---:R-:W-:Y:S06]  /*5b790*/  HMMA.1688.F32.TF32 R216, R76.reuse, R62, R72 ;  /* 0x0000003e4cd8723c */ /* 0x044fec0000081048 */
[C---:B------:R-:W-:Y:S06]  /*5b7a0*/  HMMA.1688.F32.TF32 R72, R76.reuse, R10, R80 ;  /* 0x0000000a4c48723c */ /* 0x040fec0000081050 */
[----:B------:R-:W-:Y:S11]  /*5b7b0*/  HMMA.1688.F32.TF32 R80, R76, R18, R84 ;  /* 0x000000124c50723c */ /* 0x000ff60000081054 */
[----:B------:R2:W-:Y:S04]  /*5b7c0*/  STL.64 [R1+0x950], R216 ;  /* 0x000950d801007387 */ /* 0x0005e80000100a00 */
[----:B------:R4:W-:Y:S03]  /*5b7d0*/  STL.64 [R1+0x958], R218 ;  /* 0x000958da01007387 */ /* 0x0009e60000100a00 */
[----:B--2---:R-:W-:Y:S01]  /*5b7e0*/  MOV R216, R72 ;  /* 0x0000004800d87202 */ /* 0x004fe20000000f00 */
[----:B------:R-:W-:Y:S01]  /*5b7f0*/  IMAD.MOV.U32 R217, RZ, RZ, R73 ;  /* 0x000000ffffd97224 */ /* 0x000fe200078e0049 */
[----:B----4-:R-:W-:Y:S01]  /*5b800*/  MOV R218, R74 ;  /* 0x0000004a00da7202 */ /* 0x010fe20000000f00 */
[----:B------:R-:W-:-:S02]  /*5b810*/  IMAD.MOV.U32 R219, RZ, RZ, R75 ;  /* 0x000000ffffdb7224 */ /* 0x000fc400078e004b */
[----:B------:R-:W-:Y:S01]  /*5b820*/  HMMA.1688.F32.TF32 R72, R76, R14, R88 ;  /* 0x0000000e4c48723c */ /* 0x000fe20000081058 */
[----:B------:R-:W-:Y:S04]  /*5b830*/  STL.64 [R1+0x940], R248 ;  /* 0x000940f801007387 */ /* 0x000fe80000100a00 */
[----:B------:R-:W-:Y:S04]  /*5b840*/  STL.64 [R1+0x948], R250 ;  /* 0x000948fa01007387 */ /* 0x000fe80000100a00 */
[----:B------:R2:W-:Y:S04]  /*5b850*/  STL [R1+0x3104], R219 ;  /* 0x003104db01007387 */ /* 0x0005e80000100800 */
[----:B------:R4:W-:Y:S04]  /*5b860*/  STL [R1+0x3100], R218 ;  /* 0x003100da01007387 */ /* 0x0009e80000100800 */
[----:B------:R1:W-:Y:S04]  /*5b870*/  STL [R1+0x30fc], R217 ;  /* 0x0030fcd901007387 */ /* 0x0003e80000100800 */
[----:B------:R3:W-:Y:S03]  /*5b880*/  STL [R1+0x30f8], R216 ;  /* 0x0030f8d801007387 */ /* 0x0007e60000100800 */
[----:B--2---:R-:W-:Y:S01]  /*5b890*/  MOV R219, R72 ;  /* 0x0000004800db7202 */ /* 0x004fe20000000f00 */
[----:B----4-:R-:W-:Y:S01]  /*5b8a0*/  IMAD.MOV.U32 R218, RZ, RZ, R73 ;  /* 0x000000ffffda7224 */ /* 0x010fe200078e0049 */
[----:B------:R-:W-:Y:S01]  /*5b8b0*/  STL.64 [R1+0x920], R80 ;  /* 0x0009205001007387 */ /* 0x000fe20000100a00 */
[----:B-1----:R-:W-:Y:S01]  /*5b8c0*/  MOV R217, R74 ;  /* 0x0000004a00d97202 */ /* 0x002fe20000000f00 */
[----:B---3--:R-:W-:-:S02]  /*5b8d0*/  IMAD.MOV.U32 R216, RZ, RZ, R75 ;  /* 0x000000ffffd87224 */ /* 0x008fc400078e004b */
[----:B------:R1:W-:Y:S01]  /*5b8e0*/  STL.64 [R1+0x928], R82 ;  /* 0x0009285201007387 */ /* 0x0003e20000100a00 */
[C---:B------:R-:W-:Y:S06]  /*5b8f0*/  HMMA.1688.F32.TF32 R72, R76.reuse, R54, R96 ;  /* 0x000000364c48723c */ /* 0x040fec0000081060 */
[----:B-1----:R-:W-:Y:S01]  /*5b900*/  HMMA.1688.F32.TF32 R80, R76, R6, R92 ;  /* 0x000000064c50723c */ /* 0x002fe2000008105c */
[----:B------:R1:W-:Y:S04]  /*5b910*/  STL [R1+0x3114], R216 ;  /* 0x003114d801007387 */ /* 0x0003e80000100800 */
[----:B------:R2:W-:Y:S04]  /*5b920*/  STL [R1+0x3110], R217 ;  /* 0x003110d901007387 */ /* 0x0005e80000100800 */
[----:B------:R3:W-:Y:S04]  /*5b930*/  STL [R1+0x310c], R219 ;  /* 0x00310cdb01007387 */ /* 0x0007e80000100800 */
[----:B------:R4:W-:Y:S05]  /*5b940*/  STL [R1+0x3108], R218 ;  /* 0x003108da01007387 */ /* 0x0009ea0000100800 */
[----:B-1----:R-:W-:Y:S01]  /*5b950*/  MOV R216, R72 ;  /* 0x0000004800d87202 */ /* 0x002fe20000000f00 */
[----:B--2---:R-:W-:Y:S01]  /*5b960*/  IMAD.MOV.U32 R217, RZ, RZ, R73 ;  /* 0x000000ffffd97224 */ /* 0x004fe200078e0049 */
[----:B---3--:R-:W-:Y:S01]  /*5b970*/  MOV R219, R74 ;  /* 0x0000004a00db7202 */ /* 0x008fe20000000f00 */
[----:B----4-:R-:W-:-:S02]  /*5b980*/  IMAD.MOV.U32 R218, RZ, RZ, R75 ;  /* 0x000000ffffda7224 */ /* 0x010fc400078e004b */
[----:B------:R-:W-:Y:S01]  /*5b990*/  STL.64 [R1+0x900], R80 ;  /* 0x0009005001007387 */ /* 0x000fe20000100a00 */
[C---:B------:R-:W-:Y:S03]  /*5b9a0*/  HMMA.1688.F32.TF32 R72, R76.reuse, R50, R100 ;  /* 0x000000324c48723c */ /* 0x040fe60000081064 */
[----:B------:R1:W-:Y:S03]  /*5b9b0*/  STL.64 [R1+0x908], R82 ;  /* 0x0009085201007387 */ /* 0x0003e60000100a00 */
[C---:B-1----:R-:W-:Y:S06]  /*5b9c0*/  HMMA.1688.F32.TF32 R80, R76.reuse, R46, R104 ;  /* 0x0000002e4c50723c */ /* 0x042fec0000081068 */
[C---:B------:R-:W-:Y:S11]  /*5b9d0*/  HMMA.1688.F32.TF32 R84, R76.reuse, R42, R108 ;  /* 0x0000002a4c54723c */ /* 0x040ff6000008106c */
[----:B------:R-:W-:Y:S04]  /*5b9e0*/  STL.64 [R1+0x8e0], R72 ;  /* 0x0008e04801007387 */ /* 0x000fe80000100a00 */
[----:B------:R1:W-:Y:S04]  /*5b9f0*/  STL.64 [R1+0x8e8], R74 ;  /* 0x0008e84a01007387 */ /* 0x0003e80000100a00 */
[----:B------:R-:W-:Y:S01]  /*5ba00*/  STL.64 [R1+0x8d0], R80 ;  /* 0x0008d05001007387 */ /* 0x000fe20000100a00 */
[C---:B-1----:R-:W-:Y:S03]  /*5ba10*/  HMMA.1688.F32.TF32 R72, R76.reuse, R38, R112 ;  /* 0x000000264c48723c */ /* 0x042fe60000081070 */
[----:B------:R1:W-:Y:S03]  /*5ba20*/  STL.64 [R1+0x8d8], R82 ;  /* 0x0008d85201007387 */ /* 0x0003e60000100a00 */
[----:B-1----:R-:W-:Y:S01]  /*5ba30*/  HMMA.1688.F32.TF32 R80, R76, R34, R116 ;  /* 0x000000224c50723c */ /* 0x002fe20000081074 */
[----:B------:R-:W-:Y:S04]  /*5ba40*/  STL.64 [R1+0x8c0], R84 ;  /* 0x0008c05401007387 */ /* 0x000fe80000100a00 */
[----:B------:R1:W-:-:S12]  /*5ba50*/  STL.64 [R1+0x8c8], R86 ;  /* 0x0008c85601007387 */ /* 0x0003d80000100a00 */
[----:B------:R-:W-:Y:S04]  /*5ba60*/  STL.64 [R1+0x8b0], R72 ;  /* 0x0008b04801007387 */ /* 0x000fe80000100a00 */
[----:B------:R2:W-:Y:S01]  /*5ba70*/  STL.64 [R1+0x8b8], R74 ;  /* 0x0008b84a01007387 */ /* 0x0005e20000100a00 */
[C---:B-1----:R-:W-:Y:S03]  /*5ba80*/  HMMA.1688.F32.TF32 R84, R76.reuse, R30, R120 ;  /* 0x0000001e4c54723c */ /* 0x042fe60000081078 */
[----:B------:R-:W-:Y:S03]  /*5ba90*/  STL.64 [R1+0x8a0], R80 ;  /* 0x0008a05001007387 */ /* 0x000fe60000100a00 */
[C---:B--2---:R-:W-:Y:S01]  /*5baa0*/  HMMA.1688.F32.TF32 R72, R76.reuse, R26, R124 ;  /* 0x0000001a4c48723c */ /* 0x044fe2000008107c */
        /* <DEDUP_REMOVED lines=31> */
[C---:B-1----:R-:W-:Y:S06]  /*5bca0*/  HMMA.1688.F32.TF32 R76, R208.reuse, R46, R168 ;  /* 0x0000002ed04c723c */ /* 0x042fec00000810a8 */
[C---:B------:R-:W-:Y:S03]  /*5bcb0*/  HMMA.1688.F32.TF32 R96, R208.reuse, R26, R188 ;  /* 0x0000001ad060723c */ /* 0x040fe600000810bc */
[----:B------:R-:W-:Y:S04]  /*5bcc0*/  STL.64 [R1+0x430], R72 ;  /* 0x0004304801007387 */ /* 0x000fe80000100a00 */
[----:B------:R1:W-:Y:S04]  /*5bcd0*/  STL.64 [R1+0x438], R74 ;  /* 0x0004384a01007387 */ /* 0x0003e80000100a00 */
[----:B------:R-:W-:Y:S04]  /*5bce0*/  STL.64 [R1+0x440], R80 ;  /* 0x0004405001007387 */ /* 0x000fe80000100a00 */
[----:B------:R2:W-:Y:S01]  /*5bcf0*/  STL.64 [R1+0x448], R82 ;  /* 0x0004485201007387 */ /* 0x0005e20000100a00 */
[C---:B-1----:R-:W-:Y:S03]  /*5bd00*/  HMMA.1688.F32.TF32 R72, R208.reuse, R42, R172 ;  /* 0x0000002ad048723c */ /* 0x042fe600000810ac */
[----:B------:R-:W-:Y:S04]  /*5bd10*/  STL.64 [R1+0x460], R76 ;  /* 0x0004604c01007387 */ /* 0x000fe80000100a00 */
[----:B------:R1:W-:Y:S01]  /*5bd20*/  STL.64 [R1+0x468], R78 ;  /* 0x0004684e01007387 */ /* 0x0003e20000100a00 */
[C---:B--2---:R-:W-:Y:S01]  /*5bd30*/  HMMA.1688.F32.TF32 R80, R208.reuse, R38, R176 ;  /* 0x00000026d050723c */ /* 0x044fe200000810b0 */
        /* <DEDUP_REMOVED lines=13> */
[----:B------:R-:W-:Y:S04]  /*5be10*/  LDS R168, [R0+UR12+0x18200] ;  /* 0x0182000c00a87984 */ /* 0x000fe80008000800 */
[----:B------:R-:W-:Y:S04]  /*5be20*/  STL.64 [R1+0x470], R72 ;  /* 0x0004704801007387 */ /* 0x000fe80000100a00 */
[----:B------:R1:W-:Y:S04]  /*5be30*/  STL.64 [R1+0x478], R74 ;  /* 0x0004784a01007387 */ /* 0x0003e80000100a00 */
[----:B------:R2:W-:Y:S04]  /*5be40*/  STL.64 [R1+0x480], R80 ;  /* 0x0004805001007387 */ /* 0x0005e80000100a00 */
[----:B------:R-:W-:Y:S04]  /*5be50*/  STL.64 [R1+0x488], R82 ;  /* 0x0004885201007387 */ /* 0x000fe80000100a00 */
[----:B------:R-:W-:Y:S01]  /*5be60*/  STL.64 [R1+0x490], R76 ;  /* 0x0004904c01007387 */ /* 0x000fe20000100a00 */
[----:B-1----:R-:W-:Y:S03]  /*5be70*/  HMMA.1688.F32.TF32 R72, R208, R30, R184 ;  /* 0x0000001ed048723c */ /* 0x002fe600000810b8 */
[----:B------:R1:W-:Y:S01]  /*5be80*/  STL.64 [R1+0x498], R78 ;  /* 0x0004984e01007387 */ /* 0x0003e20000100a00 */
[----:B--2---:R-:W-:Y:S01]  /*5be90*/  MOV R80, R65 ;  /* 0x0000004100507202 */ /* 0x004fe20000000f00 */
[----:B------:R-:W-:Y:S01]  /*5bea0*/  IMAD.MOV.U32 R81, RZ, RZ, R64 ;  /* 0x000000ffff517224 */ /* 0x000fe200078e0040 */
[----:B------:R-:W-:Y:S01]  /*5beb0*/  HMMA.1688.F32.TF32 R248, R68, R10, R212 ;  /* 0x0000000a44f8723c */ /* 0x000fe200000810d4 */
[----:B------:R-:W-:Y:S04]  /*5bec0*/  LDS R170, [R0+UR12+0x19200] ;  /* 0x0192000c00aa7984 */ /* 0x000fe80008000800 */
[----:B------:R-:W-:Y:S01]  /*5bed0*/  LDS R169, [R3+UR12+0x18200] ;  /* 0x0182000c03a97984 */ /* 0x000fe20008000800 */
[----:B-1----:R-:W-:Y:S01]  /*5bee0*/  HMMA.1688.F32.TF32 R76, R208, R22, R192 ;  /* 0x00000016d04c723c */ /* 0x002fe200000810c0 */
[----:B------:R-:W-:Y:S01]  /*5bef0*/  MOV R82, R61 ;  /* 0x0000003d00527202 */ /* 0x000fe20000000f00 */
[----:B------:R-:W-:Y:S01]  /*5bf00*/  IMAD.MOV.U32 R83, RZ, RZ, R60 ;  /* 0x000000ffff537224 */ /* 0x000fe200078e003c */
[----:B------:R-:W-:Y:S03]  /*5bf10*/  LDS R171, [R3+UR12+0x19200] ;  /* 0x0192000c03ab7984 */ /* 0x000fe60008000800 */
[C---:B------:R-:W-:Y:S01]  /*5bf20*/  HMMA.1688.F32.TF32 R64, R68.reuse, R66, R196 ;  /* 0x000000424440723c */ /* 0x040fe200000810c4 */
[----:B------:R-:W-:Y:S04]  /*5bf30*/  LDS R172, [R0+UR12+0x18380] ;  /* 0x0183800c00ac7984 */ /* 0x000fe80008000800 */
[----:B------:R-:W-:Y:S01]  /*5bf40*/  LDS R174, [R0+UR12+0x19380] ;  /* 0x0193800c00ae7984 */ /* 0x000fe20008000800 */
[C---:B------:R-:W-:Y:S03]  /*5bf50*/  HMMA.1688.F32.TF32 R60, R68.reuse, R62, R200 ;  /* 0x0000003e443c723c */ /* 0x040fe600000810c8 */
[----:B------:R-:W-:Y:S03]  /*5bf60*/  LDS R173, [R3+UR12+0x18380] ;  /* 0x0183800c03ad7984 */ /* 0x000fe60008000800 */
[----:B------:R-:W-:Y:S01]  /*5bf70*/  HMMA.1688.F32.TF32 R56, R68, R58, R204 ;  /* 0x0000003a4438723c */ /* 0x000fe200000810cc */
[----:B------:R-:W-:Y:S04]  /*5bf80*/  STL.64 [R1+0x4a0], R72 ;  /* 0x0004a04801007387 */ /* 0x000fe80000100a00 */
[----:B------:R-:W-:Y:S01]  /*5bf90*/  LDS R175, [R3+UR12+0x19380] ;  /* 0x0193800c03af7984 */ /* 0x000fe20008000800 */
[----:B------:R-:W-:Y:S01]  /*5bfa0*/  IMAD.MOV.U32 R208, RZ, RZ, R79 ;  /* 0x000000ffffd07224 */ /* 0x000fe200078e004f */
[----:B------:R-:W-:Y:S01]  /*5bfb0*/  MOV R211, R76 ;  /* 0x0000004c00d37202 */ /* 0x000fe20000000f00 */
[----:B------:R-:W-:Y:S01]  /*5bfc0*/  IMAD.MOV.U32 R210, RZ, RZ, R77 ;  /* 0x000000ffffd27224 */ /* 0x000fe200078e004d */
[----:B------:R-:W-:Y:S01]  /*5bfd0*/  STL.64 [R1+0x4a8], R74 ;  /* 0x0004a84a01007387 */ /* 0x000fe20000100a00 */
[----:B------:R-:W-:-:S03]  /*5bfe0*/  MOV R209, R78 ;  /* 0x0000004e00d17202 */ /* 0x000fc60000000f00 */
[----:B------:R-:W-:Y:S04]  /*5bff0*/  STL.64 [R1+0x4c0], R96 ;  /* 0x0004c06001007387 */ /* 0x000fe80000100a00 */
[----:B------:R-:W-:Y:S04]  /*5c000*/  STL.64 [R1+0x4c8], R98 ;  /* 0x0004c86201007387 */ /* 0x000fe80000100a00 */
[----:B------:R1:W-:Y:S04]  /*5c010*/  STL [R1+0x30e4], R208 ;  /* 0x0030e4d001007387 */ /* 0x0003e80000100800 */
[----:B------:R2:W-:Y:S04]  /*5c020*/  STL [R1+0x30e0], R210 ;  /* 0x0030e0d201007387 */ /* 0x0005e80000100800 */
[----:B------:R3:W-:Y:S01]  /*5c030*/  STL [R1+0x30dc], R211 ;  /* 0x0030dcd301007387 */ /* 0x0007e20000100800 */
[----:B-1----:R-:W-:-:S03]  /*5c040*/  MOV R208, R60 ;  /* 0x0000003c00d07202 */ /* 0x002fc60000000f00 */
[----:B------:R1:W-:Y:S01]  /*5c050*/  STL [R1+0x30d8], R209 ;  /* 0x0030d8d101007387 */ /* 0x0003e20000100800 */
[----:B--2---:R-:W-:-:S03]  /*5c060*/  IMAD.MOV.U32 R210, RZ, RZ, R61 ;  /* 0x000000ffffd27224 */ /* 0x004fc600078e003d */
[----:B------:R-:W-:Y:S01]  /*5c070*/  STL.64 [R1+0x4e0], R64 ;  /* 0x0004e04001007387 */ /* 0x000fe20000100a00 */
[----:B---3--:R-:W-:-:S03]  /*5c080*/  MOV R211, R62 ;  /* 0x0000003e00d37202 */ /* 0x008fc60000000f00 */
[----:B------:R-:W-:Y:S01]  /*5c090*/  STL.64 [R1+0x4e8], R66 ;  /* 0x0004e84201007387 */ /* 0x000fe20000100a00 */
[----:B-1----:R-:W-:Y:S02]  /*5c0a0*/  IMAD.MOV.U32 R209, RZ, RZ, R63 ;  /* 0x000000ffffd17224 */ /* 0x002fe400078e003f */
[C---:B------:R-:W-:Y:S01]  /*5c0b0*/  HMMA.1688.F32.TF32 R60, R68.reuse, R18, R220 ;  /* 0x00000012443c723c */ /* 0x040fe200000810dc */
[----:B------:R-:W-:Y:S04]  /*5c0c0*/  STL.64 [R1+0x560], R56 ;  /* 0x0005603801007387 */ /* 0x000fe80000100a00 */
[----:B------:R1:W-:Y:S02]  /*5c0d0*/  STL.64 [R1+0x568], R58 ;  /* 0x0005683a01007387 */ /* 0x0003e40000100a00 */
[----:B-1----:R-:W-:-:S15]  /*5c0e0*/  HMMA.1688.F32.TF32 R56, R68, R14, R224 ;  /* 0x0000000e4438723c */ /* 0x002fde00000810e0 */
[----:B------:R-:W-:-:S01]  /*5c0f0*/  NOP ;  /* 0x0000000000007918 */ /* 0x000fc20000000000 */
[----:B------:R-:W-:Y:S01]  /*5c100*/  STL.64 [R1+0x550], R60 ;  /* 0x0005503c01007387 */ /* 0x000fe20000100a00 */
[C---:B------:R-:W-:Y:S01]  /*5c110*/  HMMA.1688.F32.TF32 R64, R68.reuse, R6, R228 ;  /* 0x000000064440723c */ /* 0x040fe200000810e4 */
[----:B------:R-:W-:Y:S02]  /*5c120*/  MOV R252, R63 ;  /* 0x0000003f00fc7202 */ /* 0x000fe40000000f00 */
[----:B------:R1:W-:Y:S01]  /*5c130*/  STL [R1+0x558], R62 ;  /* 0x0005583e01007387 */ /* 0x0003e20000100800 */
[----:B------:R-:W-:Y:S02]  /*5c140*/  MOV R72, R33 ;  /* 0x0000002100487202 */ /* 0x000fe40000000f00 */
[C---:B-1----:R-:W-:Y:S01]  /*5c150*/  HMMA.1688.F32.TF32 R60, R68.reuse, R54, R232 ;  /* 0x00000036443c723c */ /* 0x042fe200000810e8 */
[----:B------:R-:W-:Y:S01]  /*5c160*/  IMAD.MOV.U32 R73, RZ, RZ, R32 ;  /* 0x000000ffff497224 */ /* 0x000fe200078e0020 */
[----:B------:R-:W-:Y:S01]  /*5c170*/  MOV R74, R29 ;  /* 0x0000001d004a7202 */ /* 0x000fe20000000f00 */
[----:B------:R-:W-:Y:S04]  /*5c180*/  STL.64 [R1+0x500], R56 ;  /* 0x0005003801007387 */ /* 0x000fe80000100a00 */
[----:B------:R1:W-:Y:S01]  /*5c190*/  STL.64 [R1+0x508], R58 ;  /* 0x0005083a01007387 */ /* 0x0003e20000100a00 */
[C---:B------:R-:W-:Y:S01]  /*5c1a0*/  HMMA.1688.F32.TF32 R52, R68.reuse, R46, R240 ;  /* 0x0000002e4434723c */ /* 0x040fe200000810f0 */
[----:B------:R-:W-:Y:S01]  /*5c1b0*/  IMAD.MOV.U32 R75, RZ, RZ, R28 ;  /* 0x000000ffff4b7224 */ /* 0x000fe200078e001c */
[----:B------:R-:W-:Y:S01]  /*5c1c0*/  MOV R201, R217 ;  /* 0x000000d900c97202 */ /* 0x000fe20000000f00 */
[----:B------:R-:W-:Y:S01]  /*5c1d0*/  IMAD.MOV.U32 R200, RZ, RZ, R216 ;  /* 0x000000ffffc87224 */ /* 0x000fe200078e00d8 */
[----:B------:R-:W-:Y:S01]  /*5c1e0*/  MOV R203, R218 ;  /* 0x000000da00cb7202 */ /* 0x000fe20000000f00 */
[----:B------:R-:W-:Y:S01]  /*5c1f0*/  IMAD.MOV.U32 R202, RZ, RZ, R219 ;  /* 0x000000ffffca7224 */ /* 0x000fe200078e00db */
[----:B------:R-:W-:Y:S04]  /*5c200*/  LDS R232, [R0+UR12+0x18280] ;  /* 0x0182800c00e87984 */ /* 0x000fe80008000800 */
[----:B------:R-:W-:Y:S01]  /*5c210*/  LDS R234, [R0+UR12+0x19280] ;  /* 0x0192800c00ea7984 */ /* 0x000fe20008000800 */
[C---:B-1----:R-:W-:Y:S03]  /*5c220*/  HMMA.1688.F32.TF32 R56, R68.reuse, R50, R236 ;  /* 0x000000324438723c */ /* 0x042fe600000810ec */
[----:B------:R-:W-:Y:S03]  /*5c230*/  LDS R233, [R3+UR12+0x18280] ;  /* 0x0182800c03e97984 */ /* 0x000fe60008000800 */
[C---:B------:R-:W-:Y:S01]  /*5c240*/  HMMA.1688.F32.TF32 R48, R68.reuse, R42, R244 ;  /* 0x0000002a4430723c */ /* 0x040fe200000810f4 */
[----:B------:R-:W-:Y:S04]  /*5c250*/  STL.64 [R1+0x4f0], R64 ;  /* 0x0004f04001007387 */ /* 0x000fe80000100a00 */
[----:B------:R-:W-:Y:S01]  /*5c260*/  LDS R235, [R3+UR12+0x19280] ;  /* 0x0192800c03eb7984 */ /* 0x000fe20008000800 */
[C---:B------:R-:W-:Y:S03]  /*5c270*/  HMMA.1688.F32.TF32 R44, R68.reuse, R38, R92 ;  /* 0x00000026442c723c */ /* 0x040fe6000008105c */
[----:B------:R-:W-:Y:S03]  /*5c280*/  LDS R244, [R0+UR12+0x18300] ;  /* 0x0183000c00f47984 */ /* 0x000fe60008000800 */
[C---:B------:R-:W-:Y:S01]  /*5c290*/  HMMA.1688.F32.TF32 R40, R68.reuse, R34, R88 ;  /* 0x000000224428723c */ /* 0x040fe20000081058 */
[----:B------:R-:W-:Y:S04]  /*5c2a0*/  LDS R246, [R0+UR12+0x19300] ;  /* 0x0193000c00f67984 */ /* 0x000fe80008000800 */
[----:B------:R-:W-:Y:S01]  /*5c2b0*/  LDS R245, [R3+UR12+0x18300] ;  /* 0x0183000c03f57984 */ /* 0x000fe20008000800 */
[C---:B------:R-:W-:Y:S03]  /*5c2c0*/  HMMA.1688.F32.TF32 R36, R68.reuse, R30, R84 ;  /* 0x0000001e4424723c */ /* 0x040fe60000081054 */
[----:B------:R-:W-:Y:S03]  /*5c2d0*/  LDS R247, [R3+UR12+0x19300] ;  /* 0x0193000c03f77984 */ /* 0x000fe60008000800 */
[C---:B------:R-:W-:Y:S06]  /*5c2e0*/  HMMA.1688.F32.TF32 R32, R68.reuse, R26, R80 ;  /* 0x0000001a4420723c */ /* 0x040fec0000081050 */
[----:B------:R-:W-:Y:S01]  /*5c2f0*/  HMMA.1688.F32.TF32 R28, R68, R22, R72 ;  /* 0x00000016441c723c */ /* 0x000fe20000081048 */
[----:B------:R-:W-:Y:S04]  /*5c300*/  STL.64 [R1+0x4f8], R66 ;  /* 0x0004f84201007387 */ /* 0x000fe80000100a00 */
[----:B------:R-:W-:Y:S04]  /*5c310*/  STL.64 [R1+0x4d0], R60 ;  /* 0x0004d03c01007387 */ /* 0x000fe80000100a00 */
[----:B------:R-:W-:Y:S01]  /*5c320*/  STL.64 [R1+0x4d8], R62 ;  /* 0x0004d83e01007387 */ /* 0x000fe20000100a00 */
[----:B------:R-:W-:-:S03]  /*5c330*/  IMAD.MOV.U32 R86, RZ, RZ, R5 ;  /* 0x000000ffff567224 */ /* 0x000fc600078e0005 */
[----:B------:R-:W-:Y:S01]  /*5c340*/  STL.64 [R1+0x450], R56 ;  /* 0x0004503801007387 */ /* 0x000fe20000100a00 */
[----:B------:R-:W-:-:S03]  /*5c350*/  MOV R87, R4 ;  /* 0x0000000400577202 */ /* 0x000fc60000000f00 */
        /* <DEDUP_REMOVED lines=8> */
[----:B------:R-:W1:Y:S04]  /*5c3e0*/  LDSM.16.M88.4 R4, [R2+UR13+0x40180] ;  /* 0x0401800d0204783b */ /* 0x000e680008000200 */
[----:B------:R-:W-:Y:S01]  /*5c3f0*/  STL.64 [R1+0x3f8], R50 ;  /* 0x0003f83201007387 */ /* 0x000fe20000100a00 */
[----:B------:R-:W-:-:S03]  /*5c400*/  IMAD.MOV.U32 R72, RZ, RZ, R17 ;  /* 0x000000ffff487224 */ /* 0x000fc600078e0011 */
[----:B------:R-:W-:Y:S01]  /*5c410*/  STL.64 [R1+0x3d0], R44 ;  /* 0x0003d02c01007387 */ /* 0x000fe20000100a00 */
[----:B------:R-:W-:-:S03]  /*5c420*/  MOV R73, R16 ;  /* 0x0000001000497202 */ /* 0x000fc60000000f00 */
[----:B------:R-:W2:Y:S04]  /*5c430*/  LDSM.16.M88.4 R8, [R2+UR13+0x41180] ;  /* 0x0411800d0208783b */ /* 0x000ea80008000200 */
[----:B------:R-:W-:Y:S01]  /*5c440*/  STL.64 [R1+0x3d8], R46 ;  /* 0x0003d82e01007387 */ /* 0x000fe20000100a00 */
[----:B------:R-:W-:-:S03]  /*5c450*/  IMAD.MOV.U32 R90, RZ, RZ, R21 ;  /* 0x000000ffff5a7224 */ /* 0x000fc600078e0015 */
[----:B------:R-:W-:Y:S01]  /*5c460*/  STL.64 [R1+0x3b0], R40 ;  /* 0x0003b02801007387 */ /* 0x000fe20000100a00 */
[----:B------:R-:W-:-:S03]  /*5c470*/  MOV R91, R20 ;  /* 0x00000014005b7202 */ /* 0x000fc60000000f00 */
[----:B------:R-:W3:Y:S04]  /*5c480*/  LDSM.16.M88.4 R12, [R2+UR13+0x42180] ;  /* 0x0421800d020c783b */ /* 0x000ee80008000200 */
[----:B------:R-:W-:Y:S01]  /*5c490*/  STL.64 [R1+0x3b8], R42 ;  /* 0x0003b82a01007387 */ /* 0x000fe20000100a00 */
[----:B------:R-:W-:-:S03]  /*5c4a0*/  IMAD.MOV.U32 R88, RZ, RZ, R25 ;  /* 0x000000ffff587224 */ /* 0x000fc600078e0019 */
[----:B------:R-:W-:Y:S01]  /*5c4b0*/  STL.64 [R1+0x210], R36 ;  /* 0x0002102401007387 */ /* 0x000fe20000100a00 */
[----:B------:R-:W-:-:S03]  /*5c4c0*/  MOV R89, R24 ;  /* 0x0000001800597202 */ /* 0x000fc60000000f00 */
[----:B------:R-:W4:Y:S04]  /*5c4d0*/  LDSM.16.M88.4 R16, [R2+UR13+0x43180] ;  /* 0x0431800d0210783b */ /* 0x000f280008000200 */
[----:B------:R-:W-:Y:S04]  /*5c4e0*/  STL.64 [R1+0x218], R38 ;  /* 0x0002182601007387 */ /* 0x000fe80000100a00 */
[----:B------:R-:W-:Y:S04]  /*5c4f0*/  STL.64 [R1+0x1a0], R32 ;  /* 0x0001a02001007387 */ /* 0x000fe80000100a00 */
[----:B------:R-:W-:Y:S04]  /*5c500*/  LDSM.16.M88.4 R20, [R2+UR13+0x44180] ;  /* 0x0441800d0214783b */ /* 0x000fe80008000200 */
[----:B------:R-:W-:Y:S04]  /*5c510*/  STL.64 [R1+0x1a8], R34 ;  /* 0x0001a82201007387 */ /* 0x000fe80000100a00 */
[----:B------:R-:W-:Y:S04]  /*5c520*/  STL.64 [R1+0x140], R28 ;  /* 0x0001401c01007387 */ /* 0x000fe80000100a00 */
[----:B------:R-:W-:Y:S04]  /*5c530*/  LDSM.16.M88.4 R24, [R2+UR13+0x45180] ;  /* 0x0451800d0218783b */ /* 0x000fe80008000200 */
[----:B------:R-:W-:Y:S04]  /*5c540*/  STL.64 [R1+0x148], R30 ;  /* 0x0001481e01007387 */ /* 0x000fe80000100a00 */
[----:B------:R-:W-:Y:S04]  /*5c550*/  LDS R68, [R0+UR12+0x18000] ;  /* 0x0180000c00447984 */ /* 0x000fe80008000800 */
[----:B------:R-:W-:Y:S04]  /*5c560*/  LDS R70, [R0+UR12+0x19000] ;  /* 0x0190000c00467984 */ /* 0x000fe80008000800 */
[----:B------:R-:W-:Y:S04]  /*5c570*/  LDS R69, [R3+UR12+0x18000] ;  /* 0x0180000c03457984 */ /* 0x000fe80008000800 */
[----:B------:R-:W4:Y:S04]  /*5c580*/  LDS R71, [R3+UR12+0x19000] ;  /* 0x0190000c03477984 */ /* 0x000f280008000800 */
        /* <DEDUP_REMOVED lines=42> */
[----:B------:R2:W-:Y:S04]  /*5c830*/  STL [R1+0x3058], R67 ;  /* 0x0030584301007387 */ /* 0x0005e80000100800 */
[----:B------:R-:W-:Y:S04]  /*5c840*/  STL [R1+0x2ba4], R2 ;  /* 0x002ba40201007387 */ /* 0x000fe80000100800 */
[----:B------:R-:W3:Y:S04]  /*5c850*/  LDL.LU R84, [R1+0x860] ;  /* 0x0008600001547983 */ /* 0x000ee80000300800 */
[----:B------:R-:W-:Y:S04]  /*5c860*/  STL.64 [R1+0x130], R76 ;  /* 0x0001304c01007387 */ /* 0x000fe80000100a00 */
[----:B------:R4:W-:Y:S04]  /*5c870*/  STL.64 [R1+0x138], R78 ;  /* 0x0001384e01007387 */ /* 0x0009e80000100a00 */
[----:B------:R-:W3:Y:S04]  /*5c880*/  LDL.LU R85, [R1+0x864] ;  /* 0x0008640001557983 */ /* 0x000ee80000300800 */
[----:B------:R-:W3:Y:S04]  /*5c890*/  LDL.LU R86, [R1+0x868] ;  /* 0x0008680001567983 */ /* 0x000ee80000300800 */
[----:B------:R-:W3:Y:S01]  /*5c8a0*/  LDL.LU R87, [R1+0x86c] ;  /* 0x00086c0001577983 */ /* 0x000ee20000300800 */
[----:B------:R-:W-:Y:S03]  /*5c8b0*/  HMMA.1688.F32.TF32 R72, R68, R8, R72 ;  /* 0x000000084448723c */ /* 0x000fe60000081048 */
[----:B------:R-:W3:Y:S04]  /*5c8c0*/  LDL.LU R92, [R1+0x850] ;  /* 0x00085000015c7983 */ /* 0x000ee80000300800 */
[----:B------:R-:W3:Y:S04]  /*5c8d0*/  LDL.LU R93, [R1+0x854] ;  /* 0x00085400015d7983 */ /* 0x000ee80000300800 */
[----:B------:R-:W3:Y:S04]  /*5c8e0*/  LDL.LU R94, [R1+0x858] ;  /* 0x00085800015e7983 */ /* 0x000ee80000300800 */
[----:B------:R-:W3:Y:S04]  /*5c8f0*/  LDL.LU R95, [R1+0x85c] ;  /* 0x00085c00015f7983 */ /* 0x000ee80000300800 */
[----:B------:R-:W-:Y:S04]  /*5c900*/  LDS R80, [R0+UR12+0x18080] ;  /* 0x0180800c00507984 */ /* 0x000fe80008000800 */
[----:B------:R-:W-:Y:S01]  /*5c910*/  LDS R82, [R0+UR12+0x19080] ;  /* 0x0190800c00527984 */ /* 0x000fe20008000800 */
[----:B-1----:R-:W-:Y:S01]  /*5c920*/  IMAD.MOV.U32 R66, RZ, RZ, R72 ;  /* 0x000000ffff427224 */ /* 0x002fe200078e0048 */
[----:B--2---:R-:W-:Y:S01]  /*5c930*/  MOV R67, R73 ;  /* 0x0000004900437202 */ /* 0x004fe20000000f00 */
[----:B------:R-:W-:Y:S01]  /*5c940*/  IMAD.MOV.U32 R62, RZ, RZ, R74 ;  /* 0x000000ffff3e7224 */ /* 0x000fe200078e004a */
[----:B------:R-:W2:Y:S01]  /*5c950*/  LDL.LU R72, [R1+0x840] ;  /* 0x0008400001487983 */ /* 0x000ea20000300800 */
[----:B------:R-:W-:-:S03]  /*5c960*/  MOV R63, R75 ;  /* 0x0000004b003f7202 */ /* 0x000fc60000000f00 */
[----:B------:R-:W2:Y:S04]  /*5c970*/  LDL.LU R73, [R1+0x844] ;  /* 0x0008440001497983 */ /* 0x000ea80000300800 */
[----:B------:R-:W2:Y:S04]  /*5c980*/  LDL.LU R74, [R1+0x848] ;  /* 0x00084800014a7983 */ /* 0x000ea80000300800 */
[----:B------:R-:W2:Y:S01]  /*5c990*/  LDL.LU R75, [R1+0x84c] ;  /* 0x00084c00014b7983 */ /* 0x000ea20000300800 */
[C---:B----4-:R-:W-:Y:S03]  /*5c9a0*/  HMMA.1688.F32.TF32 R76, R68.reuse, R12, R88 ;  /* 0x0000000c444c723c */ /* 0x050fe60000081058 */
[----:B------:R-:W-:Y:S04]  /*5c9b0*/  STL [R1+0x306c], R66 ;  /* 0x00306c4201007387 */ /* 0x000fe80000100800 */
[----:B------:R-:W-:Y:S04]  /*5c9c0*/  STL [R1+0x3068], R67 ;  /* 0x0030684301007387 */ /* 0x000fe80000100800 */
[----:B------:R1:W-:Y:S04]  /*5c9d0*/  STL [R1+0x3064], R62 ;  /* 0x0030643e01007387 */ /* 0x0003e80000100800 */
[----:B------:R4:W-:Y:S04]  /*5c9e0*/  STL [R1+0x3060], R63 ;  /* 0x0030603f01007387 */ /* 0x0009e80000100800 */
        /* <DEDUP_REMOVED lines=8> */
[----:B------:R-:W-:Y:S04]  /*5ca70*/  LDS R81, [R3+UR12+0x18080] ;  /* 0x0180800c03517984 */ /* 0x000fe80008000800 */
[----:B------:R-:W-:Y:S04]  /*5ca80*/  STL [R1+0x307c], R55 ;  /* 0x00307c3701007387 */ /* 0x000fe80000100800 */
[----:B------:R-:W-:Y:S04]  /*5ca90*/  STL [R1+0x3078], R54 ;  /* 0x0030783601007387 */ /* 0x000fe80000100800 */
[----:B------:R-:W-:Y:S04]  /*5caa0*/  STL [R1+0x3074], R59 ;  /* 0x0030743b01007387 */ /* 0x000fe80000100800 */
[----:B------:R-:W-:Y:S04]  /*5cab0*/  STL [R1+0x3070], R58 ;  /* 0x0030703a01007387 */ /* 0x000fe80000100800 */
[----:B------:R-:W2:Y:S01]  /*5cac0*/  LDS R83, [R3+UR12+0x19080] ;  /* 0x0190800c03537984 */ /* 0x000ea20008000800 */
[----:B---3--:R-:W-:-:S15]  /*5cad0*/  HMMA.1688.F32.TF32 R76, R68, R16, R84 ;  /* 0x00000010444c723c */ /* 0x008fde0000081054 */
[----:B------:R-:W-:-:S08]  /*5cae0*/  NOP ;  /* 0x0000000000007918 */ /* 0x000fd00000000000 */
[----:B------:R3:W-:Y:S04]  /*5caf0*/  STL.64 [R1+0xf8], R78 ;  /* 0x0000f84e01007387 */ /* 0x0007e80000100a00 */
[----:B------:R-:W2:Y:S04]  /*5cb00*/  LDL.LU R84, [R1+0x820] ;  /* 0x0008200001547983 */ /* 0x000ea80000300800 */
[----:B------:R-:W2:Y:S04]  /*5cb10*/  LDL.LU R85, [R1+0x824] ;  /* 0x0008240001557983 */ /* 0x000ea80000300800 */
[----:B------:R-:W2:Y:S04]  /*5cb20*/  LDL.LU R86, [R1+0x828] ;  /* 0x0008280001567983 */ /* 0x000ea80000300800 */
[----:B------:R-:W2:Y:S01]  /*5cb30*/  LDL.LU R87, [R1+0x82c] ;  /* 0x00082c0001577983 */ /* 0x000ea20000300800 */
[----:B-1----:R-:W-:Y:S01]  /*5cb40*/  IMAD.MOV.U32 R62, RZ, RZ, R76 ;  /* 0x000000ffff3e7224 */ /* 0x002fe200078e004c */
[----:B----4-:R-:W-:-:S02]  /*5cb50*/  MOV R63, R77 ;  /* 0x0000004d003f7202 */ /* 0x010fc40000000f00 */
[C---:B---3--:R-:W-:Y:S06]  /*5cb60*/  HMMA.1688.F32.TF32 R76, R68.reuse, R20, R92 ;  /* 0x00000014444c723c */ /* 0x048fec000008105c */
[----:B--2---:R-:W-:Y:S01]  /*5cb70*/  HMMA.1688.F32.TF32 R72, R68, R24, R72 ;  /* 0x000000184448723c */ /* 0x004fe20000081048 */
[----:B------:R1:W-:Y:S04]  /*5cb80*/  STL [R1+0x3084], R63 ;  /* 0x0030843f01007387 */ /* 0x0003e80000100800 */
[----:B------:R2:W-:-:S13]  /*5cb90*/  STL [R1+0x3080], R62 ;  /* 0x0030803e01007387 */ /* 0x0005da0000100800 */
[----:B------:R-:W-:Y:S01]  /*5cba0*/  MOV R47, R79 ;  /* 0x0000004f002f7202 */ /* 0x000fe20000000f00 */
[----:B------:R-:W-:Y:S01]  /*5cbb0*/  IMAD.MOV.U32 R46, RZ, RZ, R78 ;  /* 0x000000ffff2e7224 */ /* 0x000fe200078e004e */
[----:B------:R-:W-:Y:S01]  /*5cbc0*/  MOV R51, R77 ;  /* 0x0000004d00337202 */ /* 0x000fe20000000f00 */
[----:B------:R-:W-:Y:S02]  /*5cbd0*/  IMAD.MOV.U32 R50, RZ, RZ, R76 ;  /* 0x000000ffff327224 */ /* 0x000fe400078e004c */
[----:B------:R3:W-:Y:S01]  /*5cbe0*/  STL [R1+0x3094], R47 ;  /* 0x0030942f01007387 */ /* 0x0007e20000100800 */
[----:B------:R-:W-:-:S03]  /*5cbf0*/  IMAD.MOV.U32 R42, RZ, RZ, R72 ;  /* 0x000000ffff2a7224 */ /* 0x000fc600078e0048 */
[----:B------:R4:W-:Y:S01]  /*5cc00*/  STL [R1+0x3090], R46 ;  /* 0x0030902e01007387 */ /* 0x0009e20000100800 */
[----:B------:R-:W-:-:S03]  /*5cc10*/  MOV R43, R73 ;  /* 0x00000049002b7202 */ /* 0x000fc60000000f00 */
[----:B------:R4:W-:Y:S01]  /*5cc20*/  STL [R1+0x308c], R51 ;  /* 0x00308c3301007387 */ /* 0x0009e20000100800 */
[----:B------:R-:W-:-:S03]  /*5cc30*/  IMAD.MOV.U32 R38, RZ, RZ, R74 ;  /* 0x000000ffff267224 */ /* 0x000fc600078e004a */
[----:B------:R4:W-:Y:S01]  /*5cc40*/  STL [R1+0x3088], R50 ;  /* 0x0030883201007387 */ /* 0x0009e20000100800 */
[----:B------:R-:W-:-:S03]  /*5cc50*/  MOV R39, R75 ;  /* 0x0000004b00277202 */ /* 0x000fc60000000f00 */
[----:B------:R-:W3:Y:S04]  /*5cc60*/  LDL.LU R72, [R1+0x810] ;  /* 0x0008100001487983 */ /* 0x000ee80000300800 */
[----:B------:R-:W3:Y:S04]  /*5cc70*/  LDL.LU R73, [R1+0x814] ;  /* 0x0008140001497983 */ /* 0x000ee80000300800 */
[----:B------:R-:W3:Y:S04]  /*5cc80*/  LDL.LU R74, [R1+0x818] ;  /* 0x00081800014a7983 */ /* 0x000ee80000300800 */
[----:B------:R-:W3:Y:S01]  /*5cc90*/  LDL.LU R75, [R1+0x81c] ;  /* 0x00081c00014b7983 */ /* 0x000ee20000300800 */
[----:B------:R-:W-:Y:S03]  /*5cca0*/  HMMA.1688.F32.TF32 R76, R68, R28, R88 ;  /* 0x0000001c444c723c */ /* 0x000fe60000081058 */
[----:B------:R4:W-:Y:S04]  /*5ccb0*/  STL [R1+0x30a4], R39 ;  /* 0x0030a42701007387 */ /* 0x0009e80000100800 */
[----:B------:R4:W-:Y:S04]  /*5ccc0*/  STL [R1+0x30a0], R38 ;  /* 0x0030a02601007387 */ /* 0x0009e80000100800 */
[----:B------:R4:W-:Y:S04]  /*5ccd0*/  STL [R1+0x309c], R43 ;  /* 0x00309c2b01007387 */ /* 0x0009e80000100800 */
[----:B------:R4:W-:Y:S09]  /*5cce0*/  STL [R1+0x3098], R42 ;  /* 0x0030982a01007387 */ /* 0x0009f20000100800 */
[----:B------:R-:W-:Y:S01]  /*5ccf0*/  MOV R31, R79 ;  /* 0x0000004f001f7202 */ /* 0x000fe20000000f00 */
[----:B------:R-:W-:Y:S01]  /*5cd00*/  IMAD.MOV.U32 R30, RZ, RZ, R78 ;  /* 0x000000ffff1e7224 */ /* 0x000fe200078e004e */
[----:B------:R-:W-:Y:S01]  /*5cd10*/  MOV R35, R77 ;  /* 0x0000004d00237202 */ /* 0x000fe20000000f00 */
[----:B------:R-:W-:-:S02]  /*5cd20*/  IMAD.MOV.U32 R34, RZ, RZ, R76 ;  /* 0x000000ffff227224 */ /* 0x000fc400078e004c */
        /* <DEDUP_REMOVED lines=8> */
[----:B------:R-:W2:Y:S04]  /*5cdb0*/  LDL.LU R104, [R1+0x800] ;  /* 0x0008000001687983 */ /* 0x000ea80000300800 */
[----:B------:R-:W2:Y:S04]  /*5cdc0*/  LDL.LU R105, [R1+0x804] ;  /* 0x0008040001697983 */ /* 0x000ea80000300800 */
[----:B------:R-:W2:Y:S04]  /*5cdd0*/  LDL.LU R106, [R1+0x808] ;  /* 0x00080800016a7983 */ /* 0x000ea80000300800 */
[----:B------:R-:W2:Y:S01]  /*5cde0*/  LDL.LU R107, [R1+0x80c] ;  /* 0x00080c00016b7983 */ /* 0x000ea20000300800 */
[----:B------:R-:W-:-:S15]  /*5cdf0*/  HMMA.1688.F32.TF32 R76, R68, R32, R84 ;  /* 0x00000020444c723c */ /* 0x000fde0000081054 */
[----:B------:R-:W-:-:S09]  /*5ce00*/  NOP ;  /* 0x0000000000007918 */ /* 0x000fd20000000000 */
[----:B------:R-:W-:Y:S01]  /*5ce10*/  MOV R67, R79 ;  /* 0x0000004f00437202 */ /* 0x000fe20000000f00 */
[----:B------:R-:W-:Y:S01]  /*5ce20*/  IMAD.MOV.U32 R66, RZ, RZ, R78 ;  /* 0x000000ffff427224 */ /* 0x000fe200078e004e */
[----:B------:R-:W-:Y:S01]  /*5ce30*/  MOV R58, R77 ;  /* 0x0000004d003a7202 */ /* 0x000fe20000000f00 */
[----:B------:R-:W-:Y:S02]  /*5ce40*/  IMAD.MOV.U32 R59, RZ, RZ, R76 ;  /* 0x000000ffff3b7224 */ /* 0x000fe400078e004c */
        /* <DEDUP_REMOVED lines=16> */
[----:B---3--:R-:W-:Y:S03]  /*5cf50*/  HMMA.1688.F32.TF32 R72, R68, R36, R72 ;  /* 0x000000244448723c */ /* 0x008fe60000081048 */
[----:B------:R-:W3:Y:S04]  /*5cf60*/  LDL.LU R84, [R1+0x7b0] ;  /* 0x0007b00001547983 */ /* 0x000ee80000300800 */
[----:B------:R-:W3:Y:S04]  /*5cf70*/  LDL.LU R85, [R1+0x7b4] ;  /* 0x0007b40001557983 */ /* 0x000ee80000300800 */
[----:B------:R-:W3:Y:S04]  /*5cf80*/  LDL.LU R86, [R1+0x7b8] ;  /* 0x0007b80001567983 */ /* 0x000ee80000300800 */
[----:B------:R-:W3:Y:S09]  /*5cf90*/  LDL.LU R87, [R1+0x7bc] ;  /* 0x0007bc0001577983 */ /* 0x000ef20000300800 */
[----:B------:R-:W-:Y:S01]  /*5cfa0*/  IMAD.MOV.U32 R26, RZ, RZ, R72 ;  /* 0x000000ffff1a7224 */ /* 0x000fe200078e0048 */
[----:B------:R-:W-:Y:S01]  /*5cfb0*/  MOV R27, R73 ;  /* 0x00000049001b7202 */ /* 0x000fe20000000f00 */
[----:B------:R-:W3:Y:S01]  /*5cfc0*/  LDL.LU R72, [R1+0x5c0] ;  /* 0x0005c00001487983 */ /* 0x000ee20000300800 */
[----:B------:R-:W-:Y:S01]  /*5cfd0*/  IMAD.MOV.U32 R22, RZ, RZ, R74 ;  /* 0x000000ffff167224 */ /* 0x000fe200078e004a */
[----:B------:R-:W-:-:S02]  /*5cfe0*/  MOV R23, R75 ;  /* 0x0000004b00177202 */ /* 0x000fc40000000f00 */
[----:B------:R-:W3:Y:S04]  /*5cff0*/  LDL.LU R73, [R1+0x5c4] ;  /* 0x0005c40001497983 */ /* 0x000ee80000300800 */
[----:B------:R-:W3:Y:S04]  /*5d000*/  LDL.LU R74, [R1+0x5c8] ;  /* 0x0005c800014a7983 */ /* 0x000ee80000300800 */
[----:B------:R-:W3:Y:S01]  /*5d010*/  LDL.LU R75, [R1+0x5cc] ;  /* 0x0005cc00014b7983 */ /* 0x000ee20000300800 */
[----:B--2---:R-:W-:-:S15]  /*5d020*/  HMMA.1688.F32.TF32 R76, R68, R40, R104 ;  /* 0x00000028444c723c */ /* 0x004fde0000081068 */
[----:B------:R-:W-:-:S09]  /*5d030*/  NOP ;  /* 0x0000000000007918 */ /* 0x000fd20000000000 */
[----:B-1----:R-:W-:Y:S01]  /*5d040*/  IMAD.MOV.U32 R63, RZ, RZ, R76 ;  /* 0x000000ffff3f7224 */ /* 0x002fe200078e004c */
[----:B------:R-:W-:Y:S01]  /*5d050*/  MOV R62, R77 ;  /* 0x0000004d003e7202 */ /* 0x000fe20000000f00 */
[----:B------:R-:W-:Y:S01]  /*5d060*/  IMAD.MOV.U32 R55, RZ, RZ, R78 ;  /* 0x000000ffff377224 */ /* 0x000fe200078e004e */
[----:B------:R-:W-:Y:S02]  /*5d070*/  MOV R54, R79 ;  /* 0x0000004f00367202 */ /* 0x000fe40000000f00 */
[----:B----4-:R-:W-:-:S15]  /*5d080*/  HMMA.1688.F32.TF32 R76, R68, R44, R100 ;  /* 0x0000002c444c723c */ /* 0x010fde0000081064 */
[----:B------:R-:W-:-:S09]  /*5d090*/  NOP ;  /* 0x0000000000007918 */ /* 0x000fd20000000000 */
[----:B------:R-:W-:Y:S01]  /*5d0a0*/  IMAD.MOV.U32 R47, RZ, RZ, R76 ;  /* 0x000000ffff2f7224 */ /* 0x000fe200078e004c */
[----:B------:R-:W-:Y:S01]  /*5d0b0*/  MOV R46, R77 ;  /* 0x0000004d002e7202 */ /* 0x000fe20000000f00 */
[----:B------:R-:W-:Y:S01]  /*5d0c0*/  IMAD.MOV.U32 R51, RZ, RZ, R78 ;  /* 0x000000ffff337224 */ /* 0x000fe200078e004e */
[----:B------:R-:W-:Y:S01]  /*5d0d0*/  MOV R50, R79 ;  /* 0x0000004f00327202 */ /* 0x000fe20000000f00 */
[----:B------:R1:W-:Y:S04]  /*5d0e0*/  STL [R1+0x30d4], R23 ;  /* 0x0030d41701007387 */ /* 0x0003e80000100800 */
[----:B------:R2:W-:Y:S04]  /*5d0f0*/  STL [R1+0x30d0], R22 ;  /* 0x0030d01601007387 */ /* 0x0005e80000100800 */
[----:B------:R4:W-:Y:S04]  /*5d100*/  STL [R1+0x30cc], R27 ;  /* 0x0030cc1b01007387 */ /* 0x0009e80000100800 */
[----:B------:R4:W-:Y:S01]  /*5d110*/  STL [R1+0x30c8], R26 ;  /* 0x0030c81a01007387 */ /* 0x0009e20000100800 */
[----:B------:R-:W-:-:S15]  /*5d120*/  HMMA.1688.F32.TF32 R76, R68, R48, R96 ;  /* 0x00000030444c723c */ /* 0x000fde0000081060 */
[----:B------:R-:W-:-:S09]  /*5d130*/  NOP ;  /* 0x0000000000007918 */ /* 0x000fd20000000000 */
[----:B------:R-:W-:Y:S01]  /*5d140*/  IMAD.MOV.U32 R39, RZ, RZ, R76 ;  /* 0x000000ffff277224 */ /* 0x000fe200078e004c */
[----:B------:R-:W-:Y:S01]  /*5d150*/  MOV R38, R77 ;  /* 0x0000004d00267202 */ /* 0x000fe20000000f00 */
[----:B------:R-:W-:Y:S01]  /*5d160*/  IMAD.MOV.U32 R43, RZ, RZ, R78 ;  /* 0x000000ffff2b7224 */ /* 0x000fe200078e004e */
[----:B------:R-:W-:Y:S02]  /*5d170*/  MOV R42, R79 ;  /* 0x0000004f002a7202 */ /* 0x000fe40000000f00 */
        /* <DEDUP_REMOVED lines=12> */
[C---:B---3--:R-:W-:Y:S01]  /*5d240*/  HMMA.1688.F32.TF32 R76, R68.reuse, R60, R84 ;  /* 0x0000003c444c723c */ /* 0x048fe20000081054 */
[----:B------:R-:W3:Y:S04]  /*5d250*/  LDL.LU R84, [R1+0x1d0] ;  /* 0x0001d00001547983 */ /* 0x000ee80000300800 */
[----:B------:R-:W3:Y:S01]  /*5d260*/  LDL.LU R85, [R1+0x1d4] ;  /* 0x0001d40001557983 */ /* 0x000ee20000300800 */
[----:B------:R-:W-:Y:S03]  /*5d270*/  HMMA.1688.F32.TF32 R68, R68, R64, R72 ;  /* 0x000000404444723c */ /* 0x000fe60000081048 */
        /* <DEDUP_REMOVED lines=14> */
[----:B------:R-:W-:-:S03]  /*5d360*/  IMAD.MOV.U32 R67, RZ, RZ, R76 ;  /* 0x000000ffff437224 */ /* 0x000fc600078e004c */
[----:B------:R-:W3:Y:S01]  /*5d370*/  LDL.LU R120, [R1+0x580] ;  /* 0x0005800001787983 */ /* 0x000ee20000300800 */
[----:B------:R-:W-:-:S03]  /*5d380*/  MOV R66, R77 ;  /* 0x0000004d00427202 */ /* 0x000fc60000000f00 */
[----:B------:R-:W3:Y:S01]  /*5d390*/  LDL.LU R121, [R1+0x584] ;  /* 0x0005840001797983 */ /* 0x000ee20000300800 */
[----:B------:R-:W-:-:S03]  /*5d3a0*/  IMAD.MOV.U32 R58, RZ, RZ, R78 ;  /* 0x000000ffff3a7224 */ /* 0x000fc600078e004e */
[----:B------:R-:W3:Y:S01]  /*5d3b0*/  LDL.LU R122, [R1+0x588] ;  /* 0x00058800017a7983 */ /* 0x000ee20000300800 */
[----:B------:R-:W-:-:S03]  /*5d3c0*/  MOV R59, R79 ;  /* 0x0000004f003b7202 */ /* 0x000fc60000000f00 */
        /* <DEDUP_REMOVED lines=37> */
[----:B-1----:R-:W-:Y:S01]  /*5d620*/  IMAD.MOV.U32 R23, RZ, RZ, R68 ;  /* 0x000000ffff177224 */ /* 0x002fe200078e0044 */
[----:B--2---:R-:W-:Y:S01]  /*5d630*/  MOV R22, R69 ;  /* 0x0000004500167202 */ /* 0x004fe20000000f00 */
[----:B----4-:R-:W-:Y:S01]  /*5d640*/  IMAD.MOV.U32 R27, RZ, RZ, R70 ;  /* 0x000000ffff1b7224 */ /* 0x010fe200078e0046 */
[----:B------:R-:W-:-:S02]  /*5d650*/  MOV R26, R71 ;  /* 0x00000047001a7202 */ /* 0x000fc40000000f00 */
[C---:B---3--:R-:W-:Y:S06]  /*5d660*/  HMMA.1688.F32.TF32 R68, R80.reuse, R4, R76 ;  /* 0x000000045044723c */ /* 0x048fec000008104c */
[----:B------:R-:W-:-:S15]  /*5d670*/  HMMA.1688.F32.TF32 R128, R80, R8, R128 ;  /* 0x000000085080723c */ /* 0x000fde0000081080 */
[----:B------:R-:W-:-:S03]  /*5d680*/  NOP ;  /* 0x0000000000007918 */ /* 0x000fc60000000000 */
[----:B------:R-:W-:Y:S01]  /*5d690*/  IMAD.MOV.U32 R10, RZ, RZ, R68 ;  /* 0x000000ffff0a7224 */ /* 0x000fe200078e0044 */
[----:B------:R-:W-:Y:S01]  /*5d6a0*/  MOV R6, R69 ;  /* 0x0000004500067202 */ /* 0x000fe20000000f00 */
[----:B------:R-:W-:Y:S01]  /*5d6b0*/  IMAD.MOV.U32 R7, RZ, RZ, R70 ;  /* 0x000000ffff077224 */ /* 0x000fe200078e0046 */
[----:B------:R-:W-:Y:S02]  /*5d6c0*/  MOV R11, R71 ;  /* 0x00000047000b7202 */ /* 0x000fe40000000f00 */
[C---:B------:R-:W-:Y:S06]  /*5d6d0*/  HMMA.1688.F32.TF32 R68, R80.reuse, R16, R120 ;  /* 0x000000105044723c */ /* 0x040fec0000081078 */
[----:B------:R-:W-:Y:S01]  /*5d6e0*/  HMMA.1688.F32.TF32 R76, R80, R12, R124 ;  /* 0x0000000c504c723c */ /* 0x000fe2000008107c */
[----:B------:R-:W-:Y:S04]  /*5d6f0*/  STL.64 [R1+0x10], R128 ;  /* 0x0000108001007387 */ /* 0x000fe80000100a00 */
[----:B------:R-:W-:-:S12]  /*5d700*/  STL.64 [R1+0x18], R130 ;  /* 0x0000188201007387 */ /* 0x000fd80000100a00 */
[----:B------:R-:W-:Y:S06]  /*5d710*/  STL [R1+0x2fdc], R68 ;  /* 0x002fdc4401007387 */ /* 0x000fec0000100800 */
[----:B------:R-:W-:Y:S04]  /*5d720*/  STL.64 [R1], R76 ;  /* 0x0000004c01007387 */ /* 0x000fe80000100a00 */
[----:B------:R-:W-:Y:S01]  /*5d730*/  STL.64 [R1+0x8], R78 ;  /* 0x0000084e01007387 */ /* 0x000fe20000100a00 */
[C---:B------:R-:W-:Y:S03]  /*5d740*/  HMMA.1688.F32.TF32 R116, R80.reuse, R20, R116 ;  /* 0x000000145074723c */ /* 0x040fe60000081074 */
[----:B------:R-:W-:Y:S04]  /*5d750*/  STL [R1+0x2fd8], R69 ;  /* 0x002fd84501007387 */ /* 0x000fe80000100800 */
[----:B------:R-:W-:Y:S04]  /*5d760*/  STL [R1+0x2fd4], R70 ;  /* 0x002fd44601007387 */ /* 0x000fe80000100800 */
[----:B------:R1:W-:Y:S01]  /*5d770*/  STL [R1+0x2fd0], R71 ;  /* 0x002fd04701007387 */ /* 0x0003e20000100800 */
[C---:B------:R-:W-:Y:S03]  /*5d780*/  HMMA.1688.F32.TF32 R104, R80.reuse, R32, R104 ;  /* 0x000000205068723c */ /* 0x040fe60000081068 */
[----:B------:R-:W-:Y:S03]  /*5d790*/  LDS R76, [R0+UR12+0x18100] ;  /* 0x0181000c004c7984 */ /* 0x000fe60008000800 */
[C---:B------:R-:W-:Y:S01]  /*5d7a0*/  HMMA.1688.F32.TF32 R108, R80.reuse, R28, R108 ;  /* 0x0000001c506c723c */ /* 0x040fe2000008106c */
[----:B------:R-:W-:Y:S04]  /*5d7b0*/  LDS R78, [R0+UR12+0x19100] ;  /* 0x0191000c004e7984 */ /* 0x000fe80008000800 */
[----:B------:R-:W-:Y:S01]  /*5d7c0*/  LDS R77, [R3+UR12+0x18100] ;  /* 0x0181000c034d7984 */ /* 0x000fe20008000800 */
[C---:B-1----:R-:W-:Y:S03]  /*5d7d0*/  HMMA.1688.F32.TF32 R68, R80.reuse, R24, R112 ;  /* 0x000000185044723c */ /* 0x042fe60000081070 */
[----:B------:R-:W-:Y:S04]  /*5d7e0*/  STL.64 [R1+0x190], R116 ;  /* 0x0001907401007387 */ /* 0x000fe80000100a00 */
[----:B------:R-:W-:Y:S01]  /*5d7f0*/  STL.64 [R1+0x198], R118 ;  /* 0x0001987601007387 */ /* 0x000fe20000100a00 */
[----:B------:R-:W-:Y:S03]  /*5d800*/  HMMA.1688.F32.TF32 R72, R80, R40, R72 ;  /* 0x000000285048723c */ /* 0x000fe60000081048 */
[----:B------:R-:W1:-:S12]  /*5d810*/  LDS R79, [R3+UR12+0x19100] ;  /* 0x0191000c034f7984 */ /* 0x000e580008000800 */
[----:B------:R-:W-:Y:S04]  /*5d820*/  STL.64 [R1+0x180], R68 ;  /* 0x0001804401007387 */ /* 0x000fe80000100a00 */
[----:B------:R2:W-:Y:S02]  /*5d830*/  STL.64 [R1+0x188], R70 ;  /* 0x0001884601007387 */ /* 0x0005e40000100a00 */
[C---:B--2---:R-:W-:Y:S02]  /*5d840*/  HMMA.1688.F32.TF32 R68, R80.reuse, R36, R100 ;  /* 0x000000245044723c */ /* 0x044fe40000081064 */
[----:B------:R-:W-:Y:S04]  /*5d850*/  STL.64 [R1+0x170], R108 ;  /* 0x0001706c01007387 */ /* 0x000fe80000100a00 */
[----:B------:R-:W-:Y:S04]  /*5d860*/  STL.64 [R1+0x178], R110 ;  /* 0x0001786e01007387 */ /* 0x000fe80000100a00 */
[----:B------:R-:W-:Y:S04]  /*5d870*/  STL.64 [R1+0x160], R104 ;  /* 0x0001606801007387 */ /* 0x000fe80000100a00 */
[----:B------:R-:W-:Y:S04]  /*5d880*/  STL.64 [R1+0x168], R106 ;  /* 0x0001686a01007387 */ /* 0x000fe80000100a00 */
[----:B------:R-:W-:Y:S01]  /*5d890*/  STL [R1+0x2fcc], R72 ;  /* 0x002fcc4801007387 */ /* 0x000fe20000100800 */
[C---:B------:R-:W-:Y:S03]  /*5d8a0*/  HMMA.1688.F32.TF32 R92, R80.reuse, R48, R92 ;  /* 0x00000030505c723c */ /* 0x040fe6000008105c */
[----:B------:R-:W-:Y:S04]  /*5d8b0*/  LDS R104, [R0+UR12+0x18180] ;  /* 0x0181800c00687984 */ /* 0x000fe80008000800 */
[----:B------:R-:W-:Y:S04]  /*5d8c0*/  STL.64 [R1+0x150], R68 ;  /* 0x0001504401007387 */ /* 0x000fe80000100a00 */
[----:B------:R2:W-:Y:S04]  /*5d8d0*/  STL.64 [R1+0x158], R70 ;  /* 0x0001584601007387 */ /* 0x0005e80000100a00 */
[----:B------:R-:W-:Y:S04]  /*5d8e0*/  LDS R106, [R0+UR12+0x19180] ;  /* 0x0191800c006a7984 */ /* 0x000fe80008000800 */
[----:B------:R-:W-:Y:S01]  /*5d8f0*/  LDS R105, [R3+UR12+0x18180] ;  /* 0x0181800c03697984 */ /* 0x000fe20008000800 */
[C---:B--2---:R-:W-:Y:S03]  /*5d900*/  HMMA.1688.F32.TF32 R68, R80.reuse, R44, R96 ;  /* 0x0000002c5044723c */ /* 0x044fe60000081060 */
[----:B------:R-:W-:Y:S04]  /*5d910*/  STL [R1+0x2fc8], R73 ;  /* 0x002fc84901007387 */ /* 0x000fe80000100800 */
[----:B------:R-:W-:Y:S04]  /*5d920*/  STL [R1+0x2fc4], R74 ;  /* 0x002fc44a01007387 */ /* 0x000fe80000100800 */
[----:B------:R2:W-:Y:S04]  /*5d930*/  STL [R1+0x2fc0], R75 ;  /* 0x002fc04b01007387 */ /* 0x0005e80000100800 */
[----:B------:R-:W3:Y:S01]  /*5d940*/  LDS R107, [R3+UR12+0x19180] ;  /* 0x0191800c036b7984 */ /* 0x000ee20008000800 */
[C---:B--2---:R-:W-:Y:S07]  /*5d950*/  HMMA.1688.F32.TF32 R72, R80.reuse, R52, R88 ;  /* 0x000000345048723c */ /* 0x044fee0000081058 */
[----:B------:R-:W-:Y:S04]  /*5d960*/  STL.64 [R1+0x200], R68 ;  /* 0x0002004401007387 */ /* 0x000fe80000100a00 */
[----:B------:R2:W-:Y:S02]  /*5d970*/  STL.64 [R1+0x208], R70 ;  /* 0x0002084601007387 */ /* 0x0005e40000100a00 */
[----:B--2---:R-:W-:Y:S02]  /*5d980*/  HMMA.1688.F32.TF32 R68, R80, R56, R84 ;  /* 0x000000385044723c */ /* 0x004fe40000081054 */
[----:B------:R2:W-:Y:S04]  /*5d990*/  STL.64 [R1+0x1f0], R92 ;  /* 0x0001f05c01007387 */ /* 0x0005e80000100a00 */
[----:B------:R4:W-:Y:S04]  /*5d9a0*/  STL.64 [R1+0x1f8], R94 ;  /* 0x0001f85e01007387 */ /* 0x0009e80000100a00 */
[----:B------:R-:W3:Y:S04]  /*5d9b0*/  LDL.LU R84, [R1+0x770] ;  /* 0x0007700001547983 */ /* 0x000ee80000300800 */
[----:B------:R-:W-:Y:S04]  /*5d9c0*/  STL.64 [R1+0x1e0], R72 ;  /* 0x0001e04801007387 */ /* 0x000fe80000100a00 */
[----:B------:R1:W-:Y:S05]  /*5d9d0*/  STL.64 [R1+0x1e8], R74 ;  /* 0x0001e84a01007387 */ /* 0x0003ea0000100a00 */
[----:B------:R1:W-:Y:S04]  /*5d9e0*/  STL.64 [R1+0x1d0], R68 ;  /* 0x0001d04401007387 */ /* 0x0003e80000100a00 */
[----:B------:R1:W-:Y:S04]  /*5d9f0*/  STL.64 [R1+0x1d8], R70 ;  /* 0x0001d84601007387 */ /* 0x0003e80000100a00 */
[----:B------:R-:W3:Y:S04]  /*5da00*/  LDL.LU R85, [R1+0x774] ;  /* 0x0007740001557983 */ /* 0x000ee80000300800 */
[----:B------:R-:W3:Y:S04]  /*5da10*/  LDL.LU R86, [R1+0x778] ;  /* 0x0007780001567983 */ /* 0x000ee80000300800 */
[----:B------:R-:W3:Y:S04]  /*5da20*/  LDL.LU R87, [R1+0x77c] ;  /* 0x00077c0001577983 */ /* 0x000ee80000300800 */
[----:B--2---:R-:W1:Y:S04]  /*5da30*/  LDL.LU R92, [R1+0x790] ;  /* 0x00079000015c7983 */ /* 0x004e680000300800 */
[----:B------:R-:W1:Y:S04]  /*5da40*/  LDL.LU R93, [R1+0x794] ;  /* 0x00079400015d7983 */ /* 0x000e680000300800 */
[----:B----4-:R-:W1:Y:S04]  /*5da50*/  LDL.LU R94, [R1+0x798] ;  /* 0x00079800015e7983 */ /* 0x010e680000300800 */
[----:B------:R-:W1:Y:S04]  /*5da60*/  LDL.LU R95, [R1+0x79c] ;  /* 0x00079c00015f7983 */ /* 0x000e680000300800 */
        /* <DEDUP_REMOVED lines=72> */
[----:B-1----:R-:W-:Y:S06]  /*5def0*/  HMMA.1688.F32.TF32 R92, R76, R64, R92 ;  /* 0x000000404c5c723c */ /* 0x002fec000008105c */
[C---:B--2---:R-:W-:Y:S06]  /*5df00*/  HMMA.1688.F32.TF32 R72, R80.reuse, R60, R164 ;  /* 0x0000003c5048723c */ /* 0x044fec00000810a4 */
[----:B----4-:R-:W-:-:S15]  /*5df10*/  HMMA.1688.F32.TF32 R80, R80, R64, R160 ;  /* 0x000000405050723c */ /* 0x010fde00000810a0 */
[----:B------:R-:W-:-:S03]  /*5df20*/  NOP ;  /* 0x0000000000007918 */ /* 0x000fc60000000000 */
[----:B------:R-:W-:Y:S01]  /*5df30*/  IMAD.MOV.U32 R68, RZ, RZ, R72 ;  /* 0x000000ffff447224 */ /* 0x000fe200078e0048 */
[----:B------:R-:W-:Y:S01]  /*5df40*/  MOV R69, R73 ;  /* 0x0000004900457202 */ /* 0x000fe20000000f00 */
[----:B------:R-:W-:Y:S01]  /*5df50*/  IMAD.MOV.U32 R70, RZ, RZ, R74 ;  /* 0x000000ffff467224 */ /* 0x000fe200078e004a */
[----:B------:R-:W-:-:S03]  /*5df60*/  MOV R71, R75 ;  /* 0x0000004b00477202 */ /* 0x000fc60000000f00 */
[----:B------:R-:W-:Y:S01]  /*5df70*/  IMAD.MOV.U32 R72, RZ, RZ, R80 ;  /* 0x000000ffff487224 */ /* 0x000fe200078e0050 */
[----:B------:R-:W-:Y:S01]  /*5df80*/  MOV R73, R81 ;  /* 0x0000005100497202 */ /* 0x000fe20000000f00 */
[----:B------:R-:W-:Y:S01]  /*5df90*/  IMAD.MOV.U32 R74, RZ, RZ, R82 ;  /* 0x000000ffff4a7224 */ /* 0x000fe200078e0052 */
[----:B------:R-:W-:Y:S02]  /*5dfa0*/  MOV R75, R83 ;  /* 0x00000053004b7202 */ /* 0x000fe40000000f00 */
[C---:B---3--:R-:W-:Y:S06]  /*5dfb0*/  HMMA.1688.F32.TF32 R80, R76.reuse, R8, R152 ;  /* 0x000000084c50723c */ /* 0x048fec0000081098 */
        /* <DEDUP_REMOVED lines=37> */
[----:B------:R-:W-:Y:S03]  /*5e210*/  HMMA.1688.F32.TF32 R96, R76, R60, R96 ;  /* 0x0000003c4c60723c */ /* 0x000fe60000081060 */
[----:B------:R-:W-:Y:S04]  /*5e220*/  STL.64 [R1+0x2d0], R108 ;  /* 0x0002d06c01007387 */ /* 0x000fe80000100a00 */
[----:B------:R-:W-:Y:S01]  /*5e230*/  STL.64 [R1+0x2d8], R110 ;  /* 0x0002d86e01007387 */ /* 0x000fe20000100a00 */
[C---:B------:R-:W-:Y:S08]  /*5e240*/  HMMA.1688.F32.TF32 R76, R104.reuse, R8, R84 ;  /* 0x00000008684c723c */ /* 0x040ff00000081054 */
[----:B------:R-:W-:Y:S04]  /*5e250*/  STL.64 [R1+0x2c0], R80 ;  /* 0x0002c05001007387 */ /* 0x000fe80000100a00 */
[----:B------:R1:W-:Y:S02]  /*5e260*/  STL.64 [R1+0x2c8], R82 ;  /* 0x0002c85201007387 */ /* 0x0003e40000100a00 */
[C---:B-1----:R-:W-:Y:S02]  /*5e270*/  HMMA.1688.F32.TF32 R80, R104.reuse, R4, R88 ;  /* 0x000000046850723c */ /* 0x042fe40000081058 */
[----:B------:R1:W-:Y:S04]  /*5e280*/  STL.64 [R1+0x2b0], R96 ;  /* 0x0002b06001007387 */ /* 0x0003e80000100a00 */
[----:B------:R2:W-:Y:S04]  /*5e290*/  STL.64 [R1+0x2b8], R98 ;  /* 0x0002b86201007387 */ /* 0x0005e80000100a00 */
[----:B------:R3:W-:Y:S04]  /*5e2a0*/  STL.64 [R1+0x2a0], R92 ;  /* 0x0002a05c01007387 */ /* 0x0007e80000100a00 */
[----:B------:R4:W-:Y:S04]  /*5e2b0*/  STL.64 [R1+0x2a8], R94 ;  /* 0x0002a85e01007387 */ /* 0x0009e80000100a00 */
[----:B-1----:R-:W4:Y:S05]  /*5e2c0*/  LDL.LU R96, [R1+0x6b0] ;  /* 0x0006b00001607983 */ /* 0x002f2a0000300800 */
[----:B------:R-:W-:Y:S04]  /*5e2d0*/  STL.64 [R1+0x290], R80 ;  /* 0x0002905001007387 */ /* 0x000fe80000100a00 */
[----:B------:R-:W-:Y:S04]  /*5e2e0*/  STL.64 [R1+0x298], R82 ;  /* 0x0002985201007387 */ /* 0x000fe80000100a00 */
[----:B------:R-:W-:Y:S04]  /*5e2f0*/  STL.64 [R1+0x280], R76 ;  /* 0x0002804c01007387 */ /* 0x000fe80000100a00 */
[----:B------:R1:W-:Y:S04]  /*5e300*/  STL.64 [R1+0x288], R78 ;  /* 0x0002884e01007387 */ /* 0x0003e80000100a00 */
        /* <DEDUP_REMOVED lines=61> */
[C---:B-1----:R-:W-:Y:S06]  /*5e6e0*/  HMMA.1688.F32.TF32 R76, R104.reuse, R12, R144 ;  /* 0x0000000c684c723c */ /* 0x042fec0000081090 */
[C---:B------:R-:W-:Y:S06]  /*5e6f0*/  HMMA.1688.F32.TF32 R140, R104.reuse, R16, R140 ;  /* 0x00000010688c723c */ /* 0x040fec000008108c */
[C---:B------:R-:W-:Y:S11]  /*5e700*/  HMMA.1688.F32.TF32 R80, R104.reuse, R20, R136 ;  /* 0x000000146850723c */ /* 0x040ff60000081088 */
[----:B------:R-:W-:Y:S04]  /*5e710*/  STL.64 [R1+0x270], R76 ;  /* 0x0002704c01007387 */ /* 0x000fe80000100a00 */
[----:B------:R1:W-:Y:S02]  /*5e720*/  STL.64 [R1+0x278], R78 ;  /* 0x0002784e01007387 */ /* 0x0003e40000100a00 */
[C---:B-1----:R-:W-:Y:S02]  /*5e730*/  HMMA.1688.F32.TF32 R76, R104.reuse, R24, R132 ;  /* 0x00000018684c723c */ /* 0x042fe40000081084 */
[----:B------:R-:W-:Y:S04]  /*5e740*/  STL.64 [R1+0x260], R140 ;  /* 0x0002608c01007387 */ /* 0x000fe80000100a00 */
[----:B------:R-:W-:Y:S04]  /*5e750*/  STL.64 [R1+0x268], R142 ;  /* 0x0002688e01007387 */ /* 0x000fe80000100a00 */
        /* <DEDUP_REMOVED lines=8> */
[C---:B------:R-:W-:Y:S06]  /*5e7e0*/  HMMA.1688.F32.TF32 R84, R104.reuse, R44, R84 ;  /* 0x0000002c6854723c */ /* 0x040fec0000081054 */
[C---:B------:R-:W-:Y:S11]  /*5e7f0*/  HMMA.1688.F32.TF32 R88, R104.reuse, R48, R88 ;  /* 0x000000306858723c */ /* 0x040ff60000081058 */
[----:B------:R-:W-:Y:S04]  /*5e800*/  STL.64 [R1+0x2e68], R78 ;  /* 0x002e684e01007387 */ /* 0x000fe80000100a00 */
[----:B------:R-:W-:Y:S04]  /*5e810*/  STL.64 [R1+0x220], R80 ;  /* 0x0002205001007387 */ /* 0x000fe80000100a00 */
[----:B------:R1:W-:Y:S01]  /*5e820*/  STL.64 [R1+0x228], R82 ;  /* 0x0002285201007387 */ /* 0x0003e20000100a00 */
[C---:B---3--:R-:W-:Y:S06]  /*5e830*/  HMMA.1688.F32.TF32 R92, R104.reuse, R52, R92 ;  /* 0x00000034685c723c */ /* 0x048fec000008105c */
[C---:B-1----:R-:W-:Y:S06]  /*5e840*/  HMMA.1688.F32.TF32 R80, R104.reuse, R40, R116 ;  /* 0x000000286850723c */ /* 0x042fec0000081074 */
[C---:B----4-:R-:W-:Y:S06]  /*5e850*/  HMMA.1688.F32.TF32 R100, R104.reuse, R60, R100 ;  /* 0x0000003c6864723c */ /* 0x050fec0000081064 */
[----:B------:R-:W-:Y:S01]  /*5e860*/  HMMA.1688.F32.TF32 R104, R104, R64, R112 ;  /* 0x000000406868723c */ /* 0x000fe20000081070 */
[----:B------:R1:W-:Y:S10]  /*5e870*/  STL.64 [R1+0x2e60], R76 ;  /* 0x002e604c01007387 */ /* 0x0003f40000100a00 */
[----:B------:R-:W-:Y:S04]  /*5e880*/  STL.64 [R1+0x2e78], R82 ;  /* 0x002e785201007387 */ /* 0x000fe80000100a00 */
[----:B------:R2:W-:Y:S04]  /*5e890*/  STL.64 [R1+0x2e70], R80 ;  /* 0x002e705001007387 */ /* 0x0005e80000100a00 */
[----:B------:R-:W-:Y:S04]  /*5e8a0*/  STL.64 [R1+0x2e88], R86 ;  /* 0x002e885601007387 */ /* 0x000fe80000100a00 */
[----:B------:R3:W-:Y:S04]  /*5e8b0*/  STL.64 [R1+0x2e80], R84 ;  /* 0x002e805401007387 */ /* 0x0007e80000100a00 */
[----:B------:R-:W-:Y:S04]  /*5e8c0*/  STL.64 [R1+0x2e98], R90 ;  /* 0x002e985a01007387 */ /* 0x000fe80000100a00 */
[----:B------:R-:W-:Y:S04]  /*5e8d0*/  STL.64 [R1+0x2e90], R88 ;  /* 0x002e905801007387 */ /* 0x000fe80000100a00 */
        /* <DEDUP_REMOVED lines=51> */
[C---:B------:R-:W-:Y:S05]  /*5ec10*/  HMMA.1688.F32.TF32 R124, R168.reuse, R20, R124 ;  /* 0x00000014a87c723c */ /* 0x040fea000008107c */
[----:B------:R-:W-:Y:S01]  /*5ec20*/  STL.64 [R1+0x2ef8], R114 ;  /* 0x002ef87201007387 */ /* 0x000fe20000100a00 */
[C---:B------:R-:W-:Y:S03]  /*5ec30*/  HMMA.1688.F32.TF32 R128, R168.reuse, R24, R128 ;  /* 0x00000018a880723c */ /* 0x040fe60000081080 */
[----:B------:R2:W-:Y:S03]  /*5ec40*/  STL.64 [R1+0x2ef0], R112 ;  /* 0x002ef07001007387 */ /* 0x0005e60000100a00 */
[C---:B------:R-:W-:Y:S01]  /*5ec50*/  HMMA.1688.F32.TF32 R136, R168.reuse, R32, R136 ;  /* 0x00000020a888723c */ /* 0x040fe20000081088 */
[----:B------:R-:W-:Y:S05]  /*5ec60*/  STL.64 [R1+0x2f08], R118 ;  /* 0x002f087601007387 */ /* 0x000fea0000100a00 */
[----:B------:R-:W-:Y:S01]  /*5ec70*/  HMMA.1688.F32.TF32 R140, R168, R36, R140 ;  /* 0x00000024a88c723c */ /* 0x000fe2000008108c */
        /* <DEDUP_REMOVED lines=13> */
[----:B------:R-:W2:Y:S04]  /*5ed50*/  LDL.LU R216, [R1+0x3114] ;  /* 0x0031140001d87983 */ /* 0x000ea80000300800 */
[----:B------:R-:W3:Y:S04]  /*5ed60*/  LDL.LU R217, [R1+0x3110] ;  /* 0x0031100001d97983 */ /* 0x000ee80000300800 */
[----:B------:R-:W4:Y:S04]  /*5ed70*/  LDL.LU R219, [R1+0x310c] ;  /* 0x00310c0001db7983 */ /* 0x000f280000300800 */
[----:B------:R-:W4:Y:S04]  /*5ed80*/  LDL.LU R218, [R1+0x3108] ;  /* 0x0031080001da7983 */ /* 0x000f280000300800 */
[----:B------:R-:W4:Y:S04]  /*5ed90*/  LDL.LU R196, [R1+0x900] ;  /* 0x0009000001c47983 */ /* 0x000f280000300800 */
[----:B------:R-:W4:Y:S04]  /*5eda0*/  LDL.LU R197, [R1+0x904] ;  /* 0x0009040001c57983 */ /* 0x000f280000300800 */
[----:B------:R-:W4:Y:S04]  /*5edb0*/  LDL.LU R198, [R1+0x908] ;  /* 0x0009080001c67983 */ /* 0x000f280000300800 */
[----:B------:R-:W4:Y:S01]  /*5edc0*/  LDL.LU R199, [R1+0x90c] ;  /* 0x00090c0001c77983 */ /* 0x000f220000300800 */
[----:B--2---:R-:W-:Y:S01]  /*5edd0*/  MOV R195, R216 ;  /* 0x000000d800c37202 */ /* 0x004fe20000000f00 */
[----:B---3--:R-:W-:-:S02]  /*5ede0*/  IMAD.MOV.U32 R194, RZ, RZ, R217 ;  /* 0x000000ffffc27224 */ /* 0x008fc400078e00d9 */
        /* <DEDUP_REMOVED lines=41> */
[----:B------:R-:W4:Y:S01]  /*5f080*/  LDL.LU R183, [R1+0x94c] ;  /* 0x00094c0001b77983 */ /* 0x000f220000300800 */
[----:B--2---:R-:W-:Y:S01]  /*5f090*/  MOV R187, R219 ;  /* 0x000000db00bb7202 */ /* 0x004fe20000000f00 */
[----:B---3--:R-:W-:Y:S01]  /*5f0a0*/  IMAD.MOV.U32 R186, RZ, RZ, R218 ;  /* 0x000000ffffba7224 */ /* 0x008fe200078e00da */
[----:B----4-:R-:W-:Y:S01]  /*5f0b0*/  MOV R185, R217 ;  /* 0x000000d900b97202 */ /* 0x010fe20000000f00 */
[----:B------:R-:W-:-:S02]  /*5f0c0*/  IMAD.MOV.U32 R184, RZ, RZ, R216 ;  /* 0x000000ffffb87224 */ /* 0x000fc400078e00d8 */
[----:B------:R-:W2:Y:S04]  /*5f0d0*/  LDL.LU R216, [R1+0x30f4] ;  /* 0x0030f40001d87983 */ /* 0x000ea80000300800 */
        /* <DEDUP_REMOVED lines=8> */
[----:B------:R-:W-:Y:S01]  /*5f160*/  HMMA.1688.F32.TF32 R164, R168, R60, R164 ;  /* 0x0000003ca8a4723c */ /* 0x000fe200000810a4 */
[----:B------:R-:W-:Y:S05]  /*5f170*/  STL.64 [R1+0x2f78], R146 ;  /* 0x002f789201007387 */ /* 0x000fea0000100a00 */
[C---:B------:R-:W-:Y:S01]  /*5f180*/  HMMA.1688.F32.TF32 R176, R232.reuse, R8, R176 ;  /* 0x00000008e8b0723c */ /* 0x040fe200000810b0 */
[----:B------:R3:W-:Y:S05]  /*5f190*/  STL.64 [R1+0x2f70], R144 ;  /* 0x002f709001007387 */ /* 0x0007ea0000100a00 */
[C---:B-1----:R-:W-:Y:S01]  /*5f1a0*/  HMMA.1688.F32.TF32 R76, R232.reuse, R4, R204 ;  /* 0x00000004e84c723c */ /* 0x042fe200000810cc */
[----:B------:R-:W-:Y:S05]  /*5f1b0*/  STL [R1+0x2e58], R151 ;  /* 0x002e589701007387 */ /* 0x000fea0000100800 */
[----:B------:R-:W-:Y:S01]  /*5f1c0*/  HMMA.1688.F32.TF32 R180, R232, R12, R180 ;  /* 0x0000000ce8b4723c */ /* 0x000fe200000810b4 */
[----:B------:R-:W-:Y:S04]  /*5f1d0*/  STL.64 [R1+0x2f88], R154 ;  /* 0x002f889a01007387 */ /* 0x000fe80000100a00 */
[----:B------:R1:W-:Y:S04]  /*5f1e0*/  STL.64 [R1+0x2f80], R152 ;  /* 0x002f809801007387 */ /* 0x0003e80000100a00 */
[----:B------:R-:W-:Y:S04]  /*5f1f0*/  STL [R1+0x2e54], R159 ;  /* 0x002e549f01007387 */ /* 0x000fe80000100800 */
[----:B------:R-:W-:Y:S04]  /*5f200*/  STL [R1+0x2e50], R163 ;  /* 0x002e50a301007387 */ /* 0x000fe80000100800 */
[----:B------:R-:W-:Y:S01]  /*5f210*/  STL [R1+0x2e4c], R167 ;  /* 0x002e4ca701007387 */ /* 0x000fe20000100800 */
[----:B------:R-:W-:Y:S01]  /*5f220*/  IMAD.MOV.U32 R80, RZ, RZ, R208 ;  /* 0x000000ffff507224 */ /* 0x000fe200078e00d0 */
[----:B------:R-:W-:Y:S01]  /*5f230*/  MOV R81, R210 ;  /* 0x000000d200517202 */ /* 0x000fe20000000f00 */
[----:B------:R-:W-:Y:S01]  /*5f240*/  IMAD.MOV.U32 R82, RZ, RZ, R211 ;  /* 0x000000ffff527224 */ /* 0x000fe200078e00d3 */
[----:B------:R-:W-:Y:S01]  /*5f250*/  MOV R83, R209 ;  /* 0x000000d100537202 */ /* 0x000fe20000000f00 */
[----:B--2---:R-:W-:-:S15]  /*5f260*/  HMMA.1688.F32.TF32 R168, R168, R64, R216 ;  /* 0x00000040a8a8723c */ /* 0x004fde00000810d8 */
[----:B------:R-:W-:-:S08]  /*5f270*/  NOP ;  /* 0x0000000000007918 */ /* 0x000fd00000000000 */
        /* <DEDUP_REMOVED lines=70> */
[----:B------:R-:W3:Y:S04]  /*5f6e0*/  LDL.LU R154, [R1+0x8b8] ;  /* 0x0008b800019a7983 */ /* 0x000ee80000300800 */
[----:B------:R-:W3:Y:S01]  /*5f6f0*/  LDL.LU R155, [R1+0x8bc] ;  /* 0x0008bc00019b7983 */ /* 0x000ee20000300800 */
[----:B--2---:R-:W-:-:S03]  /*5f700*/  MOV R91, R208 ;  /* 0x000000d0005b7202 */ /* 0x004fc60000000f00 */
[----:B------:R-:W2:Y:S01]  /*5f710*/  LDL.LU R208, [R1+0x8d0] ;  /* 0x0008d00001d07983 */ /* 0x000ea20000300800 */
[----:B----4-:R-:W-:Y:S01]  /*5f720*/  MOV R89, R210 ;  /* 0x000000d200597202 */ /* 0x010fe20000000f00 */
[----:B------:R-:W-:Y:S02]  /*5f730*/  IMAD.MOV.U32 R88, RZ, RZ, R211 ;  /* 0x000000ffff587224 */ /* 0x000fe400078e00d3 */
        /* <DEDUP_REMOVED lines=40> */
[----:B--2---:R-:W-:-:S15]  /*5f9c0*/  HMMA.1688.F32.TF32 R140, R244, R12, R140 ;  /* 0x0000000cf48c723c */ /* 0x004fde000008108c */
[----:B------:R-:W-:-:S09]  /*5f9d0*/  NOP ;  /* 0x0000000000007918 */ /* 0x000fd20000000000 */
[----:B------:R-:W-:Y:S01]  /*5f9e0*/  IMAD.MOV.U32 R151, RZ, RZ, R140 ;  /* 0x000000ffff977224 */ /* 0x000fe200078e008c */
[----:B------:R-:W-:Y:S01]  /*5f9f0*/  MOV R159, R141 ;  /* 0x0000008d009f7202 */ /* 0x000fe20000000f00 */
[----:B------:R-:W-:Y:S01]  /*5fa00*/  IMAD.MOV.U32 R163, RZ, RZ, R142 ;  /* 0x000000ffffa37224 */ /* 0x000fe200078e008e */
[----:B------:R-:W-:Y:S02]  /*5fa10*/  MOV R167, R143 ;  /* 0x0000008f00a77202 */ /* 0x000fe40000000f00 */
[C---:B----4-:R-:W-:Y:S06]  /*5fa20*/  HMMA.1688.F32.TF32 R140, R244.reuse, R16, R136 ;  /* 0x00000010f48c723c */ /* 0x050fec0000081088 */
[C---:B------:R-:W-:Y:S06]  /*5fa30*/  HMMA.1688.F32.TF32 R136, R244.reuse, R20, R132 ;  /* 0x00000014f488723c */ /* 0x040fec0000081084 */
[C---:B------:R-:W-:Y:S06]  /*5fa40*/  HMMA.1688.F32.TF32 R132, R244.reuse, R24, R128 ;  /* 0x00000018f484723c */ /* 0x040fec0000081080 */
[C---:B---3--:R-:W-:Y:S06]  /*5fa50*/  HMMA.1688.F32.TF32 R128, R244.reuse, R28, R124 ;  /* 0x0000001cf480723c */ /* 0x048fec000008107c */
        /* <DEDUP_REMOVED lines=13> */
[----:B------:R-:W-:Y:S05]  /*5fb30*/  STL.64 [R1+0x400], R132 ;  /* 0x0004008401007387 */ /* 0x000fea0000100a00 */
[C---:B------:R-:W-:Y:S01]  /*5fb40*/  HMMA.1688.F32.TF32 R88, R172.reuse, R4, R84 ;  /* 0x00000004ac58723c */ /* 0x040fe20000081054 */
[----:B------:R-:W-:Y:S04]  /*5fb50*/  STL.64 [R1+0x408], R134 ;  /* 0x0004088601007387 */ /* 0x000fe80000100a00 */
[----:B------:R-:W-:Y:S01]  /*5fb60*/  STL.64 [R1+0x410], R128 ;  /* 0x0004108001007387 */ /* 0x000fe20000100a00 */
[C---:B------:R-:W-:Y:S03]  /*5fb70*/  HMMA.1688.F32.TF32 R84, R172.reuse, R8, R80 ;  /* 0x00000008ac54723c */ /* 0x040fe60000081050 */
[----:B------:R-:W-:Y:S03]  /*5fb80*/  STL.64 [R1+0x418], R130 ;  /* 0x0004188201007387 */ /* 0x000fe60000100a00 */
        /* <DEDUP_REMOVED lines=22> */
[----:B------:R-:W-:Y:S04]  /*5fcf0*/  STL.64 [R1+0x540], R84 ;  /* 0x0005405401007387 */ /* 0x000fe80000100a00 */
[----:B------:R-:W-:Y:S04]  /*5fd00*/  STL.64 [R1+0x548], R86 ;  /* 0x0005485601007387 */ /* 0x000fe80000100a00 */
[----:B------:R-:W-:Y:S04]  /*5fd10*/  STL.64 [R1+0x530], R80 ;  /* 0x0005305001007387 */ /* 0x000fe80000100a00 */
[----:B------:R1:W-:Y:S04]  /*5fd20*/  STL.64 [R1+0x538], R82 ;  /* 0x0005385201007387 */ /* 0x0003e80000100a00 */
[----:B------:R-:W2:Y:S04]  /*5fd30*/  LDL.LU R77, [R1+0x554] ;  /* 0x00055400014d7983 */ /* 0x000ea80000300800 */
[----:B------:R-:W2:Y:S01]  /*5fd40*/  LDL.LU R78, [R1+0x558] ;  /* 0x00055800014e7983 */ /* 0x000ea20000300800 */
[----:B-1----:R-:W-:Y:S01]  /*5fd50*/  HMMA.1688.F32.TF32 R80, R172, R16, R248 ;  /* 0x00000010ac50723c */ /* 0x002fe200000810f8 */
[----:B------:R-:W-:-:S02]  /*5fd60*/  IMAD.MOV.U32 R79, RZ, RZ, R252 ;  /* 0x000000ffff4f7224 */ /* 0x000fc400078e00fc */
[----:B------:R-:W-:Y:S03]  /*5fd70*/  LDS R248, [R0+UR12+0x1a080] ;  /* 0x01a0800c00f87984 */ /* 0x000fe60008000800 */
[----:B------:R-:W-:Y:S01]  /*5fd80*/  HMMA.1688.F32.TF32 R192, R232, R24, R192 ;  /* 0x00000018e8c0723c */ /* 0x000fe200000810c0 */
[----:B------:R-:W-:Y:S04]  /*5fd90*/  LDS R250, [R0+UR12+0x1b080] ;  /* 0x01b0800c00fa7984 */ /* 0x000fe80008000800 */
[----:B------:R-:W-:Y:S01]  /*5fda0*/  LDS R249, [R3+UR12+0x1a080] ;  /* 0x01a0800c03f97984 */ /* 0x000fe20008000800 */
[----:B------:R-:W-:Y:S03]  /*5fdb0*/  HMMA.1688.F32.TF32 R240, R244, R8, R240 ;  /* 0x00000008f4f0723c */ /* 0x000fe600000810f0 */
[----:B------:R-:W-:Y:S08]  /*5fdc0*/  LDS R251, [R3+UR12+0x1b080] ;  /* 0x01b0800c03fb7984 */ /* 0x000ff00008000800 */
[----:B------:R1:W-:Y:S04]  /*5fdd0*/  STL.64 [R1+0x520], R80 ;  /* 0x0005205001007387 */ /* 0x0003e80000100a00 */
        /* <DEDUP_REMOVED lines=16> */
[----:B------:R-:W-:-:S03]  /*5fee0*/  MOV R252, R83 ;  /* 0x0000005300fc7202 */ /* 0x000fc60000000f00 */
        /* <DEDUP_REMOVED lines=9> */
[----:B------:R1:W-:Y:S01]  /*5ff80*/  STL [R1+0x2e40], R252 ;  /* 0x002e40fc01007387 */ /* 0x0003e20000100800 */
        /* <DEDUP_REMOVED lines=8> */
[C---:B----4-:R-:W-:Y:S06]  /*60010*/  HMMA.1688.F32.TF32 R100, R172.reuse, R24, R100 ;  /* 0x00000018ac64723c */ /* 0x050fec0000081064 */
[----:B------:R-:W-:-:S15]  /*60020*/  HMMA.1688.F32.TF32 R96, R172, R28, R96 ;  /* 0x0000001cac60723c */ /* 0x000fde0000081060 */
[----:B------:R-:W-:-:S03]  /*60030*/  NOP ;  /* 0x0000000000007918 */ /* 0x000fc60000000000 */
[----:B------:R-:W-:Y:S01]  /*60040*/  MOV R25, R103 ;  /* 0x0000006700197202 */ /* 0x000fe20000000f00 */
[----:B-1----:R-:W-:Y:S01]  /*60050*/  IMAD.MOV.U32 R252, RZ, RZ, R102 ;  /* 0x000000fffffc7224 */ /* 0x002fe200078e0066 */
[----:B------:R-:W-:Y:S01]  /*60060*/  STL.64 [R1+0x500], R100 ;  /* 0x0005006401007387 */ /* 0x000fe20000100a00 */
[----:B------:R-:W-:Y:S03]  /*60070*/  HMMA.1688.F32.TF32 R236, R244, R4, R236 ;  /* 0x00000004f4ec723c */ /* 0x000fe600000810ec */
[----:B------:R1:W-:Y:S03]  /*60080*/  STL [R1+0x2e48], R25 ;  /* 0x002e481901007387 */ /* 0x0003e60000100800 */
[C---:B------:R-:W-:Y:S06]  /*60090*/  HMMA.1688.F32.TF32 R88, R172.reuse, R36, R88 ;  /* 0x00000024ac58723c */ /* 0x040fec0000081058 */
[C---:B---3--:R-:W-:Y:S06]  /*600a0*/  HMMA.1688.F32.TF32 R80, R172.reuse, R44, R80 ;  /* 0x0000002cac50723c */ /* 0x048fec0000081050 */
[----:B------:R-:W-:Y:S01]  /*600b0*/  HMMA.1688.F32.TF32 R84, R172, R40, R84 ;  /* 0x00000028ac54723c */ /* 0x000fe20000081054 */
[----:B------:R3:W-:Y:S05]  /*600c0*/  STL [R1+0x2e44], R252 ;  /* 0x002e44fc01007387 */ /* 0x0007ea0000100800 */
[----:B------:R-:W-:Y:S01]  /*600d0*/  HMMA.1688.F32.TF32 R184, R232, R16, R184 ;  /* 0x00000010e8b8723c */ /* 0x000fe200000810b8 */
[----:B------:R-:W-:-:S05]  /*600e0*/  IMAD.MOV.U32 R24, RZ, RZ, R96 ;  /* 0x000000ffff187224 */ /* 0x000fca00078e0060 */
[C---:B------:R-:W-:Y:S06]  /*600f0*/  HMMA.1688.F32.TF32 R204, R232.reuse, R36, R204 ;  /* 0x00000024e8cc723c */ /* 0x040fec00000810cc */
[----:B------:R-:W-:Y:S01]  /*60100*/  IMAD.MOV.U32 R8, RZ, RZ, R80 ;  /* 0x000000ffff087224 */ /* 0x000fe200078e0050 */
[----:B------:R-:W-:Y:S01]  /*60110*/  HMMA.1688.F32.TF32 R188, R232, R20, R188 ;  /* 0x00000014e8bc723c */ /* 0x000fe200000810bc */
[----:B------:R-:W-:Y:S01]  /*60120*/  IMAD.MOV.U32 R80, RZ, RZ, R23 ;  /* 0x000000ffff507224 */ /* 0x000fe200078e0017 */
[----:B------:R-:W-:Y:S01]  /*60130*/  MOV R5, R81 ;  /* 0x0000005100057202 */ /* 0x000fe20000000f00 */
[----:B------:R-:W4:Y:S01]  /*60140*/  LDL.LU R23, [R1+0x30d4] ;  /* 0x0030d40001177983 */ /* 0x000f220000300800 */
        /* <DEDUP_REMOVED lines=12> */
[----:B-1----:R-:W-:Y:S01]  /*60210*/  IMAD.MOV.U32 R25, RZ, RZ, R88 ;  /* 0x000000ffff197224 */ /* 0x002fe200078e0058 */
[----:B------:R-:W-:Y:S01]  /*60220*/  MOV R87, R59 ;  /* 0x0000003b00577202 */ /* 0x000fe20000000f00 */
[----:B------:R-:W-:Y:S01]  /*60230*/  IMAD.MOV.U32 R88, RZ, RZ, R31 ;  /* 0x000000ffff587224 */ /* 0x000fe200078e001f */
[----:B---3--:R-:W-:Y:S01]  /*60240*/  MOV R252, R89 ;  /* 0x0000005900fc7202 */ /* 0x008fe20000000f00 */
        /* <DEDUP_REMOVED lines=16> */
[----:B------:R-:W-:Y:S01]  /*60350*/  MOV R105, R62 ;  /* 0x0000003e00697202 */ /* 0x000fe20000000f00 */
[----:B------:R-:W-:Y:S01]  /*60360*/  IMAD.MOV.U32 R106, RZ, RZ, R55 ;  /* 0x000000ffff6a7224 */ /* 0x000fe200078e0037 */
[----:B------:R-:W-:Y:S01]  /*60370*/  MOV R103, R50 ;  /* 0x0000003200677202 */ /* 0x000fe20000000f00 */
[C---:B------:R-:W-:Y:S01]  /*60380*/  HMMA.1688.F32.TF32 R196, R232.reuse, R28, R196 ;  /* 0x0000001ce8c4723c */ /* 0x040fe200000810c4 */
[----:B------:R-:W-:Y:S01]  /*60390*/  MOV R107, R54 ;  /* 0x00000036006b7202 */ /* 0x000fe20000000f00 */
[----:B------:R-:W-:Y:S04]  /*603a0*/  LDS R244, [R0+UR12+0x1a000] ;  /* 0x01a0000c00f47984 */ /* 0x000fe80008000800 */
[C---:B------:R-:W-:Y:S01]  /*603b0*/  HMMA.1688.F32.TF32 R200, R232.reuse, R32, R200 ;  /* 0x00000020e8c8723c */ /* 0x040fe200000810c8 */
[----:B------:R-:W-:Y:S04]  /*603c0*/  LDS R246, [R0+UR12+0x1b000] ;  /* 0x01b0000c00f67984 */ /* 0x000fe80008000800 */
[----:B------:R-:W-:Y:S01]  /*603d0*/  LDS R245, [R3+UR12+0x1a000] ;  /* 0x01a0000c03f57984 */ /* 0x000fe20008000800 */
[----:B------:R-:W-:Y:S03]  /*603e0*/  HMMA.1688.F32.TF32 R208, R232, R40, R208 ;  /* 0x00000028e8d0723c */ /* 0x000fe600000810d0 */
[----:B------:R-:W1:Y:S03]  /*603f0*/  LDS R247, [R3+UR12+0x1b000] ;  /* 0x01b0000c03f77984 */ /* 0x000e660008000800 */
[----:B--2---:R-:W-:-:S15]  /*60400*/  HMMA.1688.F32.TF32 R76, R172, R48, R76 ;  /* 0x00000030ac4c723c */ /* 0x004fde000008104c */
[----:B------:R-:W-:-:S08]  /*60410*/  NOP ;  /* 0x0000000000007918 */ /* 0x000fd00000000000 */
[----:B------:R2:W-:Y:S04]  /*60420*/  STL.64 [R1+0x9a0], R76 ;  /* 0x0009a04c01007387 */ /* 0x0005e80000100a00 */
[----:B------:R3:W-:Y:S04]  /*60430*/  STL.64 [R1+0x9a8], R78 ;  /* 0x0009a84e01007387 */ /* 0x0007e80000100a00 */
[----:B------:R-:W2:Y:S04]  /*60440*/  LDL.LU R22, [R1+0x30d0] ;  /* 0x0030d00001167983 */ /* 0x000ea80000300800 */
[----:B------:R-:W3:Y:S04]  /*60450*/  LDL.LU R27, [R1+0x30cc] ;  /* 0x0030cc00011b7983 */ /* 0x000ee80000300800 */
[----:B------:R-:W4:Y:S04]  /*60460*/  LDL.LU R26, [R1+0x30c8] ;  /* 0x0030c800011a7983 */ /* 0x000f280000300800 */
[----:B------:R-:W2:Y:S04]  /*60470*/  LDL.LU R67, [R1+0x30c4] ;  /* 0x0030c40001437983 */ /* 0x000ea80000300800 */
        /* <DEDUP_REMOVED lines=24> */
[----:B------:R-:W3:Y:S04]  /*60600*/  LDL.LU R58, [R1+0x3070] ;  /* 0x00307000013a7983 */ /* 0x000ee80000300800 */
[----:B------:R-:W4:Y:S04]  /*60610*/  LDL.LU R66, [R1+0x306c] ;  /* 0x00306c0001427983 */ /* 0x000f280000300800 */
[----:B------:R-:W2:Y:S01]  /*60620*/  LDL.LU R67, [R1+0x3068] ;  /* 0x0030680001437983 */ /* 0x000ea20000300800 */
[----:B------:R-:W-:Y:S01]  /*60630*/  MOV R129, R63 ;  /* 0x0000003f00817202 */ /* 0x000fe20000000f00 */
[----:B------:R-:W-:-:S02]  /*60640*/  IMAD.MOV.U32 R128, RZ, RZ, R62 ;  /* 0x000000ffff807224 */ /* 0x000fc400078e003e */
[----:B------:R-:W3:Y:S04]  /*60650*/  LDL.LU R62, [R1+0x3064] ;  /* 0x00306400013e7983 */ /* 0x000ee80000300800 */
[----:B------:R-:W3:Y:S04]  /*60660*/  LDL.LU R63, [R1+0x3060] ;  /* 0x00306000013f7983 */ /* 0x000ee80000300800 */
[----:B------:R-:W3:Y:S04]  /*60670*/  LDL.LU R130, [R1+0xf8] ;  /* 0x0000f80001827983 */ /* 0x000ee80000300800 */
[----:B------:R-:W3:Y:S01]  /*60680*/  LDL.LU R131, [R1+0xfc] ;  /* 0x0000fc0001837983 */ /* 0x000ee20000300800 */
[C---:B------:R-:W-:Y:S06]  /*60690*/  HMMA.1688.F32.TF32 R212, R232.reuse, R44, R212 ;  /* 0x0000002ce8d4723c */ /* 0x040fec00000810d4 */
[C---:B------:R-:W-:Y:S06]  /*606a0*/  HMMA.1688.F32.TF32 R216, R232.reuse, R48, R152 ;  /* 0x00000030e8d8723c */ /* 0x040fec0000081098 */
[C---:B------:R-:W-:Y:S06]  /*606b0*/  HMMA.1688.F32.TF32 R220, R232.reuse, R52, R220 ;  /* 0x00000034e8dc723c */ /* 0x040fec00000810dc */
[C---:B------:R-:W-:Y:S06]  /*606c0*/  HMMA.1688.F32.TF32 R224, R232.reuse, R56, R224 ;  /* 0x00000038e8e0723c */ /* 0x040fec00000810e0 */
[C---:B------:R-:W-:Y:S06]  /*606d0*/  HMMA.1688.F32.TF32 R228, R232.reuse, R60, R228 ;  /* 0x0000003ce8e4723c */ /* 0x040fec00000810e4 */
[----:B------:R-:W-:Y:S06]  /*606e0*/  HMMA.1688.F32.TF32 R232, R232, R64, R144 ;  /* 0x00000040e8e8723c */ /* 0x000fec0000081090 */
[----:B------:R-:W-:Y:S01]  /*606f0*/  HMMA.1688.F32.TF32 R92, R172, R32, R92 ;  /* 0x00000020ac5c723c */ /* 0x000fe2000008105c */
        /* <DEDUP_REMOVED lines=18> */
[----:B------:R-:W-:-:S05]  /*60820*/  IMAD.MOV.U32 R76, RZ, RZ, R10 ;  /* 0x000000ffff4c7224 */ /* 0x000fca00078e000a */
        /* <DEDUP_REMOVED lines=9> */
[----:B------:R-:W-:Y:S02]  /*608c0*/  MOV R77, R6 ;  /* 0x00000006004d7202 */ /* 0x000fe40000000f00 */
[----:B------:R-:W-:Y:S01]  /*608d0*/  MOV R79, R11 ;  /* 0x0000000b004f7202 */ /* 0x000fe20000000f00 */
[----:B----4-:R-:W-:-:S02]  /*608e0*/  IMAD.MOV.U32 R136, RZ, RZ, R66 ;  /* 0x000000ffff887224 */ /* 0x010fc400078e0042 */
[----:B------:R-:W1:Y:S01]  /*608f0*/  LDL.LU R66, [R1+0x305c] ;  /* 0x00305c0001427983 */ /* 0x000e620000300800 */
[----:B--2---:R-:W-:-:S03]  /*60900*/  MOV R137, R67 ;  /* 0x0000004300897202 */ /* 0x004fc60000000f00 */
[----:B------:R-:W1:Y:S01]  /*60910*/  LDL.LU R67, [R1+0x3058] ;  /* 0x0030580001437983 */ /* 0x000e620000300800 */
[----:B---3--:R-:W-:Y:S01]  /*60920*/  IMAD.MOV.U32 R132, RZ, RZ, R58 ;  /* 0x000000ffff847224 */ /* 0x008fe200078e003a */
[----:B------:R-:W-:Y:S01]  /*60930*/  MOV R133, R59 ;  /* 0x0000003b00857202 */ /* 0x000fe20000000f00 */
[----:B------:R-:W-:Y:S02]  /*60940*/  IMAD.MOV.U32 R138, RZ, RZ, R62 ;  /* 0x000000ffff8a7224 */ /* 0x000fe400078e003e */
[----:B------:R-:W2:Y:S01]  /*60950*/  LDL.LU R62, [R1+0x3054] ;  /* 0x00305400013e7983 */ /* 0x000ea20000300800 */
[----:B------:R-:W-:-:S03]  /*60960*/  MOV R139, R63 ;  /* 0x0000003f008b7202 */ /* 0x000fc60000000f00 */
        /* <DEDUP_REMOVED lines=49> */
[C---:B-1----:R-:W-:Y:S06]  /*60c80*/  HMMA.1688.F32.TF32 R80, R244.reuse, R66, R80 ;  /* 0x00000042f450723c */ /* 0x042fec0000081050 */
[----:B--2---:R-:W-:Y:S06]  /*60c90*/  HMMA.1688.F32.TF32 R84, R244, R62, R84 ;  /* 0x0000003ef454723c */ /* 0x004fec0000081054 */
[C---:B----4-:R-:W-:Y:S06]  /*60ca0*/  HMMA.1688.F32.TF32 R144, R172.reuse, R64, R144 ;  /* 0x00000040ac90723c */ /* 0x050fec0000081090 */
[C---:B---3--:R-:W-:Y:S06]  /*60cb0*/  HMMA.1688.F32.TF32 R168, R172.reuse, R56, R168 ;  /* 0x00000038aca8723c */ /* 0x048fec00000810a8 */
[C---:B------:R-:W-:Y:S06]  /*60cc0*/  HMMA.1688.F32.TF32 R176, R172.reuse, R52, R176 ;  /* 0x00000034acb0723c */ /* 0x040fec00000810b0 */
[----:B------:R-:W-:Y:S01]  /*60cd0*/  HMMA.1688.F32.TF32 R152, R172, R60, R152 ;  /* 0x0000003cac98723c */ /* 0x000fe20000081098 */
[----:B------:R-:W-:Y:S04]  /*60ce0*/  LDS R172, [R0+UR12+0x1a200] ;  /* 0x01a2000c00ac7984 */ /* 0x000fe80008000800 */
[----:B------:R-:W-:-:S12]  /*60cf0*/  LDS R174, [R0+UR12+0x1b200] ;  /* 0x01b2000c00ae7984 */ /* 0x000fd80008000800 */
[----:B------:R-:W-:Y:S04]  /*60d00*/  STL.64 [R1+0x990], R176 ;  /* 0x000990b001007387 */ /* 0x000fe80000100a00 */
[----:B------:R-:W-:Y:S04]  /*60d10*/  STL.64 [R1+0x998], R178 ;  /* 0x000998b201007387 */ /* 0x000fe80000100a00 */
[----:B------:R-:W-:Y:S01]  /*60d20*/  STL.64 [R1+0x980], R168 ;  /* 0x000980a801007387 */ /* 0x000fe20000100a00 */
[C---:B------:R-:W-:Y:S03]  /*60d30*/  HMMA.1688.F32.TF32 R92, R244.reuse, R54, R92 ;  /* 0x00000036f45c723c */ /* 0x040fe6000008105c */
[----:B------:R-:W-:Y:S03]  /*60d40*/  STL.64 [R1+0x988], R170 ;  /* 0x000988aa01007387 */ /* 0x000fe60000100a00 */
[C---:B------:R-:W-:Y:S01]  /*60d50*/  HMMA.1688.F32.TF32 R96, R244.reuse, R50, R96 ;  /* 0x00000032f460723c */ /* 0x040fe20000081060 */
[----:B------:R-:W-:Y:S05]  /*60d60*/  STL.64 [R1+0x970], R152 ;  /* 0x0009709801007387 */ /* 0x000fea0000100a00 */
[C---:B------:R-:W-:Y:S01]  /*60d70*/  HMMA.1688.F32.TF32 R100, R244.reuse, R46, R100 ;  /* 0x0000002ef464723c */ /* 0x040fe20000081064 */
[----:B------:R-:W-:Y:S05]  /*60d80*/  STL.64 [R1+0x978], R154 ;  /* 0x0009789a01007387 */ /* 0x000fea0000100a00 */
[C---:B------:R-:W-:Y:S06]  /*60d90*/  HMMA.1688.F32.TF32 R104, R244.reuse, R42, R104 ;  /* 0x0000002af468723c */ /* 0x040fec0000081068 */
[C---:B------:R-:W-:Y:S06]  /*60da0*/  HMMA.1688.F32.TF32 R108, R244.reuse, R38, R108 ;  /* 0x00000026f46c723c */ /* 0x040fec000008106c */
[C---:B------:R-:W-:Y:S06]  /*60db0*/  HMMA.1688.F32.TF32 R112, R244.reuse, R34, R112 ;  /* 0x00000022f470723c */ /* 0x040fec0000081070 */
[C---:B------:R-:W-:Y:S01]  /*60dc0*/  HMMA.1688.F32.TF32 R116, R244.reuse, R30, R116 ;  /* 0x0000001ef474723c */ /* 0x040fe20000081074 */
[----:B------:R-:W-:Y:S04]  /*60dd0*/  STL.64 [R1+0x720], R144 ;  /* 0x0007209001007387 */ /* 0x000fe80000100a00 */
[----:B------:R-:W-:Y:S01]  /*60de0*/  STL.64 [R1+0x728], R146 ;  /* 0x0007289201007387 */ /* 0x000fe20000100a00 */
[C---:B------:R-:W-:Y:S03]  /*60df0*/  HMMA.1688.F32.TF32 R88, R244.reuse, R58, R88 ;  /* 0x0000003af458723c */ /* 0x040fe60000081058 */
[----:B------:R-:W-:Y:S03]  /*60e00*/  LDS R173, [R3+UR12+0x1a200] ;  /* 0x01a2000c03ad7984 */ /* 0x000fe60008000800 */
[C---:B------:R-:W-:Y:S01]  /*60e10*/  HMMA.1688.F32.TF32 R120, R244.reuse, R26, R120 ;  /* 0x0000001af478723c */ /* 0x040fe20000081078 */
[----:B------:R-:W-:Y:S05]  /*60e20*/  LDS R175, [R3+UR12+0x1b200] ;  /* 0x01b2000c03af7984 */ /* 0x000fea0008000800 */
[C---:B------:R-:W-:Y:S06]  /*60e30*/  HMMA.1688.F32.TF32 R128, R244.reuse, R18, R128 ;  /* 0x00000012f480723c */ /* 0x040fec0000081080 */
[C---:B------:R-:W-:Y:S06]  /*60e40*/  HMMA.1688.F32.TF32 R132, R244.reuse, R14, R132 ;  /* 0x0000000ef484723c */ /* 0x040fec0000081084 */
[C---:B------:R-:W-:Y:S06]  /*60e50*/  HMMA.1688.F32.TF32 R140, R244.reuse, R6, R140 ;  /* 0x00000006f48c723c */ /* 0x040fec000008108c */
[----:B------:R-:W-:Y:S06]  /*60e60*/  HMMA.1688.F32.TF32 R136, R244, R10, R136 ;  /* 0x0000000af488723c */ /* 0x000fec0000081088 */
[----:B------:R-:W-:Y:S11]  /*60e70*/  HMMA.1688.F32.TF32 R76, R248, R6, R76 ;  /* 0x00000006f84c723c */ /* 0x000ff6000008104c */
        /* <DEDUP_REMOVED lines=26> */
[----:B-1----:R-:W3:Y:S04]  /*61020*/  LDL.LU R84, [R1+0x1d0] ;  /* 0x0001d00001547983 */ /* 0x002ee80000300800 */
[----:B------:R1:W-:Y:S04]  /*61030*/  STL.64 [R1+0x3d0], R80 ;  /* 0x0003d05001007387 */ /* 0x0003e80000100a00 */
[----:B------:R4:W-:Y:S04]  /*61040*/  STL.64 [R1+0x3d8], R82 ;  /* 0x0003d85201007387 */ /* 0x0009e80000100a00 */
[----:B------:R4:W-:Y:S04]  /*61050*/  STL.64 [R1+0x3b0], R76 ;  /* 0x0003b04c01007387 */ /* 0x0009e80000100a00 */
[----:B------:R4:W-:Y:S04]  /*61060*/  STL.64 [R1+0x3b8], R78 ;  /* 0x0003b84e01007387 */ /* 0x0009e80000100a00 */
[----:B------:R-:W3:Y:S04]  /*61070*/  LDL.LU R85, [R1+0x1d4] ;  /* 0x0001d40001557983 */ /* 0x000ee80000300800 */
[----:B--2---:R-:W3:Y:S04]  /*61080*/  LDL.LU R86, [R1+0x1d8] ;  /* 0x0001d80001567983 */ /* 0x004ee80000300800 */
[----:B------:R-:W3:Y:S04]  /*61090*/  LDL.LU R87, [R1+0x1dc] ;  /* 0x0001dc0001577983 */ /* 0x000ee80000300800 */
        /* <DEDUP_REMOVED lines=13> */
[----:B------:R-:W2:Y:S01]  /*61170*/  LDL.LU R120, [R1] ;  /* 0x0000000001787983 */ /* 0x000ea20000300800 */
[----:B------:R-:W-:-:S03]  /*61180*/  MOV R60, R125 ;  /* 0x0000007d003c7202 */ /* 0x000fc60000000f00 */
[----:B------:R-:W2:Y:S01]  /*61190*/  LDL.LU R121, [R1+0x4] ;  /* 0x0000040001797983 */ /* 0x000ea20000300800 */
[----:B------:R-:W-:-:S03]  /*611a0*/  IMAD.MOV.U32 R57, RZ, RZ, R126 ;  /* 0x000000ffff397224 */ /* 0x000fc600078e007e */
[----:B------:R-:W2:Y:S01]  /*611b0*/  LDL.LU R122, [R1+0x8] ;  /* 0x00000800017a7983 */ /* 0x000ea20000300800 */
[----:B------:R-:W-:-:S03]  /*611c0*/  MOV R56, R127 ;  /* 0x0000007f00387202 */ /* 0x000fc60000000f00 */
        /* <DEDUP_REMOVED lines=25> */
[----:B-1----:R-:W-:-:S03]  /*61360*/  IMAD.MOV.U32 R80, RZ, RZ, R68 ;  /* 0x000000ffff507224 */ /* 0x002fc600078e0044 */
[----:B------:R-:W2:Y:S01]  /*61370*/  LDL.LU R92, [R1+0x1f0] ;  /* 0x0001f000015c7983 */ /* 0x000ea20000300800 */
[----:B------:R-:W-:-:S03]  /*61380*/  MOV R81, R69 ;  /* 0x0000004500517202 */ /* 0x000fc60000000f00 */
[----:B------:R-:W2:Y:S01]  /*61390*/  LDL.LU R93, [R1+0x1f4] ;  /* 0x0001f400015d7983 */ /* 0x000ea20000300800 */
[----:B----4-:R-:W-:-:S03]  /*613a0*/  IMAD.MOV.U32 R82, RZ, RZ, R70 ;  /* 0x000000ffff527224 */ /* 0x010fc600078e0046 */
[----:B------:R-:W4:Y:S01]  /*613b0*/  LDL.LU R94, [R1+0x1f8] ;  /* 0x0001f800015e7983 */ /* 0x000f220000300800 */
[----:B------:R-:W-:-:S03]  /*613c0*/  MOV R83, R71 ;  /* 0x0000004700537202 */ /* 0x000fc60000000f00 */
[----:B------:R-:W4:Y:S04]  /*613d0*/  LDL.LU R95, [R1+0x1fc] ;  /* 0x0001fc00015f7983 */ /* 0x000f280000300800 */
[----:B------:R-:W4:Y:S04]  /*613e0*/  LDL.LU R68, [R1+0x2fdc] ;  /* 0x002fdc0001447983 */ /* 0x000f280000300800 */
[----:B------:R-:W4:Y:S04]  /*613f0*/  LDL.LU R69, [R1+0x2fd8] ;  /* 0x002fd80001457983 */ /* 0x000f280000300800 */
[----:B------:R-:W4:Y:S04]  /*61400*/  LDL.LU R70, [R1+0x2fd4] ;  /* 0x002fd40001467983 */ /* 0x000f280000300800 */
[----:B------:R-:W4:Y:S01]  /*61410*/  LDL.LU R71, [R1+0x2fd0] ;  /* 0x002fd00001477983 */ /* 0x000f220000300800 */
[----:B------:R-:W-:Y:S01]  /*61420*/  IMAD.MOV.U32 R76, RZ, RZ, R72 ;  /* 0x000000ffff4c7224 */ /* 0x000fe200078e0048 */
[----:B------:R-:W-:Y:S01]  /*61430*/  MOV R77, R73 ;  /* 0x00000049004d7202 */ /* 0x000fe20000000f00 */
[----:B------:R-:W-:Y:S01]  /*61440*/  IMAD.MOV.U32 R78, RZ, RZ, R74 ;  /* 0x000000ffff4e7224 */ /* 0x000fe200078e004a */
[----:B------:R-:W4:Y:S01]  /*61450*/  LDL.LU R72, [R1+0x2fcc] ;  /* 0x002fcc0001487983 */ /* 0x000f220000300800 */
[----:B------:R-:W-:-:S03]  /*61460*/  MOV R79, R75 ;  /* 0x0000004b004f7202 */ /* 0x000fc60000000f00 */
[----:B------:R-:W4:Y:S04]  /*61470*/  LDL.LU R73, [R1+0x2fc8] ;  /* 0x002fc80001497983 */ /* 0x000f280000300800 */
[----:B------:R-:W4:Y:S04]  /*61480*/  LDL.LU R74, [R1+0x2fc4] ;  /* 0x002fc400014a7983 */ /* 0x000f280000300800 */
[----:B------:R-:W4:Y:S01]  /*61490*/  LDL.LU R75, [R1+0x2fc0] ;  /* 0x002fc000014b7983 */ /* 0x000f220000300800 */
[----:B------:R-:W-:Y:S01]  /*614a0*/  IMAD.MOV.U32 R65, RZ, RZ, R130 ;  /* 0x000000ffff417224 */ /* 0x000fe200078e0082 */
[----:B------:R-:W-:Y:S01]  /*614b0*/  MOV R64, R131 ;  /* 0x0000008300407202 */ /* 0x000fe20000000f00 */
[C---:B---3--:R-:W-:Y:S06]  /*614c0*/  HMMA.1688.F32.TF32 R84, R248.reuse, R58, R84 ;  /* 0x0000003af854723c */ /* 0x048fec0000081054 */
[C---:B--2---:R-:W-:Y:S06]  /*614d0*/  HMMA.1688.F32.TF32 R120, R248.reuse, R14, R120 ;  /* 0x0000000ef878723c */ /* 0x044fec0000081078 */
[----:B------:R-:W-:-:S15]  /*614e0*/  HMMA.1688.F32.TF32 R124, R248, R10, R124 ;  /* 0x0000000af87c723c */ /* 0x000fde000008107c */
[----:B------:R-:W-:-:S08]  /*614f0*/  NOP ;  /* 0x0000000000007918 */ /* 0x000fd00000000000 */
[----:B------:R-:W-:Y:S04]  /*61500*/  STL.64 [R1+0x210], R124 ;  /* 0x0002107c01007387 */ /* 0x000fe80000100a00 */
[----:B------:R-:W-:Y:S01]  /*61510*/  STL.64 [R1+0x218], R126 ;  /* 0x0002187e01007387 */ /* 0x000fe20000100a00 */
[C---:B------:R-:W-:Y:S06]  /*61520*/  HMMA.1688.F32.TF32 R88, R248.reuse, R54, R88 ;  /* 0x00000036f858723c */ /* 0x040fec0000081058 */
[C---:B----4-:R-:W-:Y:S01]  /*61530*/  HMMA.1688.F32.TF32 R244, R248.reuse, R18, R68 ;  /* 0x00000012f8f4723c */ /* 0x050fe20000081044 */
[----:B------:R-:W-:Y:S04]  /*61540*/  LDS R68, [R0+UR12+0x1a100] ;  /* 0x01a1000c00447984 */ /* 0x000fe80008000800 */
[----:B------:R-:W-:Y:S01]  /*61550*/  LDS R70, [R0+UR12+0x1b100] ;  /* 0x01b1000c00467984 */ /* 0x000fe20008000800 */
[C---:B------:R-:W-:Y:S03]  /*61560*/  HMMA.1688.F32.TF32 R92, R248.reuse, R50, R92 ;  /* 0x00000032f85c723c */ /* 0x040fe6000008105c */
[----:B------:R-:W-:Y:S03]  /*61570*/  LDS R69, [R3+UR12+0x1a100] ;  /* 0x01a1000c03457984 */ /* 0x000fe60008000800 */
[C---:B------:R-:W-:Y:S01]  /*61580*/  HMMA.1688.F32.TF32 R96, R248.reuse, R46, R96 ;  /* 0x0000002ef860723c */ /* 0x040fe20000081060 */
[----:B------:R-:W-:Y:S10]  /*61590*/  LDS R71, [R3+UR12+0x1b100] ;  /* 0x01b1000c03477984 */ /* 0x000ff40008000800 */
[----:B------:R-:W-:Y:S04]  /*615a0*/  STL [R1+0x2e3c], R244 ;  /* 0x002e3cf401007387 */ /* 0x000fe80000100800 */
[----:B------:R-:W-:Y:S04]  /*615b0*/  STL.64 [R1+0x1a0], R120 ;  /* 0x0001a07801007387 */ /* 0x000fe80000100a00 */
[----:B------:R1:W-:Y:S02]  /*615c0*/  STL.64 [R1+0x1a8], R122 ;  /* 0x0001a87a01007387 */ /* 0x0003e40000100a00 */
[C---:B-1----:R-:W-:Y:S06]  /*615d0*/  HMMA.1688.F32.TF32 R120, R248.reuse, R22, R116 ;  /* 0x00000016f878723c */ /* 0x042fec0000081074 */
[C---:B------:R-:W-:Y:S06]  /*615e0*/  HMMA.1688.F32.TF32 R116, R248.reuse, R26, R112 ;  /* 0x0000001af874723c */ /* 0x040fec0000081070 */
[C---:B------:R-:W-:Y:S06]  /*615f0*/  HMMA.1688.F32.TF32 R112, R248.reuse, R30, R108 ;  /* 0x0000001ef870723c */ /* 0x040fec000008106c */
[C---:B------:R-:W-:Y:S06]  /*61600*/  HMMA.1688.F32.TF32 R108, R248.reuse, R34, R104 ;  /* 0x00000022f86c723c */ /* 0x040fec0000081068 */
[C---:B------:R-:W-:Y:S06]  /*61610*/  HMMA.1688.F32.TF32 R104, R248.reuse, R38, R100 ;  /* 0x00000026f868723c */ /* 0x040fec0000081064 */
[----:B------:R-:W-:Y:S01]  /*61620*/  HMMA.1688.F32.TF32 R100, R248, R42, R72 ;  /* 0x0000002af864723c */ /* 0x000fe20000081048 */
[----:B------:R1:W-:Y:S04]  /*61630*/  STL [R1+0x2e38], R245 ;  /* 0x002e38f501007387 */ /* 0x0003e80000100800 */
[----:B------:R2:W-:Y:S04]  /*61640*/  STL [R1+0x2e34], R246 ;  /* 0x002e34f601007387 */ /* 0x0005e80000100800 */
[----:B------:R3:W-:Y:S04]  /*61650*/  STL [R1+0x2e30], R247 ;  /* 0x002e30f701007387 */ /* 0x0007e80000100800 */
        /* <DEDUP_REMOVED lines=15> */
[----:B-1----:R-:W-:-:S03]  /*61750*/  MOV R245, R84 ;  /* 0x0000005400f57202 */ /* 0x002fc60000000f00 */
[----:B------:R-:W-:Y:S01]  /*61760*/  STL [R1+0x958], R94 ;  /* 0x0009585e01007387 */ /* 0x000fe20000100800 */
[----:B--2---:R-:W-:Y:S01]  /*61770*/  IMAD.MOV.U32 R246, RZ, RZ, R85 ;  /* 0x000000fffff67224 */ /* 0x004fe200078e0055 */
[----:B---3--:R-:W-:Y:S02]  /*61780*/  MOV R247, R86 ;  /* 0x0000005600f77202 */ /* 0x008fe40000000f00 */
[----:B------:R-:W-:Y:S04]  /*61790*/  STL.64 [R1+0x940], R88 ;  /* 0x0009405801007387 */ /* 0x000fe80000100a00 */
[----:B------:R-:W-:Y:S04]  /*617a0*/  STL.64 [R1+0x948], R90 ;  /* 0x0009485a01007387 */ /* 0x000fe80000100a00 */
[----:B------:R1:W-:Y:S01]  /*617b0*/  STL [R1+0x93c], R87 ;  /* 0x00093c5701007387 */ /* 0x0003e20000100800 */
[----:B------:R-:W-:-:S03]  /*617c0*/  IMAD.MOV.U32 R244, RZ, RZ, R95 ;  /* 0x000000fffff47224 */ /* 0x000fc600078e005f */
[----:B------:R-:W-:Y:S04]  /*617d0*/  LDS R72, [R0+UR12+0x1a180] ;  /* 0x01a1800c00487984 */ /* 0x000fe80008000800 */
[----:B------:R-:W-:Y:S01]  /*617e0*/  LDS R74, [R0+UR12+0x1b180] ;  /* 0x01b1800c004a7984 */ /* 0x000fe20008000800 */
[C---:B-1----:R-:W-:Y:S03]  /*617f0*/  HMMA.1688.F32.TF32 R84, R248.reuse, R62, R80 ;  /* 0x0000003ef854723c */ /* 0x042fe60000081050 */
[----:B------:R-:W-:Y:S03]  /*61800*/  LDS R73, [R3+UR12+0x1a180] ;  /* 0x01a1800c03497984 */ /* 0x000fe60008000800 */
[----:B------:R-:W-:Y:S01]  /*61810*/  HMMA.1688.F32.TF32 R80, R248, R66, R76 ;  /* 0x00000042f850723c */ /* 0x000fe2000008104c */
[----:B------:R-:W2:Y:S04]  /*61820*/  LDL.LU R76, [R1+0x240] ;  /* 0x00024000014c7983 */ /* 0x000ea80000300800 */
[----:B------:R-:W1:-:S12]  /*61830*/  LDS R75, [R3+UR12+0x1b180] ;  /* 0x01b1800c034b7984 */ /* 0x000e580008000800 */
[----:B------:R-:W-:Y:S04]  /*61840*/  STL.64 [R1+0x920], R84 ;  /* 0x0009205401007387 */ /* 0x000fe80000100a00 */
[----:B------:R-:W-:Y:S04]  /*61850*/  STL.64 [R1+0x928], R86 ;  /* 0x0009285601007387 */ /* 0x000fe80000100a00 */
        /* <DEDUP_REMOVED lines=93> */
[----:B-1----:R-:W-:Y:S06]  /*61e30*/  HMMA.1688.F32.TF32 R92, R72, R10, R92 ;  /* 0x0000000a485c723c */ /* 0x002fec000008105c */
        /* <DEDUP_REMOVED lines=70> */
[----:B-1----:R-:W3:Y:S04]  /*622a0*/  LDL.LU.64 R114, [R1+0x2ef8] ;  /* 0x002ef80001727983 */ /* 0x002ee80000300a00 */
[----:B------:R-:W3:Y:S04]  /*622b0*/  LDL.LU.64 R112, [R1+0x2ef0] ;  /* 0x002ef00001707983 */ /* 0x000ee80000300a00 */
        /* <DEDUP_REMOVED lines=10> */
[----:B------:R-:W3:Y:S04]  /*62360*/  LDL.LU.64 R102, [R1+0x2ec8] ;  /* 0x002ec80001667983 */ /* 0x000ee80000300a00 */
[----:B------:R-:W3:Y:S04]  /*62370*/  LDL.LU.64 R100, [R1+0x2ec0] ;  /* 0x002ec00001647983 */ /* 0x000ee80000300a00 */
[----:B------:R1:W-:Y:S04]  /*62380*/  STL.64 [R1+0x1b0], R68 ;  /* 0x0001b04401007387 */ /* 0x0003e80000100a00 */
[----:B------:R1:W-:Y:S04]  /*62390*/  STL.64 [R1+0x1b8], R70 ;  /* 0x0001b84601007387 */ /* 0x0003e80000100a00 */
[----:B-1----:R-:W2:Y:S04]  /*623a0*/  LDL.LU R68, [R1+0x230] ;  /* 0x0002300001447983 */ /* 0x002ea80000300800 */
[----:B------:R-:W2:Y:S04]  /*623b0*/  LDL.LU R69, [R1+0x234] ;  /* 0x0002340001457983 */ /* 0x000ea80000300800 */
[----:B------:R-:W2:Y:S04]  /*623c0*/  LDL.LU R70, [R1+0x238] ;  /* 0x0002380001467983 */ /* 0x000ea80000300800 */
[----:B------:R-:W2:Y:S04]  /*623d0*/  LDL.LU R71, [R1+0x23c] ;  /* 0x00023c0001477983 */ /* 0x000ea80000300800 */
        /* <DEDUP_REMOVED lines=24> */
[C---:B------:R-:W-:Y:S06]  /*62560*/  HMMA.1688.F32.TF32 R248, R72.reuse, R34, R248 ;  /* 0x0000002248f8723c */ /* 0x040fec00000810f8 */
[----:B--2---:R-:W-:-:S15]  /*62570*/  HMMA.1688.F32.TF32 R68, R72, R30, R68 ;  /* 0x0000001e4844723c */ /* 0x004fde0000081044 */
[----:B------:R-:W-:-:S08]  /*62580*/  NOP ;  /* 0x0000000000007918 */ /* 0x000fd00000000000 */
[----:B------:R-:W-:Y:S04]  /*62590*/  STL.64 [R1+0x360], R68 ;  /* 0x0003604401007387 */ /* 0x000fe80000100a00 */
[----:B------:R3:W-:Y:S04]  /*625a0*/  STL.64 [R1+0x368], R70 ;  /* 0x0003684601007387 */ /* 0x0007e80000100a00 */
[----:B------:R-:W-:Y:S04]  /*625b0*/  STL.64 [R1+0x350], R248 ;  /* 0x000350f801007387 */ /* 0x000fe80000100a00 */
[----:B------:R-:W-:Y:S01]  /*625c0*/  STL.64 [R1+0x358], R250 ;  /* 0x000358fa01007387 */ /* 0x000fe20000100a00 */
[C---:B---3--:R-:W-:Y:S06]  /*625d0*/  HMMA.1688.F32.TF32 R68, R72.reuse, R38, R76 ;  /* 0x000000264844723c */ /* 0x048fec000008104c */
[C---:B----4-:R-:W-:Y:S06]  /*625e0*/  HMMA.1688.F32.TF32 R76, R72.reuse, R42, R80 ;  /* 0x0000002a484c723c */ /* 0x050fec0000081050 */
[C---:B------:R-:W-:Y:S11]  /*625f0*/  HMMA.1688.F32.TF32 R80, R72.reuse, R46, R84 ;  /* 0x0000002e4850723c */ /* 0x040ff60000081054 */
        /* <DEDUP_REMOVED lines=15> */
[----:B------:R-:W-:Y:S01]  /*626f0*/  STL.64 [R1+0x2f8], R82 ;  /* 0x0002f85201007387 */ /* 0x000fe20000100a00 */
[----:B-1----:R-:W-:Y:S01]  /*62700*/  HMMA.1688.F32.TF32 R76, R72, R66, R104 ;  /* 0x00000042484c723c */ /* 0x002fe20000081068 */
[----:B------:R-:W-:Y:S01]  /*62710*/  IMAD.MOV.U32 R248, RZ, RZ, R151 ;  /* 0x000000fffff87224 */ /* 0x000fe200078e0097 */
[----:B------:R-:W-:Y:S01]  /*62720*/  MOV R249, R159 ;  /* 0x0000009f00f97202 */ /* 0x000fe20000000f00 */
[----:B------:R-:W-:Y:S01]  /*62730*/  IMAD.MOV.U32 R250, RZ, RZ, R163 ;  /* 0x000000fffffa7224 */ /* 0x000fe200078e00a3 */
[----:B------:R-:W-:Y:S01]  /*62740*/  MOV R251, R167 ;  /* 0x000000a700fb7202 */ /* 0x000fe20000000f00 */
[----:B------:R-:W-:Y:S01]  /*62750*/  LDS R100, [R0+UR12+0x1a380] ;  /* 0x01a3800c00647984 */ /* 0x000fe20008000800 */
[C---:B------:R-:W-:Y:S03]  /*62760*/  HMMA.1688.F32.TF32 R72, R172.reuse, R6, R108 ;  /* 0x00000006ac48723c */ /* 0x040fe6000008106c */
[----:B------:R-:W-:Y:S04]  /*62770*/  STL.64 [R1+0x2e0], R68 ;  /* 0x0002e04401007387 */ /* 0x000fe80000100a00 */
[----:B------:R1:W-:Y:S01]  /*62780*/  STL.64 [R1+0x2e8], R70 ;  /* 0x0002e84601007387 */ /* 0x0003e20000100a00 */
[C---:B------:R-:W-:Y:S03]  /*62790*/  HMMA.1688.F32.TF32 R84, R172.reuse, R22, R124 ;  /* 0x00000016ac54723c */ /* 0x040fe6000008107c */
[----:B------:R-:W-:Y:S04]  /*627a0*/  LDS R102, [R0+UR12+0x1b380] ;  /* 0x01b3800c00667984 */ /* 0x000fe80008000800 */
[----:B------:R-:W-:Y:S01]  /*627b0*/  LDS R101, [R3+UR12+0x1a380] ;  /* 0x01a3800c03657984 */ /* 0x000fe20008000800 */
[C---:B-1----:R-:W-:Y:S03]  /*627c0*/  HMMA.1688.F32.TF32 R68, R172.reuse, R10, R112 ;  /* 0x0000000aac44723c */ /* 0x042fe60000081070 */
[----:B------:R1:W-:Y:S04]  /*627d0*/  STL.64 [R1+0x2b0], R76 ;  /* 0x0002b04c01007387 */ /* 0x0003e80000100a00 */
[----:B------:R2:W-:Y:S01]  /*627e0*/  STL.64 [R1+0x2b8], R78 ;  /* 0x0002b84e01007387 */ /* 0x0005e20000100a00 */
[C---:B------:R-:W-:Y:S03]  /*627f0*/  HMMA.1688.F32.TF32 R80, R172.reuse, R14, R116 ;  /* 0x0000000eac50723c */ /* 0x040fe60000081074 */
[----:B------:R-:W-:Y:S04]  /*62800*/  LDS R103, [R3+UR12+0x1b380] ;  /* 0x01b3800c03677984 */ /* 0x000fe80008000800 */
[----:B-1----:R-:W3:Y:S04]  /*62810*/  LDL.LU R76, [R1+0x110] ;  /* 0x00011000014c7983 */ /* 0x002ee80000300800 */
[----:B------:R-:W-:Y:S04]  /*62820*/  STL.64 [R1+0x2a0], R72 ;  /* 0x0002a04801007387 */ /* 0x000fe80000100a00 */
[----:B------:R-:W-:Y:S04]  /*62830*/  STL.64 [R1+0x2a8], R74 ;  /* 0x0002a84a01007387 */ /* 0x000fe80000100a00 */
[----:B------:R-:W-:Y:S04]  /*62840*/  STL.64 [R1+0x2d0], R68 ;  /* 0x0002d04401007387 */ /* 0x000fe80000100a00 */
[----:B------:R1:W-:Y:S04]  /*62850*/  STL.64 [R1+0x2d8], R70 ;  /* 0x0002d84601007387 */ /* 0x0003e80000100a00 */
[----:B------:R-:W3:Y:S04]  /*62860*/  LDL.LU R77, [R1+0x114] ;  /* 0x00011400014d7983 */ /* 0x000ee80000300800 */
[----:B--2---:R-:W3:Y:S01]  /*62870*/  LDL.LU R78, [R1+0x118] ;  /* 0x00011800014e7983 */ /* 0x004ee20000300800 */
[C---:B-1----:R-:W-:Y:S03]  /*62880*/  HMMA.1688.F32.TF32 R68, R172.reuse, R18, R120 ;  /* 0x00000012ac44723c */ /* 0x042fe60000081078 */
[----:B------:R-:W3:Y:S04]  /*62890*/  LDL.LU R79, [R1+0x11c] ;  /* 0x00011c00014f7983 */ /* 0x000ee80000300800 */
[----:B------:R-:W-:Y:S04]  /*628a0*/  STL.64 [R1+0x380], R80 ;  /* 0x0003805001007387 */ /* 0x000fe80000100a00 */
[----:B------:R1:W-:Y:S04]  /*628b0*/  STL.64 [R1+0x388], R82 ;  /* 0x0003885201007387 */ /* 0x0003e80000100a00 */
[----:B------:R-:W-:Y:S04]  /*628c0*/  LDS R72, [R0+UR12+0x1a280] ;  /* 0x01a2800c00487984 */ /* 0x000fe80008000800 */
[----:B------:R-:W-:Y:S01]  /*628d0*/  LDS R74, [R0+UR12+0x1b280] ;  /* 0x01b2800c004a7984 */ /* 0x000fe20008000800 */
[C---:B-1----:R-:W-:Y:S03]  /*628e0*/  HMMA.1688.F32.TF32 R80, R172.reuse, R26, R128 ;  /* 0x0000001aac50723c */ /* 0x042fe60000081080 */
[----:B------:R-:W-:Y:S04]  /*628f0*/  LDS R73, [R3+UR12+0x1a280] ;  /* 0x01a2800c03497984 */ /* 0x000fe80008000800 */
[----:B------:R-:W-:Y:S04]  /*62900*/  STL.64 [R1+0x390], R68 ;  /* 0x0003904401007387 */ /* 0x000fe80000100a00 */
[----:B------:R1:W-:Y:S04]  /*62910*/  STL.64 [R1+0x398], R70 ;  /* 0x0003984601007387 */ /* 0x0003e80000100a00 */
[----:B------:R-:W3:Y:S01]  /*62920*/  LDS R75, [R3+UR12+0x1b280] ;  /* 0x01b2800c034b7984 */ /* 0x000ee20008000800 */
[C---:B-1----:R-:W-:Y:S03]  /*62930*/  HMMA.1688.F32.TF32 R68, R172.reuse, R30, R132 ;  /* 0x0000001eac44723c */ /* 0x042fe60000081084 */
[----:B------:R-:W-:Y:S04]  /*62940*/  STL.64 [R1+0x3a0], R84 ;  /* 0x0003a05401007387 */ /* 0x000fe80000100a00 */
[----:B------:R1:W-:Y:S04]  /*62950*/  STL.64 [R1+0x3a8], R86 ;  /* 0x0003a85601007387 */ /* 0x0003e80000100a00 */
[----:B------:R-:W-:Y:S04]  /*62960*/  STL.64 [R1+0x5a0], R80 ;  /* 0x0005a05001007387 */ /* 0x000fe80000100a00 */
[----:B------:R2:W-:Y:S01]  /*62970*/  STL.64 [R1+0x5a8], R82 ;  /* 0x0005a85201007387 */ /* 0x0005e20000100a00 */
[C---:B-1----:R-:W-:Y:S07]  /*62980*/  HMMA.1688.F32.TF32 R84, R172.reuse, R34, R136 ;  /* 0x00000022ac54723c */ /* 0x042fee0000081088 */
[----:B------:R-:W-:Y:S01]  /*62990*/  STL.64 [R1+0x590], R68 ;  /* 0x0005904401007387 */ /* 0x000fe20000100a00 */
[C---:B--2---:R-:W-:Y:S03]  /*629a0*/  HMMA.1688.F32.TF32 R80, R172.reuse, R38, R140 ;  /* 0x00000026ac50723c */ /* 0x044fe6000008108c */
[----:B------:R1:W-:Y:S03]  /*629b0*/  STL.64 [R1+0x598], R70 ;  /* 0x0005984601007387 */ /* 0x0003e60000100a00 */
[C---:B-1----:R-:W-:Y:S09]  /*629c0*/  HMMA.1688.F32.TF32 R68, R172.reuse, R42, R144 ;  /* 0x0000002aac44723c */ /* 0x042ff20000081090 */
[----:B------:R-:W-:Y:S04]  /*629d0*/  STL.64 [R1+0x580], R84 ;  /* 0x0005805401007387 */ /* 0x000fe80000100a00 */
[----:B------:R1:W-:Y:S04]  /*629e0*/  STL.64 [R1+0x588], R86 ;  /* 0x0005885601007387 */ /* 0x0003e80000100a00 */
[----:B------:R-:W-:Y:S04]  /*629f0*/  STL.64 [R1+0x570], R80 ;  /* 0x0005705001007387 */ /* 0x000fe80000100a00 */
[----:B------:R2:W-:Y:S04]  /*62a00*/  STL.64 [R1+0x578], R82 ;  /* 0x0005785201007387 */ /* 0x0005e80000100a00 */
[----:B------:R-:W4:Y:S04]  /*62a10*/  LDL.LU R151, [R1+0x2e58] ;  /* 0x002e580001977983 */ /* 0x000f280000300800 */
[----:B------:R-:W-:Y:S04]  /*62a20*/  STL.64 [R1+0x560], R68 ;  /* 0x0005604401007387 */ /* 0x000fe80000100a00 */
[----:B------:R-:W-:Y:S04]  /*62a30*/  STL.64 [R1+0x568], R70 ;  /* 0x0005684601007387 */ /* 0x000fe80000100a00 */
[----:B------:R-:W2:Y:S04]  /*62a40*/  LDL.LU R159, [R1+0x2e54] ;  /* 0x002e5400019f7983 */ /* 0x000ea80000300800 */
[----:B------:R-:W3:Y:S04]  /*62a50*/  LDL.LU R163, [R1+0x2e50] ;  /* 0x002e500001a37983 */ /* 0x000ee80000300800 */
[----:B------:R-:W3:Y:S01]  /*62a60*/  LDL.LU R167, [R1+0x2e4c] ;  /* 0x002e4c0001a77983 */ /* 0x000ee20000300800 */
[C---:B-1----:R-:W-:Y:S03]  /*62a70*/  HMMA.1688.F32.TF32 R84, R172.reuse, R50, R152 ;  /* 0x00000032ac54723c */ /* 0x042fe60000081098 */
[----:B------:R-:W-:Y:S04]  /*62a80*/  LDS R68, [R0+UR12+0x1a300] ;  /* 0x01a3000c00447984 */ /* 0x000fe80008000800 */
[----:B------:R-:W-:Y:S04]  /*62a90*/  LDS R70, [R0+UR12+0x1b300] ;  /* 0x01b3000c00467984 */ /* 0x000fe80008000800 */
[----:B------:R-:W-:Y:S04]  /*62aa0*/  LDS R69, [R3+UR12+0x1a300] ;  /* 0x01a3000c03457984 */ /* 0x000fe80008000800 */
[----:B------:R-:W1:Y:S01]  /*62ab0*/  LDS R71, [R3+UR12+0x1b300] ;  /* 0x01b3000c03477984 */ /* 0x000e620008000800 */
[C---:B----4-:R-:W-:Y:S06]  /*62ac0*/  HMMA.1688.F32.TF32 R88, R172.reuse, R46, R148 ;  /* 0x0000002eac58723c */ /* 0x050fec0000081094 */
[----:B--2---:R-:W-:-:S15]  /*62ad0*/  HMMA.1688.F32.TF32 R80, R172, R54, R156 ;  /* 0x00000036ac50723c */ /* 0x004fde000008109c */
[----:B------:R-:W-:-:S02]  /*62ae0*/  NOP ;  /* 0x0000000000007918 */ /* 0x000fc40000000000 */
[----:B------:R-:W-:Y:S04]  /*62af0*/  STL.64 [R1+0x860], R88 ;  /* 0x0008605801007387 */ /* 0x000fe80000100a00 */
[----:B------:R3:W-:Y:S04]  /*62b00*/  STL.64 [R1+0x868], R90 ;  /* 0x0008685a01007387 */ /* 0x0007e80000100a00 */
[----:B------:R-:W-:Y:S04]  /*62b10*/  STL.64 [R1+0x850], R84 ;  /* 0x0008505401007387 */ /* 0x000fe80000100a00 */
[----:B------:R2:W-:Y:S01]  /*62b20*/  STL.64 [R1+0x858], R86 ;  /* 0x0008585601007387 */ /* 0x0005e20000100a00 */
[C---:B---3--:R-:W-:Y:S03]  /*62b30*/  HMMA.1688.F32.TF32 R88, R172.reuse, R58, R160 ;  /* 0x0000003aac58723c */ /* 0x048fe600000810a0 */
[----:B------:R-:W-:Y:S04]  /*62b40*/  STL.64 [R1+0x840], R80 ;  /* 0x0008405001007387 */ /* 0x000fe80000100a00 */
[----:B------:R3:W-:Y:S01]  /*62b50*/  STL.64 [R1+0x848], R82 ;  /* 0x0008485201007387 */ /* 0x0007e20000100a00 */
[C---:B--2---:R-:W-:Y:S06]  /*62b60*/  HMMA.1688.F32.TF32 R84, R172.reuse, R62, R164 ;  /* 0x0000003eac54723c */ /* 0x044fec00000810a4 */
[----:B---3--:R-:W-:Y:S09]  /*62b70*/  HMMA.1688.F32.TF32 R80, R172, R66, R168 ;  /* 0x00000042ac50723c */ /* 0x008ff200000810a8 */
[----:B------:R-:W-:Y:S04]  /*62b80*/  STL.64 [R1+0x830], R88 ;  /* 0x0008305801007387 */ /* 0x000fe80000100a00 */
[----:B------:R-:W-:Y:S04]  /*62b90*/  STL.64 [R1+0x838], R90 ;  /* 0x0008385a01007387 */ /* 0x000fe80000100a00 */
[----:B------:R-:W-:Y:S04]  /*62ba0*/  STL.64 [R1+0x820], R84 ;  /* 0x0008205401007387 */ /* 0x000fe80000100a00 */
[----:B------:R2:W-:Y:S04]  /*62bb0*/  STL.64 [R1+0x828], R86 ;  /* 0x0008285601007387 */ /* 0x0005e80000100a00 */
[----:B------:R-:W-:Y:S04]  /*62bc0*/  STL.64 [R1+0x550], R80 ;  /* 0x0005505001007387 */ /* 0x000fe80000100a00 */
[----:B------:R3:W-:Y:S01]  /*62bd0*/  STL.64 [R1+0x558], R82 ;  /* 0x0005585201007387 */ /* 0x0007e20000100a00 */
[C---:B--2---:R-:W-:Y:S06]  /*62be0*/  HMMA.1688.F32.TF32 R84, R72.reuse, R6, R76 ;  /* 0x000000064854723c */ /* 0x044fec000008104c */
[C---:B------:R-:W-:Y:S06]  /*62bf0*/  HMMA.1688.F32.TF32 R76, R72.reuse, R14, R180 ;  /* 0x0000000e484c723c */ /* 0x040fec00000810b4 */
[C---:B---3--:R-:W-:Y:S11]  /*62c00*/  HMMA.1688.F32.TF32 R80, R72.reuse, R10, R176 ;  /* 0x0000000a4850723c */ /* 0x048ff600000810b0 */
[----:B------:R-:W-:Y:S04]  /*62c10*/  STL.64 [R1+0x810], R84 ;  /* 0x0008105401007387 */ /* 0x000fe80000100a00 */
[----:B------:R2:W-:Y:S08]  /*62c20*/  STL.64 [R1+0x818], R86 ;  /* 0x0008185601007387 */ /* 0x0005f00000100a00 */
        /* <DEDUP_REMOVED lines=40> */
[----:B---3--:R-:W-:Y:S01]  /*62eb0*/  HMMA.1688.F32.TF32 R76, R72, R62, R228 ;  /* 0x0000003e484c723c */ /* 0x008fe200000810e4 */
[----:B------:R-:W-:-:S02]  /*62ec0*/  IMAD.MOV.U32 R206, RZ, RZ, R247 ;  /* 0x000000ffffce7224 */ /* 0x000fc400078e00f7 */
[----:B------:R-:W-:Y:S03]  /*62ed0*/  STL.64 [R1+0x750], R84 ;  /* 0x0007505401007387 */ /* 0x000fe60000100a00 */
[----:B------:R-:W-:Y:S01]  /*62ee0*/  HMMA.1688.F32.TF32 R72, R72, R66, R232 ;  /* 0x000000424848723c */ /* 0x000fe200000810e8 */
[----:B------:R-:W-:Y:S04]  /*62ef0*/  STL.64 [R1+0x758], R86 ;  /* 0x0007585601007387 */ /* 0x000fe80000100a00 */
[----:B------:R-:W-:Y:S04]  /*62f00*/  LDS R228, [R0+UR12+0x1c100] ;  /* 0x01c1000c00e47984 */ /* 0x000fe80008000800 */
[----:B------:R-:W-:Y:S04]  /*62f10*/  STL.64 [R1+0x740], R80 ;  /* 0x0007405001007387 */ /* 0x000fe80000100a00 */
[----:B------:R1:W-:Y:S04]  /*62f20*/  STL.64 [R1+0x748], R82 ;  /* 0x0007485201007387 */ /* 0x0003e80000100a00 */
[----:B------:R-:W-:Y:S04]  /*62f30*/  STL.64 [R1+0x730], R76 ;  /* 0x0007304c01007387 */ /* 0x000fe80000100a00 */
[----:B------:R2:W-:Y:S01]  /*62f40*/  STL.64 [R1+0x738], R78 ;  /* 0x0007384e01007387 */ /* 0x0005e20000100a00 */
[C---:B-1----:R-:W-:Y:S03]  /*62f50*/  HMMA.1688.F32.TF32 R80, R68.reuse, R6, R236 ;  /* 0x000000064450723c */ /* 0x042fe600000810ec */
[----:B------:R-:W-:Y:S04]  /*62f60*/  STL.64 [R1+0x180], R72 ;  /* 0x0001804801007387 */ /* 0x000fe80000100a00 */
[----:B------:R1:W-:Y:S01]  /*62f70*/  STL.64 [R1+0x188], R74 ;  /* 0x0001884a01007387 */ /* 0x0003e20000100a00 */
[C---:B--2---:R-:W-:Y:S03]  /*62f80*/  HMMA.1688.F32.TF32 R76, R68.reuse, R10, R240 ;  /* 0x0000000a444c723c */ /* 0x044fe600000810f0 */
[----:B------:R-:W-:Y:S04]  /*62f90*/  LDS R230, [R0+UR12+0x1d100] ;  /* 0x01d1000c00e67984 */ /* 0x000fe80008000800 */
[----:B------:R-:W-:Y:S01]  /*62fa0*/  LDS R229, [R3+UR12+0x1c100] ;  /* 0x01c1000c03e57984 */ /* 0x000fe20008000800 */
[----:B-1----:R-:W-:Y:S03]  /*62fb0*/  HMMA.1688.F32.TF32 R72, R68, R14, R248 ;  /* 0x0000000e4448723c */ /* 0x002fe600000810f8 */
[----:B------:R-:W-:Y:S04]  /*62fc0*/  LDS R231, [R3+UR12+0x1d100] ;  /* 0x01d1000c03e77984 */ /* 0x000fe80008000800 */
[----:B------:R-:W-:Y:S04]  /*62fd0*/  LDS R224, [R0+UR12+0x1c180] ;  /* 0x01c1800c00e07984 */ /* 0x000fe80008000800 */
[----:B------:R-:W-:Y:S01]  /*62fe0*/  STL.64 [R1+0x170], R80 ;  /* 0x0001705001007387 */ /* 0x000fe20000100a00 */
[----:B------:R-:W-:-:S03]  /*62ff0*/  IMAD.MOV.U32 R248, RZ, RZ, R25 ;  /* 0x000000fffff87224 */ /* 0x000fc600078e0019 */
[----:B------:R1:W-:Y:S04]  /*63000*/  STL.64 [R1+0x178], R82 ;  /* 0x0001785201007387 */ /* 0x0003e80000100a00 */
[----:B------:R2:W-:Y:S01]  /*63010*/  STL.64 [R1+0x160], R76 ;  /* 0x0001604c01007387 */ /* 0x0005e20000100a00 */
[----:B------:R-:W-:-:S03]  /*63020*/  MOV R249, R252 ;  /* 0x000000fc00f97202 */ /* 0x000fc60000000f00 */
[----:B------:R3:W-:Y:S04]  /*63030*/  STL.64 [R1+0x168], R78 ;  /* 0x0001684e01007387 */ /* 0x0007e80000100a00 */
[----:B------:R-:W4:Y:S04]  /*63040*/  LDL.LU R25, [R1+0x2e48] ;  /* 0x002e480001197983 */ /* 0x000f280000300800 */
[----:B------:R-:W-:Y:S04]  /*63050*/  STL.64 [R1+0x150], R72 ;  /* 0x0001504801007387 */ /* 0x000fe80000100a00 */
[----:B------:R3:W-:Y:S04]  /*63060*/  STL.64 [R1+0x158], R74 ;  /* 0x0001584a01007387 */ /* 0x0007e80000100a00 */
[----:B------:R-:W2:Y:S04]  /*63070*/  LDL.LU R252, [R1+0x2e44] ;  /* 0x002e440001fc7983 */ /* 0x000ea80000300800 */
[----:B------:R-:W3:Y:S04]  /*63080*/  LDL.LU R92, [R1+0x500] ;  /* 0x00050000015c7983 */ /* 0x000ee80000300800 */
[----:B------:R-:W3:Y:S04]  /*63090*/  LDL.LU R93, [R1+0x504] ;  /* 0x00050400015d7983 */ /* 0x000ee80000300800 */
[----:B------:R-:W-:Y:S04]  /*630a0*/  LDS R226, [R0+UR12+0x1d180] ;  /* 0x01d1800c00e27984 */ /* 0x000fe80008000800 */
[----:B------:R-:W-:Y:S04]  /*630b0*/  LDS R225, [R3+UR12+0x1c180] ;  /* 0x01c1800c03e17984 */ /* 0x000fe80008000800 */
[----:B------:R-:W-:Y:S01]  /*630c0*/  LDS R227, [R3+UR12+0x1d180] ;  /* 0x01d1800c03e37984 */ /* 0x000fe20008000800 */
[----:B--2---:R-:W-:-:S03]  /*630d0*/  IMAD.MOV.U32 R94, RZ, RZ, R252 ;  /* 0x000000ffff5e7224 */ /* 0x004fc600078e00fc */
        /* <DEDUP_REMOVED lines=72> */
[----:B----4-:R-:W-:Y:S01]  /*63560*/  MOV R95, R25 ;  /* 0x00000019005f7202 */ /* 0x010fe20000000f00 */
[----:B-1----:R-:W-:Y:S01]  /*63570*/  IMAD.MOV.U32 R83, RZ, RZ, R9 ;  /* 0x000000ffff537224 */ /* 0x002fe200078e0009 */
[----:B------:R-:W-:Y:S01]  /*63580*/  MOV R76, R8 ;  /* 0x00000008004c7202 */ /* 0x000fe20000000f00 */
[----:B------:R-:W-:Y:S01]  /*63590*/  IMAD.MOV.U32 R77, RZ, RZ, R5 ;  /* 0x000000ffff4d7224 */ /* 0x000fe200078e0005 */
[----:B---3--:R-:W-:Y:S01]  /*635a0*/  MOV R78, R4 ;  /* 0x00000004004e7202 */ /* 0x008fe20000000f00 */
[----:B------:R-:W-:-:S02]  /*635b0*/  IMAD.MOV.U32 R79, RZ, RZ, R2 ;  /* 0x000000ffff4f7224 */ /* 0x000fc400078e0002 */
[----:B--2---:R-:W-:Y:S01]  /*635c0*/  IMAD.MOV.U32 R107, RZ, RZ, R252 ;  /* 0x000000ffff6b7224 */ /* 0x004fe200078e00fc */
[----:B------:R-:W-:Y:S01]  /*635d0*/  MOV R251, R36 ;  /* 0x0000002400fb7202 */ /* 0x000fe20000000f00 */
[----:B------:R-:W-:Y:S01]  /*635e0*/  IMAD.MOV.U32 R250, RZ, RZ, R37 ;  /* 0x000000fffffa7224 */ /* 0x000fe200078e0025 */
[----:B------:R-:W-:Y:S06]  /*635f0*/  HMMA.1688.F32.TF32 R8, R100, R10, R112 ;  /* 0x0000000a6408723c */ /* 0x000fec0000081070 */
        /* <DEDUP_REMOVED lines=22> */
[----:B------:R-:W-:Y:S01]  /*63760*/  HMMA.1688.F32.TF32 R128, R68, R58, R128 ;  /* 0x0000003a4480723c */ /* 0x000fe20000081080 */
[----:B------:R-:W-:Y:S01]  /*63770*/  IMAD.MOV.U32 R84, RZ, RZ, R33 ;  /* 0x000000ffff547224 */ /* 0x000fe200078e0021 */
[----:B------:R-:W-:Y:S01]  /*63780*/  MOV R85, R32 ;  /* 0x0000002000557202 */ /* 0x000fe20000000f00 */
[----:B------:R-:W-:Y:S01]  /*63790*/  IMAD.MOV.U32 R86, RZ, RZ, R29 ;  /* 0x000000ffff567224 */ /* 0x000fe200078e001d */
[----:B------:R-:W-:Y:S01]  /*637a0*/  MOV R87, R28 ;  /* 0x0000001c00577202 */ /* 0x000fe20000000f00 */
[----:B------:R-:W-:Y:S01]  /*637b0*/  IMAD.MOV.U32 R81, RZ, RZ, R13 ;  /* 0x000000ffff517224 */ /* 0x000fe200078e000d */
[----:B------:R-:W-:-:S02]  /*637c0*/  MOV R82, R12 ;  /* 0x0000000c00527202 */ /* 0x000fc40000000f00 */
[----:B------:R-:W-:Y:S01]  /*637d0*/  MOV R80, R16 ;  /* 0x0000001000507202 */ /* 0x000fe20000000f00 */
[----:B------:R-:W-:Y:S04]  /*637e0*/  STL.64 [R1+0xe0], R72 ;  /* 0x0000e04801007387 */ /* 0x000fe80000100a00 */
[----:B------:R1:W-:Y:S01]  /*637f0*/  STL.64 [R1+0xe8], R74 ;  /* 0x0000e84a01007387 */ /* 0x0003e20000100a00 */
[----:B------:R-:W-:Y:S03]  /*63800*/  HMMA.1688.F32.TF32 R248, R100, R38, R248 ;  /* 0x0000002664f8723c */ /* 0x000fe600000810f8 */
[----:B------:R-:W-:Y:S04]  /*63810*/  LDS R152, [R0+UR12+0x1c000] ;  /* 0x01c0000c00987984 */ /* 0x000fe80008000800 */
[----:B------:R-:W-:Y:S01]  /*63820*/  LDS R154, [R0+UR12+0x1d000] ;  /* 0x01d0000c009a7984 */ /* 0x000fe20008000800 */
[C---:B-1----:R-:W-:Y:S03]  /*63830*/  HMMA.1688.F32.TF32 R72, R68.reuse, R54, R132 ;  /* 0x000000364448723c */ /* 0x042fe60000081084 */
[----:B------:R-:W-:Y:S04]  /*63840*/  STL.64 [R1+0xd0], R140 ;  /* 0x0000d08c01007387 */ /* 0x000fe80000100a00 */
[----:B------:R-:W-:Y:S04]  /*63850*/  STL.64 [R1+0xd8], R142 ;  /* 0x0000d88e01007387 */ /* 0x000fe80000100a00 */
[----:B------:R-:W2:Y:S04]  /*63860*/  LDL.LU R25, [R1+0x12c0] ;  /* 0x0012c00001197983 */ /* 0x000ea80000300800 */
[----:B------:R-:W-:Y:S04]  /*63870*/  STL.64 [R1+0xc0], R136 ;  /* 0x0000c08801007387 */ /* 0x000fe80000100a00 */
[----:B------:R-:W-:Y:S04]  /*63880*/  STL.64 [R1+0xc8], R138 ;  /* 0x0000c88a01007387 */ /* 0x000fe80000100a00 */
[----:B------:R-:W-:Y:S04]  /*63890*/  LDS R153, [R3+UR12+0x1c000] ;  /* 0x01c0000c03997984 */ /* 0x000fe80008000800 */
[----:B------:R-:W-:Y:S04]  /*638a0*/  STL.64 [R1+0xb0], R72 ;  /* 0x0000b04801007387 */ /* 0x000fe80000100a00 */
[----:B------:R1:W-:Y:S04]  /*638b0*/  STL.64 [R1+0xb8], R74 ;  /* 0x0000b84a01007387 */ /* 0x0003e80000100a00 */
[----:B------:R-:W-:Y:S01]  /*638c0*/  LDS R155, [R3+UR12+0x1d000] ;  /* 0x01d0000c039b7984 */ /* 0x000fe20008000800 */
[----:B-1----:R-:W-:Y:S06]  /*638d0*/  HMMA.1688.F32.TF32 R72, R68, R66, R120 ;  /* 0x000000424448723c */ /* 0x002fec0000081078 */
        /* <DEDUP_REMOVED lines=11> */
[----:B------:R-:W-:-:S03]  /*63990*/  MOV R252, R6 ;  /* 0x0000000600fc7202 */ /* 0x000fc60000000f00 */
[----:B------:R1:W-:Y:S01]  /*639a0*/  STL.64 [R1+0x68], R10 ;  /* 0x0000680a01007387 */ /* 0x0003e20000100a00 */
[----:B------:R-:W-:-:S03]  /*639b0*/  IMAD.MOV.U32 R2, RZ, RZ, R7 ;  /* 0x000000ffff027224 */ /* 0x000fc600078e0007 */
[----:B------:R3:W-:Y:S01]  /*639c0*/  STL.64 [R1+0x50], R4 ;  /* 0x0000500401007387 */ /* 0x0007e20000100a00 */
[C---:B-1----:R-:W-:Y:S06]  /*639d0*/  HMMA.1688.F32.TF32 R8, R100.reuse, R18, R104 ;  /* 0x000000126408723c */ /* 0x042fec0000081068 */
[C---:B---3--:R-:W-:Y:S06]  /*639e0*/  HMMA.1688.F32.TF32 R4, R100.reuse, R22, R96 ;  /* 0x000000166404723c */ /* 0x048fec0000081060 */
[C---:B------:R-:W-:Y:S11]  /*639f0*/  HMMA.1688.F32.TF32 R12, R100.reuse, R26, R92 ;  /* 0x0000001a640c723c */ /* 0x040ff6000008105c */
[----:B------:R-:W-:Y:S04]  /*63a00*/  STL.64 [R1+0x40], R8 ;  /* 0x0000400801007387 */ /* 0x000fe80000100a00 */
[----:B------:R1:W-:Y:S04]  /*63a10*/  STL.64 [R1+0x48], R10 ;  /* 0x0000480a01007387 */ /* 0x0003e80000100a00 */
[----:B------:R-:W-:Y:S04]  /*63a20*/  STL.64 [R1+0x30], R4 ;  /* 0x0000300401007387 */ /* 0x000fe80000100a00 */
[----:B------:R3:W-:Y:S01]  /*63a30*/  STL.64 [R1+0x38], R6 ;  /* 0x0000380601007387 */ /* 0x0007e20000100a00 */
[C---:B-1----:R-:W-:Y:S06]  /*63a40*/  HMMA.1688.F32.TF32 R8, R100.reuse, R30, R88 ;  /* 0x0000001e6408723c */ /* 0x042fec0000081058 */
[C---:B---3--:R-:W-:Y:S06]  /*63a50*/  HMMA.1688.F32.TF32 R4, R100.reuse, R34, R84 ;  /* 0x000000226404723c */ /* 0x048fec0000081054 */
[C---:B------:R-:W-:Y:S06]  /*63a60*/  HMMA.1688.F32.TF32 R40, R100.reuse, R42, R80 ;  /* 0x0000002a6428723c */ /* 0x040fec0000081050 */
[----:B------:R-:W-:Y:S01]  /*63a70*/  HMMA.1688.F32.TF32 R44, R100, R46, R76 ;  /* 0x0000002e642c723c */ /* 0x000fe2000008104c */
        /* <DEDUP_REMOVED lines=46> */
[----:B--2---:R-:W-:Y:S04]  /*63d60*/  LDSM.16.M88.4 R96, [R25+UR13+0x40180] ;  /* 0x0401800d1960783b */ /* 0x004fe80008000200 */
[----:B------:R-:W-:Y:S04]  /*63d70*/  LDSM.16.M88.4 R92, [R25+UR13+0x41180] ;  /* 0x0411800d195c783b */ /* 0x000fe80008000200 */
[----:B------:R-:W-:Y:S04]  /*63d80*/  LDSM.16.M88.4 R88, [R25+UR13+0x42180] ;  /* 0x0421800d1958783b */ /* 0x000fe80008000200 */
[----:B------:R-:W-:Y:S04]  /*63d90*/  LDSM.16.M88.4 R12, [R25+UR13+0x43180] ;  /* 0x0431800d190c783b */ /* 0x000fe80008000200 */
[----:B------:R-:W1:Y:S01]  /*63da0*/  LDSM.16.M88.4 R20, [R25+UR13+0x44180] ;  /* 0x0441800d1914783b */ /* 0x000e620008000200 */
        /* <DEDUP_REMOVED lines=10> */
[----:B------:R-:W2:Y:S04]  /*63e50*/  LDSM.16.M88.4 R16, [R25+UR13+0x45180] ;  /* 0x0451800d1910783b */ /* 0x000ea80008000200 */
[----:B------:R-:W-:Y:S04]  /*63e60*/  LDSM.16.M88.4 R8, [R25+UR13+0x46180] ;  /* 0x0461800d1908783b */ /* 0x000fe80008000200 */
[----:B------:R-:W-:Y:S04]  /*63e70*/  LDSM.16.M88.4 R84, [R25+UR13+0x47180] ;  /* 0x0471800d1954783b */ /* 0x000fe80008000200 */
[----:B------:R-:W-:Y:S04]  /*63e80*/  LDSM.16.M88.4 R80, [R25+UR13+0x48180] ;  /* 0x0481800d1950783b */ /* 0x000fe80008000200 */
[----:B------:R-:W-:Y:S04]  /*63e90*/  LDSM.16.M88.4 R76, [R25+UR13+0x49180] ;  /* 0x0491800d194c783b */ /* 0x000fe80008000200 */
[----:B------:R-:W-:Y:S04]  /*63ea0*/  LDSM.16.M88.4 R72, [R25+UR13+0x4a180] ;  /* 0x04a1800d1948783b */ /* 0x000fe80008000200 */
[----:B------:R-:W2:Y:S04]  /*63eb0*/  LDSM.16.M88.4 R68, [R25+UR13+0x4b180] ;  /* 0x04b1800d1944783b */ /* 0x000ea80008000200 */
[----:B------:R-:W2:Y:S01]  /*63ec0*/  LDSM.16.M88.4 R36, [R25+UR13+0x4c180] ;  /* 0x04c1800d1924783b */ /* 0x000ea20008000200 */
[----:B-1----:R-:W-:Y:S03]  /*63ed0*/  HMMA.1688.F32.TF32 R108, R152, R20, R108 ;  /* 0x00000014986c723c */ /* 0x002fe6000008106c */
[----:B------:R-:W1:Y:S04]  /*63ee0*/  LDSM.16.M88.4 R32, [R25+UR13+0x4d180] ;  /* 0x04d1800d1920783b */ /* 0x000e680008000200 */
[----:B------:R-:W1:Y:S04]  /*63ef0*/  LDSM.16.M88.4 R28, [R25+UR13+0x4e180] ;  /* 0x04e1800d191c783b */ /* 0x000e680008000200 */
[----:B------:R-:W1:Y:S04]  /*63f00*/  LDSM.16.M88.4 R24, [R25+UR13+0x4f180] ;  /* 0x04f1800d1918783b */ /* 0x000e680008000200 */
[----:B------:R-:W-:Y:S04]  /*63f10*/  LDS R4, [R0+UR12+0x1c080] ;  /* 0x01c0800c00047984 */ /* 0x000fe80008000800 */
[----:B------:R-:W-:Y:S04]  /*63f20*/  LDS R6, [R0+UR12+0x1d080] ;  /* 0x01d0800c00067984 */ /* 0x000fe80008000800 */
[----:B------:R-:W-:Y:S04]  /*63f30*/  LDS R5, [R3+UR12+0x1c080] ;  /* 0x01c0800c03057984 */ /* 0x000fe80008000800 */
[----:B------:R-:W1:Y:S01]  /*63f40*/  LDS R7, [R3+UR12+0x1d080] ;  /* 0x01d0800c03077984 */ /* 0x000e620008000800 */
[C---:B----4-:R-:W-:Y:S06]  /*63f50*/  HMMA.1688.F32.TF32 R60, R100.reuse, R62, R132 ;  /* 0x0000003e643c723c */ /* 0x050fec0000081084 */
[C---:B---3--:R-:W-:Y:S06]  /*63f60*/  HMMA.1688.F32.TF32 R48, R100.reuse, R50, R144 ;  /* 0x000000326430723c */ /* 0x048fec0000081090 */
[C---:B------:R-:W-:Y:S06]  /*63f70*/  HMMA.1688.F32.TF32 R52, R100.reuse, R54, R140 ;  /* 0x000000366434723c */ /* 0x040fec000008108c */
[C---:B------:R-:W-:Y:S11]  /*63f80*/  HMMA.1688.F32.TF32 R56, R100.reuse, R58, R136 ;  /* 0x0000003a6438723c */ /* 0x040ff60000081088 */
[----:B------:R-:W-:Y:S01]  /*63f90*/  STL.64 [R1+0x2cc8], R50 ;  /* 0x002cc83201007387 */ /* 0x000fe20000100a00 */
[----:B------:R-:W-:Y:S06]  /*63fa0*/  HMMA.1688.F32.TF32 R216, R100, R66, R128 ;  /* 0x0000004264d8723c */ /* 0x000fec0000081080 */
[C---:B------:R-:W-:Y:S06]  /*63fb0*/  HMMA.1688.F32.TF32 R100, R152.reuse, R88, R116 ;  /* 0x000000589864723c */ /* 0x040fec0000081074 */
[C---:B------:R-:W-:Y:S01]  /*63fc0*/  HMMA.1688.F32.TF32 R220, R152.reuse, R96, R124 ;  /* 0x0000006098dc723c */ /* 0x040fe2000008107c */
[----:B------:R-:W-:Y:S05]  /*63fd0*/  STL.64 [R1+0x2cc0], R48 ;  /* 0x002cc03001007387 */ /* 0x000fea0000100a00 */
        /* <DEDUP_REMOVED lines=59> */
[----:B------:R-:W3:Y:S01]  /*64390*/  LDL.LU R151, [R1+0x63c] ;  /* 0x00063c0001977983 */ /* 0x000ee20000300800 */
[C---:B--2---:R-:W-:Y:S03]  /*643a0*/  HMMA.1688.F32.TF32 R112, R152.reuse, R16, R112 ;  /* 0x000000109870723c */ /* 0x044fe60000081070 */
[----:B------:R-:W2:Y:S04]  /*643b0*/  LDL.LU R156, [R1+0x3b0] ;  /* 0x0003b000019c7983 */ /* 0x000ea80000300800 */
[----:B------:R-:W2:Y:S04]  /*643c0*/  LDL.LU R157, [R1+0x3b4] ;  /* 0x0003b400019d7983 */ /* 0x000ea80000300800 */
[----:B------:R-:W2:Y:S04]  /*643d0*/  LDL.LU R158, [R1+0x3b8] ;  /* 0x0003b800019e7983 */ /* 0x000ea80000300800 */
[----:B------:R-:W2:Y:S08]  /*643e0*/  LDL.LU R159, [R1+0x3bc] ;  /* 0x0003bc00019f7983 */ /* 0x000eb00000300800 */
[----:B------:R-:W-:Y:S04]  /*643f0*/  STL.64 [R1+0x2d68], R114 ;  /* 0x002d687201007387 */ /* 0x000fe80000100a00 */
[----:B------:R-:W-:Y:S01]  /*64400*/  STL.64 [R1+0x2d60], R112 ;  /* 0x002d607001007387 */ /* 0x000fe20000100a00 */
[C---:B----4-:R-:W-:Y:S06]  /*64410*/  HMMA.1688.F32.TF32 R136, R152.reuse, R68, R136 ;  /* 0x000000449888723c */ /* 0x050fec0000081088 */
[C---:B---3--:R-:W-:Y:S06]  /*64420*/  HMMA.1688.F32.TF32 R120, R152.reuse, R84, R120 ;  /* 0x000000549878723c */ /* 0x048fec0000081078 */
        /* <DEDUP_REMOVED lines=8> */
[C---:B-1----:R-:W-:Y:S01]  /*644b0*/  HMMA.1688.F32.TF32 R144, R152.reuse, R32, R144 ;  /* 0x000000209890723c */ /* 0x042fe20000081090 */
[----:B------:R-:W-:Y:S04]  /*644c0*/  STL.64 [R1+0x2d80], R120 ;  /* 0x002d807801007387 */ /* 0x000fe80000100a00 */
[----:B------:R-:W-:Y:S01]  /*644d0*/  STL.64 [R1+0x2d98], R126 ;  /* 0x002d987e01007387 */ /* 0x000fe20000100a00 */
        /* <DEDUP_REMOVED lines=34> */
[----:B------:R-:W4:Y:S01]  /*64700*/  LDL.LU R189, [R1+0x5e4] ;  /* 0x0005e40001bd7983 */ /* 0x000f220000300800 */
[C---:B--2---:R-:W-:Y:S03]  /*64710*/  HMMA.1688.F32.TF32 R156, R4.reuse, R96, R156 ;  /* 0x00000060049c723c */ /* 0x044fe6000008109c */
        /* <DEDUP_REMOVED lines=26> */
[----:B------:R-:W-:Y:S04]  /*648c0*/  STL.64 [R1+0x2e18], R158 ;  /* 0x002e189e01007387 */ /* 0x000fe80000100a00 */
[----:B------:R-:W-:Y:S01]  /*648d0*/  STL.64 [R1+0x2e10], R156 ;  /* 0x002e109c01007387 */ /* 0x000fe20000100a00 */
[----:B---3--:R-:W-:-:S15]  /*648e0*/  HMMA.1688.F32.TF32 R160, R4, R92, R160 ;  /* 0x0000005c04a0723c */ /* 0x008fde00000810a0 */
[----:B------:R-:W-:-:S08]  /*648f0*/  NOP ;  /* 0x0000000000007918 */ /* 0x000fd00000000000 */
[----:B------:R-:W-:Y:S04]  /*64900*/  STL.64 [R1+0x2e28], R162 ;  /* 0x002e28a201007387 */ /* 0x000fe80000100a00 */
[----:B------:R-:W-:Y:S04]  /*64910*/  STL.64 [R1+0x2e20], R160 ;  /* 0x002e20a001007387 */ /* 0x000fe80000100a00 */
[----:B------:R-:W2:Y:S04]  /*64920*/  LDL.LU R245, [R1+0x2e38] ;  /* 0x002e380001f57983 */ /* 0x000ea80000300800 */
[----:B------:R-:W2:Y:S04]  /*64930*/  LDL.LU R246, [R1+0x2e34] ;  /* 0x002e340001f67983 */ /* 0x000ea80000300800 */
[----:B------:R-:W2:Y:S04]  /*64940*/  LDL.LU R247, [R1+0x2e30] ;  /* 0x002e300001f77983 */ /* 0x000ea80000300800 */
[----:B------:R-:W3:Y:S01]  /*64950*/  LDL.LU R207, [R1+0x93c] ;  /* 0x00093c0001cf7983 */ /* 0x000ee20000300800 */
[C---:B------:R-:W-:Y:S03]  /*64960*/  HMMA.1688.F32.TF32 R200, R4.reuse, R36, R200 ;  /* 0x0000002404c8723c */ /* 0x040fe600000810c8 */
        /* <DEDUP_REMOVED lines=8> */
[----:B------:R-:W-:Y:S04]  /*649f0*/  STL [R1+0x2c20], R200 ;  /* 0x002c20c801007387 */ /* 0x000fe80000100800 */
[----:B------:R-:W-:Y:S04]  /*64a00*/  STL [R1+0x2c1c], R201 ;  /* 0x002c1cc901007387 */ /* 0x000fe80000100800 */
[----:B------:R-:W-:Y:S04]  /*64a10*/  STL [R1+0x2c18], R202 ;  /* 0x002c18ca01007387 */ /* 0x000fe80000100800 */
[----:B------:R-:W-:Y:S01]  /*64a20*/  STL [R1+0x2c14], R203 ;  /* 0x002c14cb01007387 */ /* 0x000fe20000100800 */
[----:B---3--:R-:W-:-:S15]  /*64a30*/  HMMA.1688.F32.TF32 R204, R4, R32, R204 ;  /* 0x0000002004cc723c */ /* 0x008fde00000810cc */
[----:B------:R-:W-:-:S08]  /*64a40*/  NOP ;  /* 0x0000000000007918 */ /* 0x000fd00000000000 */
        /* <DEDUP_REMOVED lines=25> */
[C---:B------:R-:W-:Y:S06]  /*64be0*/  HMMA.1688.F32.TF32 R164, R4.reuse, R88, R164 ;  /* 0x0000005804a4723c */ /* 0x040fec00000810a4 */
[C---:B--2---:R-:W-:Y:S01]  /*64bf0*/  HMMA.1688.F32.TF32 R168, R4.reuse, R12, R244 ;  /* 0x0000000c04a8723c */ /* 0x044fe200000810f4 */
[----:B------:R-:W-:Y:S04]  /*64c00*/  LDS R244, [R0+UR12+0x1c200] ;  /* 0x01c2000c00f47984 */ /* 0x000fe80008000800 */
[----:B------:R-:W-:Y:S01]  /*64c10*/  LDS R246, [R0+UR12+0x1d200] ;  /* 0x01d2000c00f67984 */ /* 0x000fe20008000800 */
[C---:B------:R-:W-:Y:S03]  /*64c20*/  HMMA.1688.F32.TF32 R212, R4.reuse, R20, R212 ;  /* 0x0000001404d4723c */ /* 0x040fe600000810d4 */
[----:B------:R-:W-:Y:S04]  /*64c30*/  LDS R245, [R3+UR12+0x1c200] ;  /* 0x01c2000c03f57984 */ /* 0x000fe80008000800 */
[----:B------:R-:W-:Y:S01]  /*64c40*/  STL [R1+0x2c3c], R208 ;  /* 0x002c3cd001007387 */ /* 0x000fe20000100800 */
[C---:B------:R-:W-:Y:S03]  /*64c50*/  HMMA.1688.F32.TF32 R176, R4.reuse, R16, R176 ;  /* 0x0000001004b0723c */ /* 0x040fe600000810b0 */
[----:B------:R-:W-:Y:S03]  /*64c60*/  STL [R1+0x2c38], R209 ;  /* 0x002c38d101007387 */ /* 0x000fe60000100800 */
[C---:B------:R-:W-:Y:S01]  /*64c70*/  HMMA.1688.F32.TF32 R180, R4.reuse, R8, R180 ;  /* 0x0000000804b4723c */ /* 0x040fe200000810b4 */
[----:B------:R-:W-:Y:S04]  /*64c80*/  STL [R1+0x2c34], R210 ;  /* 0x002c34d201007387 */ /* 0x000fe80000100800 */
[----:B------:R-:W-:Y:S01]  /*64c90*/  STL [R1+0x2c10], R211 ;  /* 0x002c10d301007387 */ /* 0x000fe20000100800 */
[C---:B------:R-:W-:Y:S03]  /*64ca0*/  HMMA.1688.F32.TF32 R184, R4.reuse, R84, R184 ;  /* 0x0000005404b8723c */ /* 0x040fe600000810b8 */
[----:B------:R-:W1:Y:S03]  /*64cb0*/  LDS R247, [R3+UR12+0x1d200] ;  /* 0x01d2000c03f77984 */ /* 0x000e660008000800 */
[C---:B------:R-:W-:Y:S06]  /*64cc0*/  HMMA.1688.F32.TF32 R188, R4.reuse, R80, R188 ;  /* 0x0000005004bc723c */ /* 0x040fec00000810bc */
[C---:B------:R-:W-:Y:S06]  /*64cd0*/  HMMA.1688.F32.TF32 R192, R4.reuse, R76, R192 ;  /* 0x0000004c04c0723c */ /* 0x040fec00000810c0 */
[C---:B------:R-:W-:Y:S06]  /*64ce0*/  HMMA.1688.F32.TF32 R172, R4.reuse, R72, R172 ;  /* 0x0000004804ac723c */ /* 0x040fec00000810ac */
[C---:B------:R-:W-:Y:S06]  /*64cf0*/  HMMA.1688.F32.TF32 R196, R4.reuse, R68, R196 ;  /* 0x0000004404c4723c */ /* 0x040fec00000810c4 */
[----:B------:R-:W-:Y:S01]  /*64d00*/  HMMA.1688.F32.TF32 R4, R4, R24, R40 ;  /* 0x000000180404723c */ /* 0x000fe20000081028 */
[----:B------:R-:W2:Y:S04]  /*64d10*/  LDL.LU R40, [R1+0x8d0] ;  /* 0x0008d00001287983 */ /* 0x000ea80000300800 */
[----:B------:R-:W2:Y:S04]  /*64d20*/  LDL.LU R41, [R1+0x8d4] ;  /* 0x0008d40001297983 */ /* 0x000ea80000300800 */
[----:B------:R-:W2:Y:S04]  /*64d30*/  LDL.LU R42, [R1+0x8d8] ;  /* 0x0008d800012a7983 */ /* 0x000ea80000300800 */
[----:B------:R-:W2:Y:S10]  /*64d40*/  LDL.LU R43, [R1+0x8dc] ;  /* 0x0008dc00012b7983 */ /* 0x000eb40000300800 */
[----:B------:R-:W-:Y:S04]  /*64d50*/  STL [R1+0x2c48], R4 ;  /* 0x002c480401007387 */ /* 0x000fe80000100800 */
[----:B------:R-:W-:Y:S04]  /*64d60*/  STL [R1+0x2c44], R5 ;  /* 0x002c440501007387 */ /* 0x000fe80000100800 */
[----:B------:R-:W-:Y:S04]  /*64d70*/  STL [R1+0x2c40], R6 ;  /* 0x002c400601007387 */ /* 0x000fe80000100800 */
[----:B------:R4:W-:Y:S01]  /*64d80*/  STL [R1+0x2c0c], R7 ;  /* 0x002c0c0701007387 */ /* 0x0009e20000100800 */
[C---:B---3--:R-:W-:Y:S06]  /*64d90*/  HMMA.1688.F32.TF32 R240, R228.reuse, R96, R240 ;  /* 0x00000060e4f0723c */ /* 0x048fec00000810f0 */
[----:B------:R-:W-:-:S15]  /*64da0*/  HMMA.1688.F32.TF32 R232, R228, R92, R232 ;  /* 0x0000005ce4e8723c */ /* 0x000fde00000810e8 */
[----:B------:R-:W-:-:S02]  /*64db0*/  NOP ;  /* 0x0000000000007918 */ /* 0x000fc40000000000 */
[----:B------:R-:W-:Y:S01]  /*64dc0*/  STL [R1+0x2c4c], R240 ;  /* 0x002c4cf001007387 */ /* 0x000fe20000100800 */
[C---:B------:R-:W-:Y:S03]  /*64dd0*/  HMMA.1688.F32.TF32 R236, R228.reuse, R88, R236 ;  /* 0x00000058e4ec723c */ /* 0x040fe600000810ec */
[----:B------:R-:W-:Y:S03]  /*64de0*/  STL [R1+0x2c08], R241 ;  /* 0x002c08f101007387 */ /* 0x000fe60000100800 */
[C---:B------:R-:W-:Y:S01]  /*64df0*/  HMMA.1688.F32.TF32 R44, R228.reuse, R12, R44 ;  /* 0x0000000ce42c723c */ /* 0x040fe2000008102c */
[----:B------:R-:W-:Y:S04]  /*64e00*/  STL [R1+0x2c04], R242 ;  /* 0x002c04f201007387 */ /* 0x000fe80000100800 */
[----:B------:R-:W-:Y:S04]  /*64e10*/  STL [R1+0x2c00], R243 ;  /* 0x002c00f301007387 */ /* 0x000fe80000100800 */
[----:B------:R-:W-:Y:S04]  /*64e20*/  STL [R1+0x2c5c], R232 ;  /* 0x002c5ce801007387 */ /* 0x000fe80000100800 */
[----:B------:R-:W-:Y:S04]  /*64e30*/  STL [R1+0x2c58], R233 ;  /* 0x002c58e901007387 */ /* 0x000fe80000100800 */
[----:B------:R-:W-:Y:S04]  /*64e40*/  STL [R1+0x2c54], R234 ;  /* 0x002c54ea01007387 */ /* 0x000fe80000100800 */
[----:B------:R-:W-:Y:S04]  /*64e50*/  STL [R1+0x2c50], R235 ;  /* 0x002c50eb01007387 */ /* 0x000fe80000100800 */
[----:B------:R-:W-:Y:S04]  /*64e60*/  STL [R1+0x2c6c], R236 ;  /* 0x002c6cec01007387 */ /* 0x000fe80000100800 */
[----:B------:R-:W-:Y:S01]  /*64e70*/  STL [R1+0x2c68], R237 ;  /* 0x002c68ed01007387 */ /* 0x000fe20000100800 */
[----:B----4-:R-:W-:Y:S03]  /*64e80*/  HMMA.1688.F32.TF32 R4, R228, R20, R248 ;  /* 0x00000014e404723c */ /* 0x010fe600000810f8 */
[----:B------:R-:W-:Y:S04]  /*64e90*/  STL [R1+0x2c64], R238 ;  /* 0x002c64ee01007387 */ /* 0x000fe80000100800 */
[----:B------:R-:W-:Y:S04]  /*64ea0*/  STL [R1+0x2c60], R239 ;  /* 0x002c60ef01007387 */ /* 0x000fe80000100800 */
[----:B------:R3:W-:Y:S04]  /*64eb0*/  STL.64 [R1+0x190], R44 ;  /* 0x0001902c01007387 */ /* 0x0007e80000100a00 */
[----:B------:R4:W-:Y:S04]  /*64ec0*/  STL.64 [R1+0x198], R46 ;  /* 0x0001982e01007387 */ /* 0x0009e80000100a00 */
[----:B------:R-:W4:Y:S04]  /*64ed0*/  LDL.LU R248, [R1+0x8c0] ;  /* 0x0008c00001f87983 */ /* 0x000f280000300800 */
[----:B------:R-:W4:Y:S04]  /*64ee0*/  LDL.LU R249, [R1+0x8c4] ;  /* 0x0008c40001f97983 */ /* 0x000f280000300800 */
[----:B------:R-:W4:Y:S04]  /*64ef0*/  LDL.LU R250, [R1+0x8c8] ;  /* 0x0008c80001fa7983 */ /* 0x000f280000300800 */
[----:B------:R-:W4:Y:S01]  /*64f00*/  LDL.LU R251, [R1+0x8cc] ;  /* 0x0008cc0001fb7983 */ /* 0x000f220000300800 */
[----:B------:R-:W-:Y:S01]  /*64f10*/  IMAD.MOV.U32 R204, RZ, RZ, R7 ;  /* 0x000000ffffcc7224 */ /* 0x000fe200078e0007 */
[----:B------:R-:W-:Y:S01]  /*64f20*/  MOV R210, R6 ;  /* 0x0000000600d27202 */ /* 0x000fe20000000f00 */
[----:B------:R-:W-:Y:S01]  /*64f30*/  IMAD.MOV.U32 R209, RZ, RZ, R5 ;  /* 0x000000ffffd17224 */ /* 0x000fe200078e0005 */
[----:B------:R-:W-:-:S02]  /*64f40*/  MOV R208, R4 ;  /* 0x0000000400d07202 */ /* 0x000fc40000000f00 */
[----:B------:R-:W-:Y:S04]  /*64f50*/  STL [R1+0x2c7c], R204 ;  /* 0x002c7ccc01007387 */ /* 0x000fe80000100800 */
[----:B------:R-:W-:Y:S04]  /*64f60*/  STL [R1+0x2c78], R210 ;  /* 0x002c78d201007387 */ /* 0x000fe80000100800 */
[----:B------:R-:W-:Y:S04]  /*64f70*/  STL [R1+0x2c74], R209 ;  /* 0x002c74d101007387 */ /* 0x000fe80000100800 */
[----:B------:R-:W-:Y:S04]  /*64f80*/  STL [R1+0x2c70], R208 ;  /* 0x002c70d001007387 */ /* 0x000fe80000100800 */
[----:B------:R-:W4:Y:S01]  /*64f90*/  LDL.LU R60, [R1+0x8b0] ;  /* 0x0008b000013c7983 */ /* 0x000f220000300800 */
[----:B--2---:R-:W-:Y:S03]  /*64fa0*/  HMMA.1688.F32.TF32 R4, R228, R16, R40 ;  /* 0x00000010e404723c */ /* 0x004fe60000081028 */
        /* <DEDUP_REMOVED lines=23> */
[----:B------:R-:W-:Y:S01]  /*65120*/  IMAD.MOV.U32 R200, RZ, RZ, R7 ;  /* 0x000000ffffc87224 */ /* 0x000fe200078e0007 */
[----:B------:R-:W-:Y:S01]  /*65130*/  MOV R207, R6 ;  /* 0x0000000600cf7202 */ /* 0x000fe20000000f00 */
[----:B------:R-:W-:Y:S01]  /*65140*/  IMAD.MOV.U32 R206, RZ, RZ, R5 ;  /* 0x000000ffffce7224 */ /* 0x000fe200078e0005 */
[----:B------:R-:W-:-:S02]  /*65150*/  MOV R205, R4 ;  /* 0x0000000400cd7202 */ /* 0x000fc40000000f00 */
[----:B------:R4:W-:Y:S04]  /*65160*/  STL [R1+0x2c8c], R200 ;  /* 0x002c8cc801007387 */ /* 0x0009e80000100800 */
[----:B------:R1:W-:Y:S04]  /*65170*/  STL [R1+0x2c88], R207 ;  /* 0x002c88cf01007387 */ /* 0x0003e80000100800 */
[----:B------:R1:W-:Y:S04]  /*65180*/  STL [R1+0x2c84], R206 ;  /* 0x002c84ce01007387 */ /* 0x0003e80000100800 */
[----:B------:R1:W-:Y:S01]  /*65190*/  STL [R1+0x2c80], R205 ;  /* 0x002c80cd01007387 */ /* 0x0003e20000100800 */
[C---:B------:R-:W-:Y:S03]  /*651a0*/  HMMA.1688.F32.TF32 R64, R228.reuse, R8, R248 ;  /* 0x00000008e440723c */ /* 0x040fe600000810f8 */
[----:B------:R-:W4:Y:S04]  /*651b0*/  LDL.LU R248, [R1+0x1f0] ;  /* 0x0001f00001f87983 */ /* 0x000f280000300800 */
[----:B------:R-:W4:Y:S04]  /*651c0*/  LDL.LU R249, [R1+0x1f4] ;  /* 0x0001f40001f97983 */ /* 0x000f280000300800 */
[----:B------:R-:W4:Y:S04]  /*651d0*/  LDL.LU R250, [R1+0x1f8] ;  /* 0x0001f80001fa7983 */ /* 0x000f280000300800 */
[----:B------:R-:W4:Y:S01]  /*651e0*/  LDL.LU R251, [R1+0x1fc] ;  /* 0x0001fc0001fb7983 */ /* 0x000f220000300800 */
[C---:B--2---:R-:W-:Y:S06]  /*651f0*/  HMMA.1688.F32.TF32 R60, R228.reuse, R84, R60 ;  /* 0x00000054e43c723c */ /* 0x044fec000008103c */
[C---:B------:R-:W-:Y:S06]  /*65200*/  HMMA.1688.F32.TF32 R40, R228.reuse, R36, R40 ;  /* 0x00000024e428723c */ /* 0x040fec0000081028 */
[C---:B------:R-:W-:Y:S06]  /*65210*/  HMMA.1688.F32.TF32 R56, R228.reuse, R80, R56 ;  /* 0x00000050e438723c */ /* 0x040fec0000081038 */
[----:B---3--:R-:W-:-:S12]  /*65220*/  HMMA.1688.F32.TF32 R44, R228, R68, R44 ;  /* 0x00000044e42c723c */ /* 0x008fd8000008102c */
[----:B------:R-:W-:Y:S02]  /*65230*/  MOV R7, R40 ;  /* 0x0000002800077202 */ /* 0x000fe40000000f00 */
[----:B------:R-:W2:Y:S10]  /*65240*/  LDL.LU R40, [R1+0x580] ;  /* 0x0005800001287983 */ /* 0x000eb40000300800 */
[----:B----4-:R-:W-:Y:S01]  /*65250*/  MOV R200, R44 ;  /* 0x0000002c00c87202 */ /* 0x010fe20000000f00 */
[----:B-1----:R-:W-:Y:S01]  /*65260*/  IMAD.MOV.U32 R207, RZ, RZ, R45 ;  /* 0x000000ffffcf7224 */ /* 0x002fe200078e002d */
[----:B------:R-:W-:Y:S01]  /*65270*/  MOV R206, R46 ;  /* 0x0000002e00ce7202 */ /* 0x000fe20000000f00 */
        /* <DEDUP_REMOVED lines=16> */
[----:B------:R-:W-:-:S15]  /*65380*/  HMMA.1688.F32.TF32 R44, R228, R32, R248 ;  /* 0x00000020e42c723c */ /* 0x000fde00000810f8 */
[----:B------:R-:W-:-:S08]  /*65390*/  NOP ;  /* 0x0000000000007918 */ /* 0x000fd00000000000 */
[----:B------:R1:W-:Y:S04]  /*653a0*/  STL.64 [R1+0x1f0], R44 ;  /* 0x0001f02c01007387 */ /* 0x0003e80000100a00 */
[----:B------:R3:W-:Y:S04]  /*653b0*/  STL.64 [R1+0x1f8], R46 ;  /* 0x0001f82e01007387 */ /* 0x0007e80000100a00 */
[----:B------:R-:W2:Y:S04]  /*653c0*/  LDL.LU R41, [R1+0x584] ;  /* 0x0005840001297983 */ /* 0x000ea80000300800 */
[----:B------:R-:W2:Y:S04]  /*653d0*/  LDL.LU R42, [R1+0x588] ;  /* 0x00058800012a7983 */ /* 0x000ea80000300800 */
[----:B------:R-:W2:Y:S04]  /*653e0*/  LDL.LU R43, [R1+0x58c] ;  /* 0x00058c00012b7983 */ /* 0x000ea80000300800 */
[----:B-1----:R-:W4:Y:S04]  /*653f0*/  LDL.LU R44, [R1+0x590] ;  /* 0x00059000012c7983 */ /* 0x002f280000300800 */
[----:B------:R-:W4:Y:S04]  /*65400*/  LDL.LU R45, [R1+0x594] ;  /* 0x00059400012d7983 */ /* 0x000f280000300800 */
[----:B---3--:R-:W4:Y:S04]  /*65410*/  LDL.LU R46, [R1+0x598] ;  /* 0x00059800012e7983 */ /* 0x008f280000300800 */
        /* <DEDUP_REMOVED lines=64> */
[----:B------:R-:W3:Y:S01]  /*65820*/  LDL.LU R163, [R1+0x1ec] ;  /* 0x0001ec0001a37983 */ /* 0x000ee20000300800 */
[C---:B------:R-:W-:Y:S03]  /*65830*/  HMMA.1688.F32.TF32 R48, R228.reuse, R72, R48 ;  /* 0x00000048e430723c */ /* 0x040fe60000081030 */
[----:B------:R-:W4:Y:S03]  /*65840*/  LDL.LU R148, [R1+0x1d0] ;  /* 0x0001d00001947983 */ /* 0x000f260000300800 */
[----:B------:R-:W-:Y:S01]  /*65850*/  HMMA.1688.F32.TF32 R52, R228, R76, R52 ;  /* 0x0000004ce434723c */ /* 0x000fe20000081034 */
        /* <DEDUP_REMOVED lines=40> */
[----:B--2---:R-:W-:-:S15]  /*65ae0*/  HMMA.1688.F32.TF32 R228, R228, R24, R156 ;  /* 0x00000018e4e4723c */ /* 0x004fde000008109c */
[----:B------:R-:W-:-:S02]  /*65af0*/  NOP ;  /* 0x0000000000007918 */ /* 0x000fc40000000000 */
[----:B------:R-:W-:Y:S04]  /*65b00*/  STL.64 [R1+0x1e0], R160 ;  /* 0x0001e0a001007387 */ /* 0x000fe80000100a00 */
[----:B------:R1:W-:Y:S04]  /*65b10*/  STL.64 [R1+0x1e8], R162 ;  /* 0x0001e8a201007387 */ /* 0x0003e80000100a00 */
[----:B-1----:R-:W2:Y:S04]  /*65b20*/  LDL.LU.64 R162, [R1+0x2e28] ;  /* 0x002e280001a27983 */ /* 0x002ea80000300a00 */
[----:B------:R-:W2:Y:S04]  /*65b30*/  LDL.LU.64 R160, [R1+0x2e20] ;  /* 0x002e200001a07983 */ /* 0x000ea80000300a00 */
[----:B------:R-:W3:Y:S04]  /*65b40*/  LDL.LU.64 R158, [R1+0x2e18] ;  /* 0x002e1800019e7983 */ /* 0x000ee80000300a00 */
[----:B------:R-:W3:Y:S04]  /*65b50*/  LDL.LU.64 R156, [R1+0x2e10] ;  /* 0x002e1000019c7983 */ /* 0x000ee80000300a00 */
[----:B------:R1:W-:Y:S04]  /*65b60*/  STL.64 [R1+0x1b0], R228 ;  /* 0x0001b0e401007387 */ /* 0x0003e80000100a00 */
[----:B------:R1:W-:Y:S04]  /*65b70*/  STL.64 [R1+0x1b8], R230 ;  /* 0x0001b8e601007387 */ /* 0x0003e80000100a00 */
[----:B-1----:R-:W2:Y:S04]  /*65b80*/  LDL.LU R228, [R1+0x280] ;  /* 0x0002800001e47983 */ /* 0x002ea80000300800 */
[----:B------:R-:W2:Y:S04]  /*65b90*/  LDL.LU R229, [R1+0x284] ;  /* 0x0002840001e57983 */ /* 0x000ea80000300800 */
[----:B------:R-:W2:Y:S04]  /*65ba0*/  LDL.LU R230, [R1+0x288] ;  /* 0x0002880001e67983 */ /* 0x000ea80000300800 */
[----:B------:R-:W2:Y:S01]  /*65bb0*/  LDL.LU R231, [R1+0x28c] ;  /* 0x00028c0001e77983 */ /* 0x000ea20000300800 */
[C---:B----4-:R-:W-:Y:S06]  /*65bc0*/  HMMA.1688.F32.TF32 R152, R224.reuse, R96, R152 ;  /* 0x00000060e098723c */ /* 0x050fec0000081098 */
[C---:B------:R-:W-:Y:S06]  /*65bd0*/  HMMA.1688.F32.TF32 R148, R224.reuse, R92, R148 ;  /* 0x0000005ce094723c */ /* 0x040fec0000081094 */
[----:B------:R-:W-:Y:S11]  /*65be0*/  HMMA.1688.F32.TF32 R144, R224, R12, R144 ;  /* 0x0000000ce090723c */ /* 0x000ff60000081090 */
[----:B------:R-:W-:Y:S04]  /*65bf0*/  STL.64 [R1+0x1a0], R152 ;  /* 0x0001a09801007387 */ /* 0x000fe80000100a00 */
[----:B------:R1:W-:Y:S04]  /*65c00*/  STL.64 [R1+0x1a8], R154 ;  /* 0x0001a89a01007387 */ /* 0x0003e80000100a00 */
[----:B-1----:R-:W4:Y:S04]  /*65c10*/  LDL.LU.64 R154, [R1+0x2e08] ;  /* 0x002e0800019a7983 */ /* 0x002f280000300a00 */
[----:B------:R-:W4:Y:S04]  /*65c20*/  LDL.LU.64 R152, [R1+0x2e00] ;  /* 0x002e000001987983 */ /* 0x000f280000300a00 */
[----:B------:R-:W-:Y:S04]  /*65c30*/  STL.64 [R1+0x1d0], R148 ;  /* 0x0001d09401007387 */ /* 0x000fe80000100a00 */
[----:B------:R1:W-:Y:S04]  /*65c40*/  STL.64 [R1+0x1d8], R150 ;  /* 0x0001d89601007387 */ /* 0x0003e80000100a00 */
[----:B-1----:R-:W4:Y:S04]  /*65c50*/  LDL.LU.64 R150, [R1+0x2df8] ;  /* 0x002df80001967983 */ /* 0x002f280000300a00 */
[----:B------:R-:W4:Y:S01]  /*65c60*/  LDL.LU.64 R148, [R1+0x2df0] ;  /* 0x002df00001947983 */ /* 0x000f220000300a00 */
[C---:B------:R-:W-:Y:S06]  /*65c70*/  HMMA.1688.F32.TF32 R60, R244.reuse, R88, R60 ;  /* 0x00000058f43c723c */ /* 0x040fec000008103c */
[----:B------:R-:W-:Y:S06]  /*65c80*/  HMMA.1688.F32.TF32 R56, R244, R12, R56 ;  /* 0x0000000cf438723c */ /* 0x000fec0000081038 */
[----:B--2---:R-:W-:-:S15]  /*65c90*/  HMMA.1688.F32.TF32 R228, R224, R88, R228 ;  /* 0x00000058e0e4723c */ /* 0x004fde00000810e4 */
[----:B------:R-:W-:-:S08]  /*65ca0*/  NOP ;  /* 0x0000000000007918 */ /* 0x000fd00000000000 */
[----:B------:R-:W-:Y:S04]  /*65cb0*/  STL.64 [R1+0x280], R228 ;  /* 0x000280e401007387 */ /* 0x000fe80000100a00 */
[----:B------:R1:W-:Y:S04]  /*65cc0*/  STL.64 [R1+0x288], R230 ;  /* 0x000288e601007387 */ /* 0x0003e80000100a00 */
[----:B------:R-:W-:Y:S04]  /*65cd0*/  STL.64 [R1+0x290], R144 ;  /* 0x0002909001007387 */ /* 0x000fe80000100a00 */
[----:B------:R2:W-:Y:S01]  /*65ce0*/  STL.64 [R1+0x298], R146 ;  /* 0x0002989201007387 */ /* 0x0005e20000100a00 */
[C---:B-1----:R-:W-:Y:S06]  /*65cf0*/  HMMA.1688.F32.TF32 R228, R224.reuse, R20, R140 ;  /* 0x00000014e0e4723c */ /* 0x042fec000008108c */
[C---:B------:R-:W-:Y:S06]  /*65d00*/  HMMA.1688.F32.TF32 R140, R224.reuse, R8, R132 ;  /* 0x00000008e08c723c */ /* 0x040fec0000081084 */
[C---:B--2---:R-:W-:Y:S06]  /*65d10*/  HMMA.1688.F32.TF32 R144, R224.reuse, R16, R136 ;  /* 0x00000010e090723c */ /* 0x044fec0000081088 */
        /* <DEDUP_REMOVED lines=9> */
[----:B------:R-:W-:Y:S01]  /*65db0*/  LDS R228, [R0+UR12+0x1c280] ;  /* 0x01c2800c00e47984 */ /* 0x000fe20008000800 */
[C---:B------:R-:W-:Y:S03]  /*65dc0*/  HMMA.1688.F32.TF32 R108, R224.reuse, R28, R100 ;  /* 0x0000001ce06c723c */ /* 0x040fe60000081064 */
[----:B------:R-:W-:Y:S03]  /*65dd0*/  STL.64 [R1+0x370], R144 ;  /* 0x0003709001007387 */ /* 0x000fe60000100a00 */
[----:B------:R-:W-:Y:S01]  /*65de0*/  HMMA.1688.F32.TF32 R104, R224, R24, R64 ;  /* 0x00000018e068723c */ /* 0x000fe20000081040 */
[----:B------:R-:W-:Y:S04]  /*65df0*/  STL.64 [R1+0x378], R146 ;  /* 0x0003789201007387 */ /* 0x000fe80000100a00 */
[----:B------:R-:W-:Y:S01]  /*65e00*/  LDS R230, [R0+UR12+0x1d280] ;  /* 0x01d2800c00e67984 */ /* 0x000fe20008000800 */
        /* <DEDUP_REMOVED lines=31> */
[----:B------:R-:W-:Y:S04]  /*66000*/  LDS R229, [R3+UR12+0x1c280] ;  /* 0x01c2800c03e57984 */ /* 0x000fe80008000800 */
[----:B------:R-:W1:Y:S01]  /*66010*/  LDS R231, [R3+UR12+0x1d280] ;  /* 0x01d2800c03e77984 */ /* 0x000e620008000800 */
[C---:B------:R-:W-:Y:S06]  /*66020*/  HMMA.1688.F32.TF32 R52, R244.reuse, R8, R44 ;  /* 0x00000008f434723c */ /* 0x040fec000008102c */
[C---:B--2---:R-:W-:Y:S06]  /*66030*/  HMMA.1688.F32.TF32 R56, R244.reuse, R16, R48 ;  /* 0x00000010f438723c */ /* 0x044fec0000081030 */
[C---:B------:R-:W-:Y:S06]  /*66040*/  HMMA.1688.F32.TF32 R48, R244.reuse, R84, R40 ;  /* 0x00000054f430723c */ /* 0x040fec0000081028 */
[C---:B------:R-:W-:Y:S01]  /*66050*/  HMMA.1688.F32.TF32 R44, R244.reuse, R80, R248 ;  /* 0x00000050f42c723c */ /* 0x040fe200000810f8 */
[----:B------:R-:W-:Y:S04]  /*66060*/  STL.64 [R1+0x3a0], R60 ;  /* 0x0003a03c01007387 */ /* 0x000fe80000100a00 */
[----:B------:R-:W-:Y:S06]  /*66070*/  STL.64 [R1+0x3a8], R62 ;  /* 0x0003a83e01007387 */ /* 0x000fec0000100a00 */
[----:B------:R-:W-:Y:S04]  /*66080*/  STL.64 [R1+0x400], R56 ;  /* 0x0004003801007387 */ /* 0x000fe80000100a00 */
[----:B------:R-:W-:Y:S04]  /*66090*/  STL.64 [R1+0x408], R58 ;  /* 0x0004083a01007387 */ /* 0x000fe80000100a00 */
[----:B------:R-:W-:Y:S04]  /*660a0*/  STL.64 [R1+0x3f0], R52 ;  /* 0x0003f03401007387 */ /* 0x000fe80000100a00 */
[----:B------:R-:W-:Y:S04]  /*660b0*/  STL.64 [R1+0x3f8], R54 ;  /* 0x0003f83601007387 */ /* 0x000fe80000100a00 */
[----:B------:R-:W2:Y:S04]  /*660c0*/  LDL.LU R40, [R1+0x730] ;  /* 0x0007300001287983 */ /* 0x000ea80000300800 */
        /* <DEDUP_REMOVED lines=100> */
[C---:B------:R-:W-:Y:S11]  /*66710*/  HMMA.1688.F32.TF32 R140, R244.reuse, R68, R140 ;  /* 0x00000044f48c723c */ /* 0x040ff6000008108c */
[----:B------:R-:W-:Y:S04]  /*66720*/  STL.64 [R1+0x3c0], R224 ;  /* 0x0003c0e001007387 */ /* 0x000fe80000100a00 */
[----:B------:R-:W-:Y:S04]  /*66730*/  STL.64 [R1+0x3c8], R226 ;  /* 0x0003c8e201007387 */ /* 0x000fe80000100a00 */
[----:B------:R-:W-:Y:S01]  /*66740*/  STL.64 [R1+0x460], R144 ;  /* 0x0004609001007387 */ /* 0x000fe20000100a00 */
[----:B------:R-:W-:Y:S03]  /*66750*/  HMMA.1688.F32.TF32 R124, R244, R24, R124 ;  /* 0x00000018f47c723c */ /* 0x000fe6000008107c */
[----:B------:R2:W-:Y:S04]  /*66760*/  STL.64 [R1+0x468], R146 ;  /* 0x0004689201007387 */ /* 0x0005e80000100a00 */
[----:B------:R-:W-:Y:S04]  /*66770*/  LDS R224, [R0+UR12+0x1c300] ;  /* 0x01c3000c00e07984 */ /* 0x000fe80008000800 */
[----:B------:R-:W-:Y:S04]  /*66780*/  LDS R226, [R0+UR12+0x1d300] ;  /* 0x01d3000c00e27984 */ /* 0x000fe80008000800 */
[----:B--2---:R-:W2:Y:S04]  /*66790*/  LDL.LU.64 R146, [R1+0x2de8] ;  /* 0x002de80001927983 */ /* 0x004ea80000300a00 */
[----:B------:R-:W2:Y:S04]  /*667a0*/  LDL.LU.64 R144, [R1+0x2de0] ;  /* 0x002de00001907983 */ /* 0x000ea80000300a00 */
[----:B------:R-:W-:Y:S04]  /*667b0*/  STL.64 [R1+0x450], R140 ;  /* 0x0004508c01007387 */ /* 0x000fe80000100a00 */
[----:B------:R3:W-:Y:S04]  /*667c0*/  STL.64 [R1+0x458], R142 ;  /* 0x0004588e01007387 */ /* 0x0007e80000100a00 */
[----:B------:R-:W-:Y:S04]  /*667d0*/  LDS R225, [R3+UR12+0x1c300] ;  /* 0x01c3000c03e17984 */ /* 0x000fe80008000800 */
[----:B------:R-:W4:Y:S04]  /*667e0*/  LDS R227, [R3+UR12+0x1d300] ;  /* 0x01d3000c03e37984 */ /* 0x000f280008000800 */
[----:B---3--:R-:W3:Y:S04]  /*667f0*/  LDL.LU.64 R142, [R1+0x2dd8] ;  /* 0x002dd800018e7983 */ /* 0x008ee80000300a00 */
[----:B------:R-:W3:Y:S04]  /*66800*/  LDL.LU.64 R140, [R1+0x2dd0] ;  /* 0x002dd000018c7983 */ /* 0x000ee80000300a00 */
[----:B------:R-:W-:Y:S04]  /*66810*/  STL.64 [R1+0x440], R136 ;  /* 0x0004408801007387 */ /* 0x000fe80000100a00 */
[----:B------:R1:W-:Y:S04]  /*66820*/  STL.64 [R1+0x448], R138 ;  /* 0x0004488a01007387 */ /* 0x0003e80000100a00 */
[----:B------:R-:W-:Y:S04]  /*66830*/  LDS R244, [R0+UR12+0x1c380] ;  /* 0x01c3800c00f47984 */ /* 0x000fe80008000800 */
[----:B------:R-:W-:Y:S04]  /*66840*/  LDS R246, [R0+UR12+0x1d380] ;  /* 0x01d3800c00f67984 */ /* 0x000fe80008000800 */
[----:B-1----:R-:W2:Y:S04]  /*66850*/  LDL.LU.64 R138, [R1+0x2dc8] ;  /* 0x002dc800018a7983 */ /* 0x002ea80000300a00 */
[----:B------:R-:W2:Y:S04]  /*66860*/  LDL.LU.64 R136, [R1+0x2dc0] ;  /* 0x002dc00001887983 */ /* 0x000ea80000300a00 */
[----:B------:R-:W-:Y:S04]  /*66870*/  STL.64 [R1+0x430], R132 ;  /* 0x0004308401007387 */ /* 0x000fe80000100a00 */
[----:B------:R1:W-:Y:S04]  /*66880*/  STL.64 [R1+0x438], R134 ;  /* 0x0004388601007387 */ /* 0x0003e80000100a00 */
[----:B------:R-:W-:Y:S04]  /*66890*/  LDS R245, [R3+UR12+0x1c380] ;  /* 0x01c3800c03f57984 */ /* 0x000fe80008000800 */
[----:B------:R-:W3:Y:S04]  /*668a0*/  LDS R247, [R3+UR12+0x1d380] ;  /* 0x01d3800c03f77984 */ /* 0x000ee80008000800 */
[----:B-1----:R-:W2:Y:S04]  /*668b0*/  LDL.LU.64 R134, [R1+0x2db8] ;  /* 0x002db80001867983 */ /* 0x002ea80000300a00 */
[----:B------:R-:W2:Y:S04]  /*668c0*/  LDL.LU.64 R132, [R1+0x2db0] ;  /* 0x002db00001847983 */ /* 0x000ea80000300a00 */
[----:B------:R-:W-:Y:S04]  /*668d0*/  STL.64 [R1+0x420], R128 ;  /* 0x0004208001007387 */ /* 0x000fe80000100a00 */
[----:B------:R-:W-:Y:S04]  /*668e0*/  STL.64 [R1+0x428], R130 ;  /* 0x0004288201007387 */ /* 0x000fe80000100a00 */
        /* <DEDUP_REMOVED lines=28> */
[C---:B------:R-:W-:Y:S06]  /*66ab0*/  HMMA.1688.F32.TF32 R60, R228.reuse, R68, R52 ;  /* 0x00000044e43c723c */ /* 0x040fec0000081034 */
[C---:B-1----:R-:W-:Y:S06]  /*66ac0*/  HMMA.1688.F32.TF32 R64, R228.reuse, R72, R56 ;  /* 0x00000048e440723c */ /* 0x042fec0000081038 */
        /* <DEDUP_REMOVED lines=17> */
[----:B------:R-:W-:Y:S04]  /*66be0*/  STL.64 [R1+0x4f0], R48 ;  /* 0x0004f03001007387 */ /* 0x000fe80000100a00 */
[----:B------:R-:W-:Y:S04]  /*66bf0*/  STL.64 [R1+0x4f8], R50 ;  /* 0x0004f83201007387 */ /* 0x000fe80000100a00 */
[----:B------:R1:W-:Y:S04]  /*66c00*/  STL.64 [R1+0x4c0], R44 ;  /* 0x0004c02c01007387 */ /* 0x0003e80000100a00 */
[----:B------:R3:W-:Y:S04]  /*66c10*/  STL.64 [R1+0x4c8], R46 ;  /* 0x0004c82e01007387 */ /* 0x0007e80000100a00 */
[----:B------:R-:W4:Y:S04]  /*66c20*/  LDL.LU R41, [R1+0x64] ;  /* 0x0000640001297983 */ /* 0x000f280000300800 */
[----:B------:R-:W4:Y:S04]  /*66c30*/  LDL.LU R42, [R1+0x68] ;  /* 0x00006800012a7983 */ /* 0x000f280000300800 */
[----:B------:R-:W4:Y:S04]  /*66c40*/  LDL.LU R43, [R1+0x6c] ;  /* 0x00006c00012b7983 */ /* 0x000f280000300800 */
        /* <DEDUP_REMOVED lines=87> */
[----:B------:R-:W2:Y:S01]  /*671c0*/  LDL.LU.64 R128, [R1+0x2da0] ;  /* 0x002da00001807983 */ /* 0x000ea20000300a00 */
[----:B------:R-:W-:Y:S03]  /*671d0*/  HMMA.1688.F32.TF32 R104, R224, R8, R104 ;  /* 0x00000008e068723c */ /* 0x000fe60000081068 */
[----:B------:R-:W-:Y:S04]  /*671e0*/  STL.64 [R1+0x490], R124 ;  /* 0x0004907c01007387 */ /* 0x000fe80000100a00 */
[----:B------:R1:W-:Y:S01]  /*671f0*/  STL.64 [R1+0x498], R126 ;  /* 0x0004987e01007387 */ /* 0x0003e20000100a00 */
[----:B------:R-:W-:Y:S01]  /*67200*/  IMAD.MOV.U32 R252, RZ, RZ, R115 ;  /* 0x000000fffffc7224 */ /* 0x000fe200078e0073 */
[----:B------:R-:W-:-:S02]  /*67210*/  MOV R2, R114 ;  /* 0x0000007200027202 */ /* 0x000fc40000000f00 */
        /* <DEDUP_REMOVED lines=12> */
[----:B------:R1:W-:Y:S04]  /*672e0*/  STL.64 [R1+0x170], R112 ;  /* 0x0001707001007387 */ /* 0x0003e80000100a00 */
[----:B------:R-:W3:Y:S04]  /*672f0*/  LDL.LU.64 R114, [R1+0x2d68] ;  /* 0x002d680001727983 */ /* 0x000ee80000300a00 */
[----:B-1----:R-:W3:Y:S04]  /*67300*/  LDL.LU.64 R112, [R1+0x2d60] ;  /* 0x002d600001707983 */ /* 0x002ee80000300a00 */
[----:B------:R-:W-:Y:S04]  /*67310*/  STL [R1+0x2bdc], R252 ;  /* 0x002bdcfc01007387 */ /* 0x000fe80000100800 */
[----:B------:R-:W-:Y:S04]  /*67320*/  STL [R1+0x2bd8], R2 ;  /* 0x002bd80201007387 */ /* 0x000fe80000100800 */
        /* <DEDUP_REMOVED lines=21> */
[----:B------:R-:W-:Y:S03]  /*67480*/  HMMA.1688.F32.TF32 R224, R224, R24, R52 ;  /* 0x00000018e0e0723c */ /* 0x000fe60000081034 */
        /* <DEDUP_REMOVED lines=21> */
[----:B------:R1:W-:Y:S01]  /*675e0*/  STL.64 [R1+0xd8], R58 ;  /* 0x0000d83a01007387 */ /* 0x0003e20000100a00 */
[C---:B------:R-:W-:Y:S03]  /*675f0*/  HMMA.1688.F32.TF32 R44, R244.reuse, R96, R44 ;  /* 0x00000060f42c723c */ /* 0x040fe6000008102c */
[----:B-1----:R-:W3:Y:S04]  /*67600*/  LDL.LU.64 R58, [R1+0x2ce8] ;  /* 0x002ce800013a7983 */ /* 0x002ee80000300a00 */
[----:B------:R-:W3:Y:S04]  /*67610*/  LDL.LU.64 R56, [R1+0x2ce0] ;  /* 0x002ce00001387983 */ /* 0x000ee80000300a00 */
[----:B------:R-:W3:Y:S04]  /*67620*/  LDL.LU.64 R54, [R1+0x2cd8] ;  /* 0x002cd80001367983 */ /* 0x000ee80000300a00 */
[----:B------:R-:W3:Y:S04]  /*67630*/  LDL.LU.64 R52, [R1+0x2cd0] ;  /* 0x002cd00001347983 */ /* 0x000ee80000300a00 */
[----:B------:R-:W-:Y:S04]  /*67640*/  STL.64 [R1+0xc0], R224 ;  /* 0x0000c0e001007387 */ /* 0x000fe80000100a00 */
[----:B------:R1:W-:Y:S02]  /*67650*/  STL.64 [R1+0xc8], R226 ;  /* 0x0000c8e201007387 */ /* 0x0003e40000100a00 */
[C---:B-1----:R-:W-:Y:S06]  /*67660*/  HMMA.1688.F32.TF32 R224, R244.reuse, R92, R40 ;  /* 0x0000005cf4e0723c */ /* 0x042fec0000081028 */
[C---:B------:R-:W-:Y:S01]  /*67670*/  HMMA.1688.F32.TF32 R40, R244.reuse, R88, R248 ;  /* 0x00000058f428723c */ /* 0x040fe200000810f8 */
[----:B------:R1:W-:Y:S04]  /*67680*/  STL.64 [R1+0xb0], R44 ;  /* 0x0000b02c01007387 */ /* 0x0003e80000100a00 */
[----:B------:R1:W-:Y:S04]  /*67690*/  STL.64 [R1+0xb8], R46 ;  /* 0x0000b82e01007387 */ /* 0x0003e80000100a00 */
[----:B-1----:R-:W3:Y:S08]  /*676a0*/  LDL.LU R44, [R1+0x20] ;  /* 0x00002000012c7983 */ /* 0x002ef00000300800 */
[----:B------:R-:W-:Y:S04]  /*676b0*/  STL.64 [R1+0xa0], R224 ;  /* 0x0000a0e001007387 */ /* 0x000fe80000100a00 */
[----:B------:R-:W-:Y:S04]  /*676c0*/  STL.64 [R1+0xa8], R226 ;  /* 0x0000a8e201007387 */ /* 0x000fe80000100a00 */
        /* <DEDUP_REMOVED lines=8> */
[----:B------:R-:W3:Y:S04]  /*67750*/  LDL.LU R43, [R1+0x1c] ;  /* 0x00001c00012b7983 */ /* 0x000ee80000300800 */
[----:B------:R-:W3:Y:S04]  /*67760*/  LDL.LU R248, [R1] ;  /* 0x0000000001f87983 */ /* 0x000ee80000300800 */
[----:B------:R-:W3:Y:S04]  /*67770*/  LDL.LU R249, [R1+0x4] ;  /* 0x0000040001f97983 */ /* 0x000ee80000300800 */
[----:B------:R-:W3:Y:S04]  /*67780*/  LDL.LU R250, [R1+0x8] ;  /* 0x0000080001fa7983 */ /* 0x000ee80000300800 */
[----:B------:R-:W3:Y:S04]  /*67790*/  LDL.LU R251, [R1+0xc] ;  /* 0x00000c0001fb7983 */ /* 0x000ee80000300800 */
[----:B------:R-:W-:Y:S04]  /*677a0*/  LDS R224, [R0+UR12+0x1e000] ;  /* 0x01e0000c00e07984 */ /* 0x000fe80008000800 */
[----:B------:R-:W-:Y:S04]  /*677b0*/  LDS R226, [R0+UR12+0x1f000] ;  /* 0x01f0000c00e27984 */ /* 0x000fe80008000800 */
[----:B------:R-:W-:Y:S04]  /*677c0*/  LDS R225, [R3+UR12+0x1e000] ;  /* 0x01e0000c03e17984 */ /* 0x000fe80008000800 */
[----:B------:R-:W1:Y:S01]  /*677d0*/  LDS R227, [R3+UR12+0x1f000] ;  /* 0x01f0000c03e37984 */ /* 0x000e620008000800 */
[----:B----4-:R-:W-:-:S15]  /*677e0*/  HMMA.1688.F32.TF32 R228, R244, R12, R228 ;  /* 0x0000000cf4e4723c */ /* 0x010fde00000810e4 */
[----:B------:R-:W-:-:S09]  /*677f0*/  NOP ;  /* 0x0000000000007918 */ /* 0x000fd20000000000 */
[----:B------:R-:W-:Y:S01]  /*67800*/  IMAD.MOV.U32 R2, RZ, RZ, R231 ;  /* 0x000000ffff027224 */ /* 0x000fe200078e00e7 */
[----:B------:R-:W-:Y:S01]  /*67810*/  MOV R252, R230 ;  /* 0x000000e600fc7202 */ /* 0x000fe20000000f00 */
[----:B------:R-:W-:Y:S04]  /*67820*/  STL.64 [R1+0x80], R228 ;  /* 0x000080e401007387 */ /* 0x000fe80000100a00 */
[----:B------:R-:W-:Y:S04]  /*67830*/  STL [R1+0x2be4], R2 ;  /* 0x002be40201007387 */ /* 0x000fe80000100800 */
[----:B------:R-:W-:Y:S04]  /*67840*/  STL [R1+0x2be0], R252 ;  /* 0x002be0fc01007387 */ /* 0x000fe80000100800 */
[----:B------:R-:W-:Y:S04]  /*67850*/  LDS R228, [R0+UR12+0x1e080] ;  /* 0x01e0800c00e47984 */ /* 0x000fe80008000800 */
[----:B------:R-:W-:Y:S04]  /*67860*/  LDS R230, [R0+UR12+0x1f080] ;  /* 0x01f0800c00e67984 */ /* 0x000fe80008000800 */
[----:B------:R-:W-:Y:S01]  /*67870*/  LDS R229, [R3+UR12+0x1e080] ;  /* 0x01e0800c03e57984 */ /* 0x000fe20008000800 */
[----:B--2---:R-:W-:Y:S03]  /*67880*/  HMMA.1688.F32.TF32 R48, R244, R20, R48 ;  /* 0x00000014f430723c */ /* 0x004fe60000081030 */
[----:B------:R-:W2:-:S15]  /*67890*/  LDS R231, [R3+UR12+0x1f080] ;  /* 0x01f0800c03e77984 */ /* 0x000e9e0008000800 */
[----:B------:R-:W-:-:S06]  /*678a0*/  NOP ;  /* 0x0000000000007918 */ /* 0x000fcc0000000000 */
[----:B------:R-:W-:Y:S01]  /*678b0*/  IMAD.MOV.U32 R88, RZ, RZ, R51 ;  /* 0x000000ffff587224 */ /* 0x000fe200078e0033 */
[----:B------:R-:W-:Y:S01]  /*678c0*/  MOV R89, R50 ;  /* 0x0000003200597202 */ /* 0x000fe20000000f00 */
[----:B------:R-:W-:Y:S01]  /*678d0*/  IMAD.MOV.U32 R92, RZ, RZ, R49 ;  /* 0x000000ffff5c7224 */ /* 0x000fe200078e0031 */
[----:B------:R-:W-:Y:S01]  /*678e0*/  MOV R93, R48 ;  /* 0x00000030005d7202 */ /* 0x000fe20000000f00 */
[----:B------:R-:W4:Y:S04]  /*678f0*/  LDL.LU.64 R50, [R1+0x2cc8] ;  /* 0x002cc80001327983 */ /* 0x000f280000300a00 */
[----:B------:R-:W4:Y:S04]  /*67900*/  LDL.LU.64 R48, [R1+0x2cc0] ;  /* 0x002cc00001307983 */ /* 0x000f280000300a00 */
[----:B------:R-:W-:Y:S04]  /*67910*/  STL [R1+0x2bf4], R88 ;  /* 0x002bf45801007387 */ /* 0x000fe80000100800 */
[----:B------:R-:W-:Y:S04]  /*67920*/  STL [R1+0x2bf0], R89 ;  /* 0x002bf05901007387 */ /* 0x000fe80000100800 */
[----:B------:R2:W-:Y:S04]  /*67930*/  STL [R1+0x2bec], R92 ;  /* 0x002bec5c01007387 */ /* 0x0005e80000100800 */
[----:B------:R2:W-:Y:S01]  /*67940*/  STL [R1+0x2be8], R93 ;  /* 0x002be85d01007387 */ /* 0x0005e20000100800 */
[C---:B---3--:R-:W-:Y:S06]  /*67950*/  HMMA.1688.F32.TF32 R44, R244.reuse, R16, R44 ;  /* 0x00000010f42c723c */ /* 0x048fec000008102c */
[----:B------:R-:W-:-:S15]  /*67960*/  HMMA.1688.F32.TF32 R40, R244, R8, R40 ;  /* 0x00000008f428723c */ /* 0x000fde0000081028 */
[----:B------:R-:W-:-:S03]  /*67970*/  NOP ;  /* 0x0000000000007918 */ /* 0x000fc60000000000 */
[----:B------:R-:W-:Y:S01]  /*67980*/  IMAD.MOV.U32 R21, RZ, RZ, R45 ;  /* 0x000000ffff157224 */ /* 0x000fe200078e002d */
[----:B------:R-:W-:Y:S01]  /*67990*/  MOV R20, R44 ;  /* 0x0000002c00147202 */ /* 0x000fe20000000f00 */
[----:B------:R-:W-:Y:S01]  /*679a0*/  IMAD.MOV.U32 R16, RZ, RZ, R47 ;  /* 0x000000ffff107224 */ /* 0x000fe200078e002f */
[----:B------:R-:W-:Y:S02]  /*679b0*/  MOV R17, R46 ;  /* 0x0000002e00117202 */ /* 0x000fe40000000f00 */
[----:B------:R-:W3:Y:S04]  /*679c0*/  LDL.LU.64 R46, [R1+0x2cb8] ;  /* 0x002cb800012e7983 */ /* 0x000ee80000300a00 */
[----:B------:R-:W3:Y:S04]  /*679d0*/  LDL.LU.64 R44, [R1+0x2cb0] ;  /* 0x002cb000012c7983 */ /* 0x000ee80000300a00 */
[----:B------:R3:W-:Y:S01]  /*679e0*/  STL [R1+0x2bfc], R21 ;  /* 0x002bfc1501007387 */ /* 0x0007e20000100800 */
[----:B------:R-:W-:-:S03]  /*679f0*/  MOV R9, R42 ;  /* 0x0000002a00097202 */ /* 0x000fc60000000f00 */
[----:B------:R3:W-:Y:S01]  /*67a00*/  STL [R1+0x2bf8], R20 ;  /* 0x002bf81401007387 */ /* 0x0007e20000100800 */
[----:B------:R-:W-:Y:S01]  /*67a10*/  IMAD.MOV.U32 R8, RZ, RZ, R43 ;  /* 0x000000ffff087224 */ /* 0x000fe200078e002b */
[----:B------:R-:W-:Y:S01]  /*67a20*/  MOV R12, R40 ;  /* 0x00000028000c7202 */ /* 0x000fe20000000f00 */
[----:B------:R-:W-:Y:S01]  /*67a30*/  IMAD.MOV.U32 R13, RZ, RZ, R41 ;  /* 0x000000ffff0d7224 */ /* 0x000fe200078e0029 */
[----:B------:R-:W4:Y:S04]  /*67a40*/  LDL.LU.64 R42, [R1+0x2ca8] ;  /* 0x002ca800012a7983 */ /* 0x000f280000300a00 */
[----:B------:R-:W4:Y:S01]  /*67a50*/  LDL.LU.64 R40, [R1+0x2ca0] ;  /* 0x002ca00001287983 */ /* 0x000f220000300a00 */
[----:B------:R-:W-:-:S15]  /*67a60*/  HMMA.1688.F32.TF32 R248, R244, R84, R248 ;  /* 0x00000054f4f8723c */ /* 0x000fde00000810f8 */
[----:B------:R-:W-:-:S09]  /*67a70*/  NOP ;  /* 0x0000000000007918 */ /* 0x000fd20000000000 */
[----:B------:R-:W-:Y:S01]  /*67a80*/  MOV R85, R250 ;  /* 0x000000fa00557202 */ /* 0x000fe20000000f00 */
[----:B------:R-:W-:Y:S01]  /*67a90*/  IMAD.MOV.U32 R84, RZ, RZ, R251 ;  /* 0x000000ffff547224 */ /* 0x000fe200078e00fb */
[----:B------:R-:W-:Y:S01]  /*67aa0*/  MOV R97, R248 ;  /* 0x000000f800617202 */ /* 0x000fe20000000f00 */
[----:B------:R-:W-:Y:S01]  /*67ab0*/  IMAD.MOV.U32 R96, RZ, RZ, R249 ;  /* 0x000000ffff607224 */ /* 0x000fe200078e00f9 */
[----:B------:R-:W3:Y:S04]  /*67ac0*/  LDL.LU.64 R250, [R1+0x2c98] ;  /* 0x002c980001fa7983 */ /* 0x000ee80000300a00 */
[----:B------:R-:W3:Y:S01]  /*67ad0*/  LDL.LU.64 R248, [R1+0x2c90] ;  /* 0x002c900001f87983 */ /* 0x000ee20000300a00 */
[C---:B------:R-:W-:Y:S06]  /*67ae0*/  HMMA.1688.F32.TF32 R60, R244.reuse, R28, R60 ;  /* 0x0000001cf43c723c */ /* 0x040fec000008103c */
[----:B------:R-:W-:Y:S06]  /*67af0*/  HMMA.1688.F32.TF32 R216, R244, R24, R216 ;  /* 0x00000018f4d8723c */ /* 0x000fec00000810d8 */
[-C--:B-1----:R-:W-:Y:S06]  /*67b00*/  HMMA.1688.F32.TF32 R220, R224, R98.reuse, R220 ;  /* 0x00000062e0dc723c */ /* 0x082fec00000810dc */
[C---:B--2---:R-:W-:Y:S06]  /*67b10*/  HMMA.1688.F32.TF32 R156, R228.reuse, R98, R156 ;  /* 0x00000062e49c723c */ /* 0x044fec000008109c */
[C---:B------:R-:W-:Y:S06]  /*67b20*/  HMMA.1688.F32.TF32 R160, R228.reuse, R94, R160 ;  /* 0x0000005ee4a0723c */ /* 0x040fec00000810a0 */
[----:B------:R-:W-:Y:S06]  /*67b30*/  HMMA.1688.F32.TF32 R164, R228, R90, R164 ;  /* 0x0000005ae4a4723c */ /* 0x000fec00000810a4 */
[----:B----4-:R-:W-:-:S15]  /*67b40*/  HMMA.1688.F32.TF32 R40, R244, R76, R40 ;  /* 0x0000004cf428723c */ /* 0x010fde0000081028 */
[----:B------:R-:W-:-:S09]  /*67b50*/  NOP ;  /* 0x0000000000007918 */ /* 0x000fd20000000000 */
[----:B------:R-:W-:Y:S01]  /*67b60*/  MOV R92, R40 ;  /* 0x00000028005c7202 */ /* 0x000fe20000000f00 */
[----:B------:R-:W-:Y:S01]  /*67b70*/  IMAD.MOV.U32 R93, RZ, RZ, R41 ;  /* 0x000000ffff5d7224 */ /* 0x000fe200078e0029 */
[----:B------:R-:W-:Y:S01]  /*67b80*/  MOV R77, R42 ;  /* 0x0000002a004d7202 */ /* 0x000fe20000000f00 */
[----:B------:R-:W-:Y:S02]  /*67b90*/  IMAD.MOV.U32 R76, RZ, RZ, R43 ;  /* 0x000000ffff4c7224 */ /* 0x000fe400078e002b */
[C---:B---3--:R-:W-:Y:S06]  /*67ba0*/  HMMA.1688.F32.TF32 R40, R244.reuse, R72, R44 ;  /* 0x00000048f428723c */ /* 0x048fec000008102c */
[----:B------:R-:W-:-:S15]  /*67bb0*/  HMMA.1688.F32.TF32 R248, R244, R80, R248 ;  /* 0x00000050f4f8723c */ /* 0x000fde00000810f8 */
        /* <DEDUP_REMOVED lines=10> */
[----:B------:R-:W-:Y:S06]  /*67c60*/  HMMA.1688.F32.TF32 R248, R244, R36, R52 ;  /* 0x00000024f4f8723c */ /* 0x000fec0000081034 */
[----:B------:R-:W-:-:S12]  /*67c70*/  HMMA.1688.F32.TF32 R48, R224, R94, R64 ;  /* 0x0000005ee030723c */ /* 0x000fd80000081040 */
[----:B------:R-:W-:Y:S01]  /*67c80*/  MOV R73, R40 ;  /* 0x0000002800497202 */ /* 0x000fe20000000f00 */
[----:B------:R-:W-:Y:S01]  /*67c90*/  IMAD.MOV.U32 R72, RZ, RZ, R41 ;  /* 0x000000ffff487224 */ /* 0x000fe200078e0029 */
[----:B------:R-:W-:Y:S01]  /*67ca0*/  MOV R69, R42 ;  /* 0x0000002a00457202 */ /* 0x000fe20000000f00 */
[----:B------:R-:W-:Y:S02]  /*67cb0*/  IMAD.MOV.U32 R68, RZ, RZ, R43 ;  /* 0x000000ffff447224 */ /* 0x000fe400078e002b */
[----:B------:R-:W-:Y:S06]  /*67cc0*/  HMMA.1688.F32.TF32 R40, R244, R32, R56 ;  /* 0x00000020f428723c */ /* 0x000fec0000081038 */
[----:B------:R-:W-:Y:S01]  /*67cd0*/  HMMA.1688.F32.TF32 R44, R224, R90, R100 ;  /* 0x0000005ae02c723c */ /* 0x000fe20000081064 */
[----:B------:R-:W-:Y:S04]  /*67ce0*/  STL.64 [R1+0x2ad8], R250 ;  /* 0x002ad8fa01007387 */ /* 0x000fe80000100a00 */
[----:B------:R-:W-:-:S12]  /*67cf0*/  STL.64 [R1+0x2ad0], R248 ;  /* 0x002ad0f801007387 */ /* 0x000fd80000100a00 */
[----:B------:R-:W-:Y:S04]  /*67d00*/  STL.64 [R1+0x2ae8], R42 ;  /* 0x002ae82a01007387 */ /* 0x000fe80000100a00 */
[----:B------:R1:W-:Y:S04]  /*67d10*/  STL.64 [R1+0x2ae0], R40 ;  /* 0x002ae02801007387 */ /* 0x0003e80000100a00 */
[----:B------:R-:W-:Y:S04]  /*67d20*/  STL.64 [R1+0x2af8], R62 ;  /* 0x002af83e01007387 */ /* 0x000fe80000100a00 */
[----:B------:R-:W-:Y:S04]  /*67d30*/  STL.64 [R1+0x2af0], R60 ;  /* 0x002af03c01007387 */ /* 0x000fe80000100a00 */
[----:B------:R-:W-:Y:S01]  /*67d40*/  STL.64 [R1+0x2b08], R218 ;  /* 0x002b08da01007387 */ /* 0x000fe20000100a00 */
[C---:B-1----:R-:W-:Y:S03]  /*67d50*/  HMMA.1688.F32.TF32 R40, R224.reuse, R14, R104 ;  /* 0x0000000ee028723c */ /* 0x042fe60000081068 */
        /* <DEDUP_REMOVED lines=10> */
[----:B------:R1:W-:Y:S02]  /*67e00*/  STL.64 [R1+0x5c8], R42 ;  /* 0x0005c82a01007387 */ /* 0x0003e40000100a00 */
[C---:B-1----:R-:W-:Y:S10]  /*67e10*/  HMMA.1688.F32.TF32 R40, R224.reuse, R10, R116 ;  /* 0x0000000ae028723c */ /* 0x042ff40000081074 */
        /* <DEDUP_REMOVED lines=26> */
[----:B-1----:R-:W-:Y:S10]  /*67fc0*/  HMMA.1688.F32.TF32 R40, R224, R26, R152 ;  /* 0x0000001ae028723c */ /* 0x002ff40000081098 */
[----:B------:R-:W-:Y:S04]  /*67fd0*/  STL.64 [R1+0x8f0], R48 ;  /* 0x0008f03001007387 */ /* 0x000fe80000100a00 */
[----:B------:R-:W-:Y:S04]  /*67fe0*/  STL.64 [R1+0x8f8], R50 ;  /* 0x0008f83201007387 */ /* 0x000fe80000100a00 */
[----:B------:R-:W-:Y:S04]  /*67ff0*/  STL.64 [R1+0x8e0], R44 ;  /* 0x0008e02c01007387 */ /* 0x000fe80000100a00 */
[----:B------:R1:W-:Y:S01]  /*68000*/  STL.64 [R1+0x8e8], R46 ;  /* 0x0008e82e01007387 */ /* 0x0003e20000100a00 */
[C---:B------:R-:W-:Y:S06]  /*68010*/  HMMA.1688.F32.TF32 R212, R228.reuse, R22, R212 ;  /* 0x00000016e4d4723c */ /* 0x040fec00000810d4 */
[C---:B------:R-:W-:Y:S01]  /*68020*/  HMMA.1688.F32.TF32 R52, R228.reuse, R86, R184 ;  /* 0x00000056e434723c */ /* 0x040fe200000810b8 */
[----:B------:R-:W-:Y:S01]  /*68030*/  MOV R56, R200 ;  /* 0x000000c800387202 */ /* 0x000fe20000000f00 */
[----:B------:R-:W-:Y:S01]  /*68040*/  IMAD.MOV.U32 R57, RZ, RZ, R207 ;  /* 0x000000ffff397224 */ /* 0x000fe200078e00cf */
[----:B------:R-:W-:Y:S01]  /*68050*/  MOV R58, R206 ;  /* 0x000000ce003a7202 */ /* 0x000fe20000000f00 */
[----:B------:R-:W-:Y:S01]  /*68060*/  IMAD.MOV.U32 R59, RZ, RZ, R205 ;  /* 0x000000ffff3b7224 */ /* 0x000fe200078e00cd */
[----:B------:R-:W-:Y:S01]  /*68070*/  MOV R60, R236 ;  /* 0x000000ec003c7202 */ /* 0x000fe20000000f00 */
[C---:B-1----:R-:W-:Y:S01]  /*68080*/  HMMA.1688.F32.TF32 R44, R228.reuse, R14, R168 ;  /* 0x0000000ee42c723c */ /* 0x042fe200000810a8 */
        /* <DEDUP_REMOVED lines=21> */
[C---:B--2---:R-:W-:Y:S01]  /*681e0*/  HMMA.1688.F32.TF32 R44, R228.reuse, R18, R176 ;  /* 0x00000012e42c723c */ /* 0x044fe200000810b0 */
[----:B------:R-:W-:Y:S04]  /*681f0*/  STL.64 [R1+0x2b68], R214 ;  /* 0x002b68d601007387 */ /* 0x000fe80000100a00 */
[----:B------:R-:W-:Y:S01]  /*68200*/  STL.64 [R1+0x2b60], R212 ;  /* 0x002b60d401007387 */ /* 0x000fe20000100a00 */
        /* <DEDUP_REMOVED lines=9> */
[----:B------:R-:W-:Y:S04]  /*682a0*/  LDS R48, [R0+UR12+0x1e100] ;  /* 0x01e1000c00307984 */ /* 0x000fe80008000800 */
        /* <DEDUP_REMOVED lines=10> */
[----:B------:R-:W-:Y:S04]  /*68350*/  STL.64 [R1+0x8a8], R54 ;  /* 0x0008a83601007387 */ /* 0x000fe80000100a00 */
[----:B------:R-:W-:Y:S04]  /*68360*/  LDS R52, [R0+UR12+0x1e180] ;  /* 0x01e1800c00347984 */ /* 0x000fe80008000800 */
[----:B------:R-:W-:Y:S04]  /*68370*/  LDS R54, [R0+UR12+0x1f180] ;  /* 0x01f1800c00367984 */ /* 0x000fe80008000800 */
[----:B------:R-:W-:Y:S04]  /*68380*/  STL.64 [R1+0x8b0], R44 ;  /* 0x0008b02c01007387 */ /* 0x000fe80000100a00 */
[----:B------:R2:W-:Y:S04]  /*68390*/  STL.64 [R1+0x8b8], R46 ;  /* 0x0008b82e01007387 */ /* 0x0005e80000100a00 */
[----:B------:R-:W-:Y:S04]  /*683a0*/  STL.64 [R1+0x890], R40 ;  /* 0x0008902801007387 */ /* 0x000fe80000100a00 */
[----:B------:R3:W-:Y:S01]  /*683b0*/  STL.64 [R1+0x898], R42 ;  /* 0x0008982a01007387 */ /* 0x0007e20000100a00 */
[C---:B--2---:R-:W-:Y:S03]  /*683c0*/  HMMA.1688.F32.TF32 R44, R228.reuse, R74, R172 ;  /* 0x0000004ae42c723c */ /* 0x044fe600000810ac */
[----:B------:R-:W-:Y:S04]  /*683d0*/  LDS R53, [R3+UR12+0x1e180] ;  /* 0x01e1800c03357984 */ /* 0x000fe80008000800 */
[----:B------:R-:W2:Y:S01]  /*683e0*/  LDS R55, [R3+UR12+0x1f180] ;  /* 0x01f1800c03377984 */ /* 0x000ea20008000800 */
[----:B---3--:R-:W-:-:S15]  /*683f0*/  HMMA.1688.F32.TF32 R40, R228, R70, R196 ;  /* 0x00000046e428723c */ /* 0x008fde00000810c4 */
[----:B------:R-:W-:Y:S04]  /*68400*/  STL.64 [R1+0x860], R44 ;  /* 0x0008602c01007387 */ /* 0x000fe80000100a00 */
[----:B------:R-:W-:Y:S04]  /*68410*/  STL.64 [R1+0x868], R46 ;  /* 0x0008682e01007387 */ /* 0x000fe80000100a00 */
[----:B------:R-:W3:Y:S04]  /*68420*/  LDL.LU R200, [R1+0x2c8c] ;  /* 0x002c8c0001c87983 */ /* 0x000ee80000300800 */
[----:B------:R4:W-:Y:S04]  /*68430*/  STL.64 [R1+0x850], R40 ;  /* 0x0008502801007387 */ /* 0x0009e80000100a00 */
[----:B------:R1:W-:Y:S04]  /*68440*/  STL.64 [R1+0x858], R42 ;  /* 0x0008582a01007387 */ /* 0x0003e80000100a00 */
[----:B------:R-:W2:Y:S04]  /*68450*/  LDL.LU R207, [R1+0x2c88] ;  /* 0x002c880001cf7983 */ /* 0x000ea80000300800 */
[----:B------:R-:W2:Y:S01]  /*68460*/  LDL.LU R206, [R1+0x2c84] ;  /* 0x002c840001ce7983 */ /* 0x000ea20000300800 */
[----:B----4-:R-:W-:Y:S01]  /*68470*/  MOV R40, R204 ;  /* 0x000000cc00287202 */ /* 0x010fe20000000f00 */
[----:B------:R-:W-:-:S02]  /*68480*/  IMAD.MOV.U32 R41, RZ, RZ, R210 ;  /* 0x000000ffff297224 */ /* 0x000fc400078e00d2 */
[----:B------:R-:W4:Y:S01]  /*68490*/  LDL.LU R205, [R1+0x2c80] ;  /* 0x002c800001cd7983 */ /* 0x000f220000300800 */
[----:B-1----:R-:W-:Y:S01]  /*684a0*/  MOV R42, R209 ;  /* 0x000000d1002a7202 */ /* 0x002fe20000000f00 */
[----:B------:R-:W-:Y:S02]  /*684b0*/  IMAD.MOV.U32 R43, RZ, RZ, R208 ;  /* 0x000000ffff2b7224 */ /* 0x000fe400078e00d0 */
        /* <DEDUP_REMOVED lines=20> */
[----:B---3--:R-:W-:Y:S01]  /*68600*/  IMAD.MOV.U32 R67, RZ, RZ, R200 ;  /* 0x000000ffff437224 */ /* 0x008fe200078e00c8 */
[----:B--2---:R-:W-:Y:S01]  /*68610*/  MOV R66, R207 ;  /* 0x000000cf00427202 */ /* 0x004fe20000000f00 */
[----:B------:R-:W-:Y:S01]  /*68620*/  IMAD.MOV.U32 R65, RZ, RZ, R206 ;  /* 0x000000ffff417224 */ /* 0x000fe200078e00ce */
[----:B----4-:R-:W-:Y:S01]  /*68630*/  MOV R64, R205 ;  /* 0x000000cd00407202 */ /* 0x010fe20000000f00 */
[----:B------:R-:W-:Y:S01]  /*68640*/  IMAD.MOV.U32 R103, RZ, RZ, R204 ;  /* 0x000000ffff677224 */ /* 0x000fe200078e00cc */
[----:B------:R-:W-:Y:S01]  /*68650*/  MOV R102, R210 ;  /* 0x000000d200667202 */ /* 0x000fe20000000f00 */
[----:B------:R-:W-:Y:S01]  /*68660*/  IMAD.MOV.U32 R101, RZ, RZ, R209 ;  /* 0x000000ffff657224 */ /* 0x000fe200078e00d1 */
[----:B------:R-:W-:-:S02]  /*68670*/  MOV R100, R208 ;  /* 0x000000d000647202 */ /* 0x000fc40000000f00 */
        /* <DEDUP_REMOVED lines=22> */
[----:B------:R-:W-:Y:S06]  /*687e0*/  HMMA.1688.F32.TF32 R56, R48, R70, R56 ;  /* 0x000000463038723c */ /* 0x000fec0000081038 */
[C---:B----4-:R-:W-:Y:S06]  /*687f0*/  HMMA.1688.F32.TF32 R44, R228.reuse, R38, R200 ;  /* 0x00000026e42c723c */ /* 0x050fec00000810c8 */
[C---:B---3--:R-:W-:Y:S06]  /*68800*/  HMMA.1688.F32.TF32 R112, R228.reuse, R34, R204 ;  /* 0x00000022e470723c */ /* 0x048fec00000810cc */
[C---:B--2---:R-:W-:Y:S11]  /*68810*/  HMMA.1688.F32.TF32 R108, R228.reuse, R30, R208 ;  /* 0x0000001ee46c723c */ /* 0x044ff600000810d0 */
        /* <DEDUP_REMOVED lines=30> */
[----:B------:R-:W2:Y:S01]  /*68a00*/  LDS R7, [R3+UR12+0x1f200] ;  /* 0x01f2000c03077984 */ /* 0x000ea20008000800 */
[C---:B-1----:R-:W-:Y:S07]  /*68a10*/  HMMA.1688.F32.TF32 R44, R48.reuse, R78, R60 ;  /* 0x0000004e302c723c */ /* 0x042fee000008103c */
[----:B------:R-:W-:Y:S04]  /*68a20*/  STL.64 [R1+0x7c0], R100 ;  /* 0x0007c06401007387 */ /* 0x000fe80000100a00 */
[----:B------:R-:W-:Y:S04]  /*68a30*/  STL.64 [R1+0x7c8], R102 ;  /* 0x0007c86601007387 */ /* 0x000fe80000100a00 */
[----:B------:R-:W-:Y:S04]  /*68a40*/  STL.64 [R1+0x7b0], R64 ;  /* 0x0007b04001007387 */ /* 0x000fe80000100a00 */
[----:B------:R-:W-:Y:S04]  /*68a50*/  STL.64 [R1+0x7b8], R66 ;  /* 0x0007b84201007387 */ /* 0x000fe80000100a00 */
[----:B------:R-:W-:Y:S04]  /*68a60*/  STL.64 [R1+0x7a0], R44 ;  /* 0x0007a02c01007387 */ /* 0x000fe80000100a00 */
[----:B------:R1:W-:Y:S02]  /*68a70*/  STL.64 [R1+0x7a8], R46 ;  /* 0x0007a82e01007387 */ /* 0x0003e40000100a00 */
[----:B-1----:R-:W-:Y:S02]  /*68a80*/  HMMA.1688.F32.TF32 R44, R48, R38, R248 ;  /* 0x00000026302c723c */ /* 0x002fe400000810f8 */
[----:B------:R1:W-:Y:S04]  /*68a90*/  STL.64 [R1+0x790], R40 ;  /* 0x0007902801007387 */ /* 0x0003e80000100a00 */
[----:B------:R3:W-:Y:S04]  /*68aa0*/  STL.64 [R1+0x798], R42 ;  /* 0x0007982a01007387 */ /* 0x0007e80000100a00 */
[----:B-1----:R-:W2:Y:S04]  /*68ab0*/  LDL.LU R40, [R1+0x390] ;  /* 0x0003900001287983 */ /* 0x002ea80000300800 */
[----:B------:R-:W-:Y:S04]  /*68ac0*/  STL.64 [R1+0x780], R56 ;  /* 0x0007803801007387 */ /* 0x000fe80000100a00 */
[----:B------:R-:W-:Y:S05]  /*68ad0*/  STL.64 [R1+0x788], R58 ;  /* 0x0007883a01007387 */ /* 0x000fea0000100a00 */
[----:B------:R1:W-:Y:S04]  /*68ae0*/  STL.64 [R1+0x770], R44 ;  /* 0x0007702c01007387 */ /* 0x0003e80000100a00 */
[----:B------:R4:W-:Y:S04]  /*68af0*/  STL.64 [R1+0x778], R46 ;  /* 0x0007782e01007387 */ /* 0x0009e80000100a00 */
[----:B------:R-:W2:Y:S04]  /*68b00*/  LDL.LU R41, [R1+0x394] ;  /* 0x0003940001297983 */ /* 0x000ea80000300800 */
[----:B---3--:R-:W2:Y:S04]  /*68b10*/  LDL.LU R42, [R1+0x398] ;  /* 0x00039800012a7983 */ /* 0x008ea80000300800 */
        /* <DEDUP_REMOVED lines=97> */
[----:B---3--:R-:W-:Y:S06]  /*69130*/  HMMA.1688.F32.TF32 R188, R52, R98, R160 ;  /* 0x0000006234bc723c */ /* 0x008fec00000810a0 */
[C---:B--2---:R-:W-:Y:S06]  /*69140*/  HMMA.1688.F32.TF32 R100, R48.reuse, R30, R168 ;  /* 0x0000001e3064723c */ /* 0x044fec00000810a8 */
[C---:B----4-:R-:W-:Y:S06]  /*69150*/  HMMA.1688.F32.TF32 R132, R48.reuse, R34, R44 ;  /* 0x000000223084723c */ /* 0x050fec000008102c */
        /* <DEDUP_REMOVED lines=8> */
[----:B------:R1:W-:Y:S01]  /*691e0*/  STL.64 [R1+0x748], R46 ;  /* 0x0007482e01007387 */ /* 0x0003e20000100a00 */
[C---:B------:R-:W-:Y:S06]  /*691f0*/  HMMA.1688.F32.TF32 R48, R52.reuse, R18, R156 ;  /* 0x000000123430723c */ /* 0x040fec000008109c */
[C---:B-1----:R-:W-:Y:S01]  /*69200*/  HMMA.1688.F32.TF32 R44, R52.reuse, R10, R224 ;  /* 0x0000000a342c723c */ /* 0x042fe200000810e0 */
[----:B------:R-:W-:Y:S05]  /*69210*/  STL.64 [R1+0x2bc8], R188 ;  /* 0x002bc8bc01007387 */ /* 0x000fea0000100a00 */
[C---:B------:R-:W-:Y:S11]  /*69220*/  HMMA.1688.F32.TF32 R100, R52.reuse, R86, R152 ;  /* 0x000000563464723c */ /* 0x040ff60000081098 */
        /* <DEDUP_REMOVED lines=23> */
[----:B-1----:R-:W-:Y:S09]  /*693a0*/  HMMA.1688.F32.TF32 R44, R52, R26, R220 ;  /* 0x0000001a342c723c */ /* 0x002ff200000810dc */
[----:B------:R-:W-:Y:S04]  /*693b0*/  STL.64 [R1+0x6a0], R100 ;  /* 0x0006a06401007387 */ /* 0x000fe80000100a00 */
[----:B------:R-:W-:Y:S04]  /*693c0*/  STL.64 [R1+0x6a8], R102 ;  /* 0x0006a86601007387 */ /* 0x000fe80000100a00 */
[----:B------:R-:W-:Y:S04]  /*693d0*/  STL.64 [R1+0x690], R48 ;  /* 0x0006903001007387 */ /* 0x000fe80000100a00 */
[----:B------:R-:W-:Y:S01]  /*693e0*/  STL.64 [R1+0x698], R50 ;  /* 0x0006983201007387 */ /* 0x000fe20000100a00 */
[C---:B------:R-:W-:Y:S03]  /*693f0*/  HMMA.1688.F32.TF32 R104, R4.reuse, R14, R40 ;  /* 0x0000000e0468723c */ /* 0x040fe60000081028 */
[----:B------:R-:W-:Y:S04]  /*69400*/  LDS R48, [R0+UR12+0x1e280] ;  /* 0x01e2800c00307984 */ /* 0x000fe80008000800 */
[----:B------:R-:W-:Y:S04]  /*69410*/  STL.64 [R1+0x660], R44 ;  /* 0x0006602c01007387 */ /* 0x000fe80000100a00 */
[----:B------:R1:W-:Y:S04]  /*69420*/  STL.64 [R1+0x668], R46 ;  /* 0x0006682e01007387 */ /* 0x0003e80000100a00 */
[----:B------:R-:W2:Y:S01]  /*69430*/  LDL.LU R40, [R1+0x520] ;  /* 0x0005200001287983 */ /* 0x000ea20000300800 */
[C---:B------:R-:W-:Y:S03]  /*69440*/  HMMA.1688.F32.TF32 R108, R4.reuse, R90, R60 ;  /* 0x0000005a046c723c */ /* 0x040fe6000008103c */
[----:B------:R-:W-:Y:S03]  /*69450*/  LDS R50, [R0+UR12+0x1f280] ;  /* 0x01f2800c00327984 */ /* 0x000fe60008000800 */
[C---:B-1----:R-:W-:Y:S01]  /*69460*/  HMMA.1688.F32.TF32 R44, R4.reuse, R18, R248 ;  /* 0x00000012042c723c */ /* 0x042fe200000810f8 */
[----:B------:R-:W-:Y:S04]  /*69470*/  LDS R49, [R3+UR12+0x1e280] ;  /* 0x01e2800c03317984 */ /* 0x000fe80008000800 */
[----:B------:R-:W1:Y:S01]  /*69480*/  LDS R51, [R3+UR12+0x1f280] ;  /* 0x01f2800c03337984 */ /* 0x000e620008000800 */
[----:B------:R-:W-:-:S15]  /*69490*/  HMMA.1688.F32.TF32 R112, R4, R94, R244 ;  /* 0x0000005e0470723c */ /* 0x000fde00000810f4 */
[----:B------:R-:W-:-:S02]  /*694a0*/  NOP ;  /* 0x0000000000007918 */ /* 0x000fc40000000000 */
        /* <DEDUP_REMOVED lines=96> */
[C---:B------:R-:W-:Y:S06]  /*69ab0*/  HMMA.1688.F32.TF32 R116, R52.reuse, R14, R116 ;  /* 0x0000000e3474723c */ /* 0x040fec0000081074 */
[-C--:B------:R-:W-:Y:S06]  /*69ac0*/  HMMA.1688.F32.TF32 R64, R52, R22.reuse, R64 ;  /* 0x000000163440723c */ /* 0x080fec0000081040 */
[C---:B------:R-:W-:Y:S06]  /*69ad0*/  HMMA.1688.F32.TF32 R56, R4.reuse, R22, R56 ;  /* 0x000000160438723c */ /* 0x040fec0000081038 */
[C---:B--2---:R-:W-:Y:S06]  /*69ae0*/  HMMA.1688.F32.TF32 R224, R4.reuse, R30, R224 ;  /* 0x0000001e04e0723c */ /* 0x044fec00000810e0 */
[C---:B---3--:R-:W-:Y:S06]  /*69af0*/  HMMA.1688.F32.TF32 R44, R4.reuse, R34, R44 ;  /* 0x00000022042c723c */ /* 0x048fec000008102c */
[C---:B----4-:R-:W-:Y:S06]  /*69b00*/  HMMA.1688.F32.TF32 R100, R4.reuse, R86, R172 ;  /* 0x000000560464723c */ /* 0x050fec00000810ac */
[C---:B------:R-:W-:Y:S06]  /*69b10*/  HMMA.1688.F32.TF32 R132, R4.reuse, R10, R196 ;  /* 0x0000000a0484723c */ /* 0x040fec00000810c4 */
[----:B------:R-:W-:-:S15]  /*69b20*/  HMMA.1688.F32.TF32 R52, R4, R82, R192 ;  /* 0x000000520434723c */ /* 0x000fde00000810c0 */
[----:B------:R-:W-:-:S02]  /*69b30*/  NOP ;  /* 0x0000000000007918 */ /* 0x000fc40000000000 */
[----:B------:R-:W-:Y:S04]  /*69b40*/  STL.64 [R1+0x640], R132 ;  /* 0x0006408401007387 */ /* 0x000fe80000100a00 */
[----:B------:R-:W-:Y:S04]  /*69b50*/  STL.64 [R1+0x648], R134 ;  /* 0x0006488601007387 */ /* 0x000fe80000100a00 */
[----:B------:R-:W-:Y:S04]  /*69b60*/  STL.64 [R1+0x630], R100 ;  /* 0x0006306401007387 */ /* 0x000fe80000100a00 */
[----:B------:R2:W-:Y:S04]  /*69b70*/  STL.64 [R1+0x638], R102 ;  /* 0x0006386601007387 */ /* 0x0005e80000100a00 */
[----:B------:R-:W-:Y:S04]  /*69b80*/  STL.64 [R1+0x620], R52 ;  /* 0x0006203401007387 */ /* 0x000fe80000100a00 */
[----:B------:R3:W-:Y:S01]  /*69b90*/  STL.64 [R1+0x628], R54 ;  /* 0x0006283601007387 */ /* 0x0007e20000100a00 */
[C---:B--2---:R-:W-:Y:S06]  /*69ba0*/  HMMA.1688.F32.TF32 R100, R4.reuse, R70, R176 ;  /* 0x000000460464723c */ /* 0x044fec00000810b0 */
[C---:B---3--:R-:W-:Y:S06]  /*69bb0*/  HMMA.1688.F32.TF32 R52, R4.reuse, R38, R212 ;  /* 0x000000260434723c */ /* 0x048fec00000810d4 */
[C---:B------:R-:W-:Y:S01]  /*69bc0*/  HMMA.1688.F32.TF32 R204, R4.reuse, R78, R168 ;  /* 0x0000004e04cc723c */ /* 0x040fe200000810a8 */
[----:B------:R-:W-:Y:S01]  /*69bd0*/  MOV R228, R21 ;  /* 0x0000001500e47202 */ /* 0x000fe20000000f00 */
[----:B------:R-:W-:Y:S01]  /*69be0*/  IMAD.MOV.U32 R229, RZ, RZ, R20 ;  /* 0x000000ffffe57224 */ /* 0x000fe200078e0014 */
[----:B------:R-:W-:Y:S01]  /*69bf0*/  MOV R230, R88 ;  /* 0x0000005800e67202 */ /* 0x000fe20000000f00 */
[----:B------:R-:W-:Y:S01]  /*69c00*/  IMAD.MOV.U32 R231, RZ, RZ, R89 ;  /* 0x000000ffffe77224 */ /* 0x000fe200078e0059 */
[----:B------:R-:W-:Y:S01]  /*69c10*/  MOV R236, R92 ;  /* 0x0000005c00ec7202 */ /* 0x000fe20000000f00 */
[C---:B------:R-:W-:Y:S01]  /*69c20*/  HMMA.1688.F32.TF32 R208, R4.reuse, R74, R180 ;  /* 0x0000004a04d0723c */ /* 0x040fe200000810b4 */
[----:B------:R-:W-:Y:S01]  /*69c30*/  IMAD.MOV.U32 R237, RZ, RZ, R93 ;  /* 0x000000ffffed7224 */ /* 0x000fe200078e005d */
[----:B------:R-:W-:Y:S04]  /*69c40*/  LDS R168, [R0+UR12+0x1e300] ;  /* 0x01e3000c00a87984 */ /* 0x000fe80008000800 */
[----:B------:R-:W-:Y:S01]  /*69c50*/  HMMA.1688.F32.TF32 R4, R4, R26, R124 ;  /* 0x0000001a0404723c */ /* 0x000fe2000008107c */
        /* <DEDUP_REMOVED lines=8> */
[----:B------:R1:W-:Y:S01]  /*69ce0*/  STL.64 [R1+0x5e8], R6 ;  /* 0x0005e80601007387 */ /* 0x0003e20000100a00 */
[C---:B------:R-:W-:Y:S03]  /*69cf0*/  HMMA.1688.F32.TF32 R40, R48.reuse, R70, R40 ;  /* 0x000000463028723c */ /* 0x040fe60000081028 */
[----:B------:R-:W-:Y:S03]  /*69d00*/  LDS R170, [R0+UR12+0x1f300] ;  /* 0x01f3000c00aa7984 */ /* 0x000fe60008000800 */
[C---:B------:R-:W-:Y:S01]  /*69d10*/  HMMA.1688.F32.TF32 R180, R48.reuse, R98, R164 ;  /* 0x0000006230b4723c */ /* 0x040fe200000810a4 */
[----:B------:R-:W-:Y:S04]  /*69d20*/  LDS R169, [R3+UR12+0x1e300] ;  /* 0x01e3000c03a97984 */ /* 0x000fe80008000800 */
[----:B------:R-:W2:Y:S01]  /*69d30*/  LDS R171, [R3+UR12+0x1f300] ;  /* 0x01f3000c03ab7984 */ /* 0x000ea20008000800 */
[C---:B-1----:R-:W-:Y:S03]  /*69d40*/  HMMA.1688.F32.TF32 R4, R48.reuse, R10, R152 ;  /* 0x0000000a3004723c */ /* 0x042fe60000081098 */
[----:B------:R-:W-:Y:S03]  /*69d50*/  STL.64 [R1+0x580], R100 ;  /* 0x0005806401007387 */ /* 0x000fe60000100a00 */
[C---:B------:R-:W-:Y:S01]  /*69d60*/  HMMA.1688.F32.TF32 R44, R48.reuse, R86, R220 ;  /* 0x00000056302c723c */ /* 0x040fe200000810dc */
[----:B------:R1:W-:Y:S04]  /*69d70*/  STL.64 [R1+0x588], R102 ;  /* 0x0005886601007387 */ /* 0x0003e80000100a00 */
[----:B------:R-:W-:Y:S01]  /*69d80*/  LDS R127, [R3+UR12+0x1f380] ;  /* 0x01f3800c037f7984 */ /* 0x000fe20008000800 */
[C---:B------:R-:W-:Y:S03]  /*69d90*/  HMMA.1688.F32.TF32 R140, R48.reuse, R94, R140 ;  /* 0x0000005e308c723c */ /* 0x040fe6000008108c */
[----:B------:R-:W-:Y:S03]  /*69da0*/  LDS R125, [R3+UR12+0x1e380] ;  /* 0x01e3800c037d7984 */ /* 0x000fe60008000800 */
[C---:B-1----:R-:W-:Y:S01]  /*69db0*/  HMMA.1688.F32.TF32 R100, R48.reuse, R82, R216 ;  /* 0x000000523064723c */ /* 0x042fe200000810d8 */
[----:B------:R-:W-:Y:S04]  /*69dc0*/  LDS R124, [R0+UR12+0x1e380] ;  /* 0x01e3800c007c7984 */ /* 0x000fe80008000800 */
[----:B------:R-:W-:Y:S04]  /*69dd0*/  STL.64 [R1+0x1f0], R4 ;  /* 0x0001f00401007387 */ /* 0x000fe80000100a00 */
[----:B------:R1:W-:Y:S01]  /*69de0*/  STL.64 [R1+0x1f8], R6 ;  /* 0x0001f80601007387 */ /* 0x0003e20000100a00 */
[C---:B------:R-:W-:Y:S03]  /*69df0*/  HMMA.1688.F32.TF32 R144, R48.reuse, R90, R144 ;  /* 0x0000005a3090723c */ /* 0x040fe60000081090 */
[----:B------:R-:W3:Y:S03]  /*69e00*/  LDS R126, [R0+UR12+0x1f380] ;  /* 0x01f3800c007e7984 */ /* 0x000ee60008000800 */
[C---:B-1----:R-:W-:Y:S01]  /*69e10*/  HMMA.1688.F32.TF32 R4, R48.reuse, R78, R244 ;  /* 0x0000004e3004723c */ /* 0x042fe200000810f4 */
[----:B------:R-:W-:Y:S04]  /*69e20*/  STL.64 [R1+0x1e0], R44 ;  /* 0x0001e02c01007387 */ /* 0x000fe80000100a00 */
[----:B------:R1:W-:Y:S04]  /*69e30*/  STL.64 [R1+0x1e8], R46 ;  /* 0x0001e82e01007387 */ /* 0x0003e80000100a00 */
[----:B------:R-:W-:Y:S04]  /*69e40*/  STL.64 [R1+0x1d0], R100 ;  /* 0x0001d06401007387 */ /* 0x000fe80000100a00 */
[----:B------:R-:W-:Y:S01]  /*69e50*/  STL.64 [R1+0x1d8], R102 ;  /* 0x0001d86601007387 */ /* 0x000fe20000100a00 */
[C---:B-1----:R-:W-:Y:S09]  /*69e60*/  HMMA.1688.F32.TF32 R44, R48.reuse, R74, R60 ;  /* 0x0000004a302c723c */ /* 0x042ff2000008103c */
[----:B------:R-:W-:Y:S04]  /*69e70*/  STL.64 [R1+0x1c0], R4 ;  /* 0x0001c00401007387 */ /* 0x000fe80000100a00 */
[----:B------:R1:W-:Y:S02]  /*69e80*/  STL.64 [R1+0x1c8], R6 ;  /* 0x0001c80601007387 */ /* 0x0003e40000100a00 */
[----:B-1----:R-:W-:Y:S08]  /*69e90*/  HMMA.1688.F32.TF32 R4, R48, R38, R248 ;  /* 0x000000263004723c */ /* 0x002ff000000810f8 */
[----:B------:R1:W-:Y:S04]  /*69ea0*/  STL.64 [R1+0x1b0], R44 ;  /* 0x0001b02c01007387 */ /* 0x0003e80000100a00 */
[----:B------:R4:W-:Y:S04]  /*69eb0*/  STL.64 [R1+0x1b8], R46 ;  /* 0x0001b82e01007387 */ /* 0x0009e80000100a00 */
[----:B------:R-:W-:Y:S04]  /*69ec0*/  STL.64 [R1+0x530], R40 ;  /* 0x0005302801007387 */ /* 0x000fe80000100a00 */
[----:B------:R-:W-:Y:S04]  /*69ed0*/  STL.64 [R1+0x538], R42 ;  /* 0x0005382a01007387 */ /* 0x000fe80000100a00 */
[----:B------:R-:W3:Y:S04]  /*69ee0*/  LDL.LU R21, [R1+0x2bfc] ;  /* 0x002bfc0001157983 */ /* 0x000ee80000300800 */
[----:B------:R2:W-:Y:S04]  /*69ef0*/  STL.64 [R1+0x520], R4 ;  /* 0x0005200401007387 */ /* 0x0005e80000100a00 */
[----:B------:R2:W-:Y:S04]  /*69f00*/  STL.64 [R1+0x528], R6 ;  /* 0x0005280601007387 */ /* 0x0005e80000100a00 */
[----:B------:R-:W3:Y:S01]  /*69f10*/  LDL.LU R20, [R1+0x2bf8] ;  /* 0x002bf80001147983 */ /* 0x000ee20000300800 */
[----:B------:R-:W-:-:S03]  /*69f20*/  MOV R244, R2 ;  /* 0x0000000200f47202 */ /* 0x000fc60000000f00 */
        /* <DEDUP_REMOVED lines=88> */
[----:B------:R-:W2:Y:S04]  /*6a4b0*/  LDL.LU R203, [R1+0xbc] ;  /* 0x0000bc0001cb7983 */ /* 0x000ea80000300800 */
[----:B------:R-:W2:Y:S04]  /*6a4c0*/  LDL.LU R40, [R1+0xa0] ;  /* 0x0000a00001287983 */ /* 0x000ea80000300800 */
[----:B------:R-:W2:Y:S01]  /*6a4d0*/  LDL.LU R41, [R1+0xa4] ;  /* 0x0000a40001297983 */ /* 0x000ea20000300800 */
[----:B---3--:R-:W-:-:S03]  /*6a4e0*/  MOV R194, R252 ;  /* 0x000000fc00c27202 */ /* 0x008fc60000000f00 */
[----:B------:R-:W3:Y:S01]  /*6a4f0*/  LDL.LU R42, [R1+0xa8] ;  /* 0x0000a800012a7983 */ /* 0x000ee20000300800 */
[----:B------:R-:W-:-:S03]  /*6a500*/  IMAD.MOV.U32 R195, RZ, RZ, R2 ;  /* 0x000000ffffc37224 */ /* 0x000fc600078e0002 */
[----:B------:R-:W3:Y:S04]  /*6a510*/  LDL.LU R43, [R1+0xac] ;  /* 0x0000ac00012b7983 */ /* 0x000ee80000300800 */
[----:B------:R-:W3:Y:S04]  /*6a520*/  LDL.LU R192, [R1+0x80] ;  /* 0x0000800001c07983 */ /* 0x000ee80000300800 */
[----:B------:R-:W3:Y:S04]  /*6a530*/  LDL.LU R193, [R1+0x84] ;  /* 0x0000840001c17983 */ /* 0x000ee80000300800 */
[----:B------:R-:W2:Y:S04]  /*6a540*/  LDL.LU R252, [R1+0x2bdc] ;  /* 0x002bdc0001fc7983 */ /* 0x000ea80000300800 */
[----:B------:R-:W3:Y:S01]  /*6a550*/  LDL.LU R2, [R1+0x2bd8] ;  /* 0x002bd80001027983 */ /* 0x000ee20000300800 */
[C---:B----4-:R-:W-:Y:S06]  /*6a560*/  HMMA.1688.F32.TF32 R100, R48.reuse, R30, R100 ;  /* 0x0000001e3064723c */ /* 0x050fec0000081064 */
[C---:B------:R-:W-:Y:S06]  /*6a570*/  HMMA.1688.F32.TF32 R188, R48.reuse, R34, R188 ;  /* 0x0000002230bc723c */ /* 0x040fec00000810bc */
[----:B------:R-:W-:-:S15]  /*6a580*/  HMMA.1688.F32.TF32 R48, R48, R26, R132 ;  /* 0x0000001a3030723c */ /* 0x000fde0000081084 */
[----:B------:R-:W-:-:S02]  /*6a590*/  NOP ;  /* 0x0000000000007918 */ /* 0x000fc40000000000 */
[----:B------:R-:W-:Y:S04]  /*6a5a0*/  STL.64 [R1+0x510], R188 ;  /* 0x000510bc01007387 */ /* 0x000fe80000100a00 */
[----:B------:R1:W-:Y:S04]  /*6a5b0*/  STL.64 [R1+0x518], R190 ;  /* 0x000518be01007387 */ /* 0x0003e80000100a00 */
[----:B-1----:R-:W5:Y:S04]  /*6a5c0*/  LDL.LU.64 R190, [R1+0x2bd0] ;  /* 0x002bd00001be7983 */ /* 0x002f680000300a00 */
[----:B------:R-:W5:Y:S04]  /*6a5d0*/  LDL.LU.64 R188, [R1+0x2bc8] ;  /* 0x002bc80001bc7983 */ /* 0x000f680000300a00 */
[----:B------:R-:W-:Y:S04]  /*6a5e0*/  STL.64 [R1+0x500], R100 ;  /* 0x0005006401007387 */ /* 0x000fe80000100a00 */
[----:B------:R1:W-:Y:S04]  /*6a5f0*/  STL.64 [R1+0x508], R102 ;  /* 0x0005086601007387 */ /* 0x0003e80000100a00 */
[----:B-1----:R-:W5:Y:S04]  /*6a600*/  LDL.LU.64 R102, [R1+0x2bc0] ;  /* 0x002bc00001667983 */ /* 0x002f680000300a00 */
[----:B------:R-:W5:Y:S04]  /*6a610*/  LDL.LU.64 R100, [R1+0x2bb8] ;  /* 0x002bb80001647983 */ /* 0x000f680000300a00 */
[----:B------:R-:W5:Y:S04]  /*6a620*/  LDL.LU.64 R134, [R1+0x2bb0] ;  /* 0x002bb00001867983 */ /* 0x000f680000300a00 */
[----:B------:R-:W5:Y:S04]  /*6a630*/  LDL.LU.64 R132, [R1+0x2ba8] ;  /* 0x002ba80001847983 */ /* 0x000f680000300a00 */
[----:B------:R1:W-:Y:S04]  /*6a640*/  STL.64 [R1+0x3b0], R48 ;  /* 0x0003b03001007387 */ /* 0x0003e80000100a00 */
[----:B------:R2:W-:Y:S04]  /*6a650*/  STL.64 [R1+0x3b8], R50 ;  /* 0x0003b83201007387 */ /* 0x0005e80000100a00 */
[----:B-1----:R-:W4:Y:S04]  /*6a660*/  LDL.LU R48, [R1+0x170] ;  /* 0x0001700001307983 */ /* 0x002f280000300800 */
[----:B------:R-:W4:Y:S01]  /*6a670*/  LDL.LU R49, [R1+0x174] ;  /* 0x0001740001317983 */ /* 0x000f220000300800 */
[C---:B------:R-:W-:Y:S06]  /*6a680*/  HMMA.1688.F32.TF32 R136, R168.reuse, R18, R136 ;  /* 0x00000012a888723c */ /* 0x040fec0000081088 */
[C---:B------:R-:W-:Y:S06]  /*6a690*/  HMMA.1688.F32.TF32 R232, R168.reuse, R10, R232 ;  /* 0x0000000aa8e8723c */ /* 0x040fec00000810e8 */
[C---:B------:R-:W-:Y:S06]  /*6a6a0*/  HMMA.1688.F32.TF32 R240, R168.reuse, R86, R240 ;  /* 0x00000056a8f0723c */ /* 0x040fec00000810f0 */
[C---:B------:R-:W-:Y:S06]  /*6a6b0*/  HMMA.1688.F32.TF32 R212, R168.reuse, R82, R212 ;  /* 0x00000052a8d4723c */ /* 0x040fec00000810d4 */
[----:B------:R-:W-:Y:S01]  /*6a6c0*/  HMMA.1688.F32.TF32 R44, R168, R78, R44 ;  /* 0x0000004ea82c723c */ /* 0x000fe2000008102c */
[----:B--2---:R-:W-:-:S05]  /*6a6d0*/  IMAD.MOV.U32 R51, RZ, RZ, R252 ;  /* 0x000000ffff337224 */ /* 0x004fca00078e00fc */
[C---:B------:R-:W-:Y:S01]  /*6a6e0*/  HMMA.1688.F32.TF32 R164, R168.reuse, R74, R164 ;  /* 0x0000004aa8a4723c */ /* 0x040fe200000810a4 */
[----:B---3--:R-:W-:Y:S02]  /*6a6f0*/  MOV R50, R2 ;  /* 0x0000000200327202 */ /* 0x008fe40000000f00 */
[----:B------:R-:W5:Y:S03]  /*6a700*/  LDL.LU R2, [R1+0x2ba4] ;  /* 0x002ba40001027983 */ /* 0x000f660000300800 */
[C---:B------:R-:W-:Y:S01]  /*6a710*/  HMMA.1688.F32.TF32 R160, R168.reuse, R70, R160 ;  /* 0x00000046a8a0723c */ /* 0x040fe200000810a0 */
[----:B------:R-:W5:Y:S04]  /*6a720*/  LDL.LU R252, [R1+0x2ba0] ;  /* 0x002ba00001fc7983 */ /* 0x000f680000300800 */
[----:B------:R-:W-:Y:S04]  /*6a730*/  STL.64 [R1+0x3a0], R136 ;  /* 0x0003a08801007387 */ /* 0x000fe80000100a00 */
[----:B------:R1:W-:Y:S01]  /*6a740*/  STL.64 [R1+0x3a8], R138 ;  /* 0x0003a88a01007387 */ /* 0x0003e20000100a00 */
[C---:B------:R-:W-:Y:S03]  /*6a750*/  HMMA.1688.F32.TF32 R156, R168.reuse, R38, R156 ;  /* 0x00000026a89c723c */ /* 0x040fe6000008109c */
[----:B-1----:R-:W5:Y:S04]  /*6a760*/  LDL.LU.64 R138, [R1+0x2b98] ;  /* 0x002b9800018a7983 */ /* 0x002f680000300a00 */
[----:B------:R-:W5:Y:S04]  /*6a770*/  LDL.LU.64 R136, [R1+0x2b90] ;  /* 0x002b900001887983 */ /* 0x000f680000300a00 */
        /* <DEDUP_REMOVED lines=12> */
[C---:B------:R-:W-:Y:S06]  /*6a840*/  HMMA.1688.F32.TF32 R4, R168.reuse, R98, R4 ;  /* 0x00000062a804723c */ /* 0x040fec0000081004 */
[C---:B------:R-:W-:Y:S01]  /*6a850*/  HMMA.1688.F32.TF32 R152, R168.reuse, R94, R152 ;  /* 0x0000005ea898723c */ /* 0x040fe20000081098 */
[----:B-1----:R-:W5:Y:S05]  /*6a860*/  LDL.LU.64 R214, [R1+0x2b68] ;  /* 0x002b680001d67983 */ /* 0x002f6a0000300a00 */
[C---:B------:R-:W-:Y:S01]  /*6a870*/  HMMA.1688.F32.TF32 R172, R168.reuse, R90, R172 ;  /* 0x0000005aa8ac723c */ /* 0x040fe200000810ac */
[----:B------:R-:W5:Y:S04]  /*6a880*/  LDL.LU.64 R212, [R1+0x2b60] ;  /* 0x002b600001d47983 */ /* 0x000f680000300a00 */
[----:B------:R-:W-:Y:S01]  /*6a890*/  STL.64 [R1+0x4f0], R44 ;  /* 0x0004f02c01007387 */ /* 0x000fe20000100a00 */
[----:B------:R-:W-:Y:S03]  /*6a8a0*/  HMMA.1688.F32.TF32 R176, R168, R14, R176 ;  /* 0x0000000ea8b0723c */ /* 0x000fe600000810b0 */
[----:B------:R1:W-:Y:S04]  /*6a8b0*/  STL.64 [R1+0x4f8], R46 ;  /* 0x0004f82e01007387 */ /* 0x0003e80000100a00 */
[----:B-1----:R-:W2:Y:S04]  /*6a8c0*/  LDL.LU.64 R46, [R1+0x2b58] ;  /* 0x002b5800012e7983 */ /* 0x002ea80000300a00 */
[----:B------:R-:W3:Y:S04]  /*6a8d0*/  LDL.LU.64 R44, [R1+0x2b50] ;  /* 0x002b5000012c7983 */ /* 0x000ee80000300a00 */
        /* <DEDUP_REMOVED lines=13> */
[----:B------:R1:W-:Y:S01]  /*6a9b0*/  STL.64 [R1+0x428], R222 ;  /* 0x000428de01007387 */ /* 0x0003e20000100a00 */
[----:B------:R-:W-:Y:S03]  /*6a9c0*/  HMMA.1688.F32.TF32 R200, R124, R98, R200 ;  /* 0x000000627cc8723c */ /* 0x000fe600000810c8 */
[----:B-1----:R-:W5:Y:S04]  /*6a9d0*/  LDL.LU.64 R222, [R1+0x2b18] ;  /* 0x002b180001de7983 */ /* 0x002f680000300a00 */
[----:B------:R-:W5:Y:S04]  /*6a9e0*/  LDL.LU.64 R220, [R1+0x2b10] ;  /* 0x002b100001dc7983 */ /* 0x000f680000300a00 */
[----:B------:R-:W-:Y:S04]  /*6a9f0*/  STL.64 [R1+0x440], R216 ;  /* 0x000440d801007387 */ /* 0x000fe80000100a00 */
[----:B------:R1:W-:Y:S01]  /*6aa00*/  STL.64 [R1+0x448], R218 ;  /* 0x000448da01007387 */ /* 0x0003e20000100a00 */
[----:B------:R-:W-:Y:S01]  /*6aa10*/  MOV R98, R89 ;  /* 0x0000005900627202 */ /* 0x000fe20000000f00 */
[----:B------:R-:W-:-:S02]  /*6aa20*/  IMAD.MOV.U32 R99, RZ, RZ, R88 ;  /* 0x000000ffff637224 */ /* 0x000fc400078e0058 */
[----:B-1----:R-:W2:Y:S04]  /*6aa30*/  LDL.LU.64 R218, [R1+0x2b08] ;  /* 0x002b080001da7983 */ /* 0x002ea80000300a00 */
[----:B------:R-:W2:Y:S01]  /*6aa40*/  LDL.LU.64 R216, [R1+0x2b00] ;  /* 0x002b000001d87983 */ /* 0x000ea20000300a00 */
[C---:B----4-:R-:W-:Y:S06]  /*6aa50*/  HMMA.1688.F32.TF32 R48, R168.reuse, R22, R48 ;  /* 0x00000016a830723c */ /* 0x050fec0000081030 */
[----:B------:R-:W-:Y:S01]  /*6aa60*/  HMMA.1688.F32.TF32 R168, R168, R26, R60 ;  /* 0x0000001aa8a8723c */ /* 0x000fe2000008103c */
[----:B------:R-:W4:Y:S04]  /*6aa70*/  LDL.LU.64 R62, [R1+0x2af8] ;  /* 0x002af800013e7983 */ /* 0x000f280000300a00 */
[----:B------:R-:W4:Y:S01]  /*6aa80*/  LDL.LU.64 R60, [R1+0x2af0] ;  /* 0x002af000013c7983 */ /* 0x000f220000300a00 */
[----:B------:R-:W-:-:S15]  /*6aa90*/  HMMA.1688.F32.TF32 R88, R124, R90, R248 ;  /* 0x0000005a7c58723c */ /* 0x000fde00000810f8 */
[----:B------:R-:W-:-:S02]  /*6aaa0*/  NOP ;  /* 0x0000000000007918 */ /* 0x000fc40000000000 */
[----:B------:R1:W-:Y:S04]  /*6aab0*/  STL.64 [R1+0x430], R168 ;  /* 0x000430a801007387 */ /* 0x0003e80000100a00 */
[----:B------:R1:W-:Y:S02]  /*6aac0*/  STL.64 [R1+0x438], R170 ;  /* 0x000438aa01007387 */ /* 0x0003e40000100a00 */
[----:B-1----:R-:W-:Y:S01]  /*6aad0*/  MOV R168, R97 ;  /* 0x0000006100a87202 */ /* 0x002fe20000000f00 */
[----:B------:R-:W-:Y:S01]  /*6aae0*/  IMAD.MOV.U32 R169, RZ, RZ, R96 ;  /* 0x000000ffffa97224 */ /* 0x000fe200078e0060 */
[----:B------:R-:W-:Y:S01]  /*6aaf0*/  MOV R96, R93 ;  /* 0x0000005d00607202 */ /* 0x000fe20000000f00 */
[----:B------:R-:W-:Y:S02]  /*6ab00*/  IMAD.MOV.U32 R97, RZ, RZ, R92 ;  /* 0x000000ffff617224 */ /* 0x000fe400078e005c */
[C---:B------:R-:W-:Y:S01]  /*6ab10*/  HMMA.1688.F32.TF32 R92, R124.reuse, R94, R40 ;  /* 0x0000005e7c5c723c */ /* 0x040fe20000081028 */
[----:B------:R-:W3:Y:S04]  /*6ab20*/  LDL.LU.64 R42, [R1+0x2ae8] ;  /* 0x002ae800012a7983 */ /* 0x000ee80000300a00 */
[----:B------:R-:W3:Y:S04]  /*6ab30*/  LDL.LU.64 R40, [R1+0x2ae0] ;  /* 0x002ae00001287983 */ /* 0x000ee80000300a00 */
[----:B------:R-:W2:Y:S04]  /*6ab40*/  LDL.LU.64 R250, [R1+0x2ad8] ;  /* 0x002ad80001fa7983 */ /* 0x000ea80000300a00 */
[----:B------:R-:W2:Y:S01]  /*6ab50*/  LDL.LU.64 R248, [R1+0x2ad0] ;  /* 0x002ad00001f87983 */ /* 0x000ea20000300a00 */
[C---:B------:R-:W-:Y:S06]  /*6ab60*/  HMMA.1688.F32.TF32 R96, R124.reuse, R22, R96 ;  /* 0x000000167c60723c */ /* 0x040fec0000081060 */
[----:B------:R-:W-:Y:S01]  /*6ab70*/  HMMA.1688.F32.TF32 R192, R124, R14, R192 ;  /* 0x0000000e7cc0723c */ /* 0x000fe200000810c0 */
[----:B------:R-:W-:Y:S01]  /*6ab80*/  MOV R22, R17 ;  /* 0x0000001100167202 */ /* 0x000fe20000000f00 */
[----:B------:R-:W-:-:S05]  /*6ab90*/  IMAD.MOV.U32 R23, RZ, RZ, R16 ;  /* 0x000000ffff177224 */ /* 0x000fca00078e0010 */
[----:B------:R-:W-:Y:S01]  /*6aba0*/  MOV R14, R9 ;  /* 0x00000009000e7202 */ /* 0x000fe20000000f00 */
[----:B------:R-:W-:Y:S01]  /*6abb0*/  IMAD.MOV.U32 R15, RZ, RZ, R8 ;  /* 0x000000ffff0f7224 */ /* 0x000fe200078e0008 */
[----:B------:R-:W-:Y:S01]  /*6abc0*/  HMMA.1688.F32.TF32 R16, R124, R18, R20 ;  /* 0x000000127c10723c */ /* 0x000fe20000081014 */
[----:B------:R-:W-:Y:S01]  /*6abd0*/  MOV R170, R85 ;  /* 0x0000005500aa7202 */ /* 0x000fe20000000f00 */
[----:B------:R-:W-:-:S04]  /*6abe0*/  IMAD.MOV.U32 R171, RZ, RZ, R84 ;  /* 0x000000ffffab7224 */ /* 0x000fc800078e0054 */
[C---:B------:R-:W-:Y:S06]  /*6abf0*/  HMMA.1688.F32.TF32 R8, R124.reuse, R10, R12 ;  /* 0x0000000a7c08723c */ /* 0x040fec000008100c */
[----:B------:R-:W-:Y:S01]  /*6ac00*/  HMMA.1688.F32.TF32 R12, R124, R86, R168 ;  /* 0x000000567c0c723c */ /* 0x000fe200000810a8 */
[----:B------:R-:W-:Y:S01]  /*6ac10*/  MOV R238, R77 ;  /* 0x0000004d00ee7202 */ /* 0x000fe20000000f00 */
[----:B------:R-:W-:Y:S01]  /*6ac20*/  IMAD.MOV.U32 R239, RZ, RZ, R76 ;  /* 0x000000ffffef7224 */ /* 0x000fe200078e004c */
[----:B------:R-:W-:Y:S01]  /*6ac30*/  MOV R196, R73 ;  /* 0x0000004900c47202 */ /* 0x000fe20000000f00 */
[----:B------:R-:W-:Y:S01]  /*6ac40*/  IMAD.MOV.U32 R197, RZ, RZ, R72 ;  /* 0x000000ffffc57224 */ /* 0x000fe200078e0048 */
[----:B------:R-:W-:Y:S01]  /*6ac50*/  MOV R198, R69 ;  /* 0x0000004500c67202 */ /* 0x000fe20000000f00 */
[----:B------:R-:W-:-:S05]  /*6ac60*/  IMAD.MOV.U32 R199, RZ, RZ, R68 ;  /* 0x000000ffffc77224 */ /* 0x000fca00078e0044 */
[----:B------:R-:W-:Y:S04]  /*6ac70*/  STL.64 [R1+0x390], R16 ;  /* 0x0003901001007387 */ /* 0x000fe80000100a00 */
[----:B------:R1:W-:Y:S04]  /*6ac80*/  STL.64 [R1+0x398], R18 ;  /* 0x0003981201007387 */ /* 0x0003e80000100a00 */
[----:B------:R-:W-:Y:S04]  /*6ac90*/  STL.64 [R1+0x380], R8 ;  /* 0x0003800801007387 */ /* 0x000fe80000100a00 */
[----:B------:R1:W-:Y:S02]  /*6aca0*/  STL.64 [R1+0x388], R10 ;  /* 0x0003880a01007387 */ /* 0x0003e40000100a00 */
[C---:B-1----:R-:W-:Y:S02]  /*6acb0*/  HMMA.1688.F32.TF32 R16, R124.reuse, R74, R228 ;  /* 0x0000004a7c10723c */ /* 0x042fe400000810e4 */
[----:B------:R-:W-:Y:S04]  /*6acc0*/  STL.64 [R1+0x370], R12 ;  /* 0x0003700c01007387 */ /* 0x000fe80000100a00 */
[C---:B------:R-:W-:Y:S01]  /*6acd0*/  HMMA.1688.F32.TF32 R8, R124.reuse, R78, R236 ;  /* 0x0000004e7c08723c */ /* 0x040fe200000810ec */
[----:B------:R1:W-:Y:S05]  /*6ace0*/  STL.64 [R1+0x378], R14 ;  /* 0x0003780e01007387 */ /* 0x0003ea0000100a00 */
[----:B-1----:R-:W-:-:S15]  /*6acf0*/  HMMA.1688.F32.TF32 R12, R124, R70, R196 ;  /* 0x000000467c0c723c */ /* 0x002fde00000810c4 */
[----:B------:R-:W-:-:S02]  /*6ad00*/  NOP ;  /* 0x0000000000007918 */ /* 0x000fc40000000000 */
[----:B------:R1:W-:Y:S04]  /*6ad10*/  STL.64 [R1+0x340], R8 ;  /* 0x0003400801007387 */ /* 0x0003e80000100a00 */
[----:B------:R-:W-:Y:S04]  /*6ad20*/  STL.64 [R1+0x348], R10 ;  /* 0x0003480a01007387 */ /* 0x000fe80000100a00 */
[----:B-1----:R-:W4:Y:S04]  /*6ad30*/  LDL.LU R9, [R1+0x22b0] ;  /* 0x0022b00001097983 */ /* 0x002f280000300800 */
[----:B------:R1:W-:Y:S04]  /*6ad40*/  STL.64 [R1+0x320], R16 ;  /* 0x0003201001007387 */ /* 0x0003e80000100a00 */
[----:B------:R-:W-:Y:S04]  /*6ad50*/  STL.64 [R1+0x328], R18 ;  /* 0x0003281201007387 */ /* 0x000fe80000100a00 */
[----:B------:R-:W4:Y:S04]  /*6ad60*/  LDL.LU R8, [R1+0x22b4] ;  /* 0x0022b40001087983 */ /* 0x000f280000300800 */
[----:B------:R-:W-:Y:S04]  /*6ad70*/  STL.64 [R1+0x300], R12 ;  /* 0x0003000c01007387 */ /* 0x000fe80000100a00 */
[----:B------:R1:W-:Y:S04]  /*6ad80*/  STL.64 [R1+0x308], R14 ;  /* 0x0003080e01007387 */ /* 0x0003e80000100a00 */
[----:B-1----:R-:W4:Y:S04]  /*6ad90*/  LDL.LU R16, [R1+0x22bc] ;  /* 0x0022bc0001107983 */ /* 0x002f280000300800 */
[----:B------:R-:W4:Y:S01]  /*6ada0*/  LDL.LU R14, [R1+0x22c4] ;  /* 0x0022c400010e7983 */ /* 0x000f220000300800 */
[C---:B--2---:R-:W-:Y:S06]  /*6adb0*/  HMMA.1688.F32.TF32 R20, R124.reuse, R38, R248 ;  /* 0x000000267c14723c */ /* 0x044fec00000810f8 */
[----:B---3--:R-:W-:-:S15]  /*6adc0*/  HMMA.1688.F32.TF32 R32, R124, R34, R40 ;  /* 0x000000227c20723c */ /* 0x008fde0000081028 */
[----:B------:R-:W-:-:S02]  /*6add0*/  NOP ;  /* 0x0000000000007918 */ /* 0x000fc40000000000 */
[----:B------:R-:W-:Y:S04]  /*6ade0*/  STL.64 [R1+0x2e0], R20 ;  /* 0x0002e01401007387 */ /* 0x000fe80000100a00 */
[----:B------:R4:W-:Y:S04]  /*6adf0*/  STL.64 [R1+0x2e8], R22 ;  /* 0x0002e81601007387 */ /* 0x0009e80000100a00 */
[----:B------:R-:W2:Y:S01]  /*6ae00*/  LDL.LU R18, [R1+0x22b8] ;  /* 0x0022b80001127983 */ /* 0x000ea20000300800 */
[----:B----4-:R-:W-:Y:S03]  /*6ae10*/  HMMA.1688.F32.TF32 R20, R124, R30, R60 ;  /* 0x0000001e7c14723c */ /* 0x010fe6000008103c */
[----:B------:R-:W-:Y:S04]  /*6ae20*/  STL.64 [R1+0x2a0], R32 ;  /* 0x0002a02001007387 */ /* 0x000fe80000100a00 */
[----:B------:R-:W-:Y:S04]  /*6ae30*/  STL.64 [R1+0x2a8], R34 ;  /* 0x0002a82201007387 */ /* 0x000fe80000100a00 */
[----:B------:R-:W3:-:S12]  /*6ae40*/  LDL.LU R17, [R1+0x22c0] ;  /* 0x0022c00001117983 */ /* 0x000ed80000300800 */
[----:B------:R-:W-:Y:S04]  /*6ae50*/  STL.64 [R1+0x280], R20 ;  /* 0x0002801401007387 */ /* 0x000fe80000100a00 */
[----:B------:R1:W-:Y:S04]  /*6ae60*/  STL.64 [R1+0x288], R22 ;  /* 0x0002881601007387 */ /* 0x0003e80000100a00 */
[----:B------:R-:W4:Y:S01]  /*6ae70*/  LDL.LU R13, [R1+0x22cc] ;  /* 0x0022cc00010d7983 */ /* 0x000f220000300800 */
[----:B-1----:R-:W-:-:S15]  /*6ae80*/  HMMA.1688.F32.TF32 R20, R124, R26, R216 ;  /* 0x0000001a7c14723c */ /* 0x002fde00000810d8 */
[----:B------:R-:W-:-:S08]  /*6ae90*/  NOP ;  /* 0x0000000000007918 */ /* 0x000fd00000000000 */
[----:B------:R-:W-:Y:S04]  /*6aea0*/  STL.64 [R1+0x250], R20 ;  /* 0x0002501401007387 */ /* 0x000fe80000100a00 */
[----:B------:R1:W-:Y:S04]  /*6aeb0*/  STL.64 [R1+0x258], R22 ;  /* 0x0002581601007387 */ /* 0x0003e80000100a00 */
[----:B------:R-:W4:Y:S01]  /*6aec0*/  LDL.LU R15, [R1+0x22c8] ;  /* 0x0022c800010f7983 */ /* 0x000f220000300800 */
[----:B------:R-:W1:Y:S01]  /*6aed0*/  S2R R12, SR_TID.X ;  /* 0x00000000000c7919 */ /* 0x000e620000002100 */
[----:B------:R-:W-:-:S02]  /*6aee0*/  UIMAD UR18, UR4, -0x80, UR6 ;  /* 0xffffff80041278a4 */ /* 0x000fc4000f8e0206 */
[----:B------:R-:W-:Y:S02]  /*6aef0*/  UIADD3 UR13, UR10, -0x2, URZ ;  /* 0xfffffffe0a0d7890 */ /* 0x000fe4000fffe03f */
[----:B------:R-:W-:Y:S01]  /*6af00*/  UIADD3 UR12, UR7, 0x1, URZ ;  /* 0x00000001070c7890 */ /* 0x000fe2000fffe03f */
[----:B------:R-:W-:Y:S01]  /*6af10*/  IADD3 R8, P1, R8, UR16, RZ ;  /* 0x0000001008087c10 */ /* 0x000fe2000ff3e0ff */
[----:B------:R-:W-:Y:S01]  /*6af20*/  UISETP.GT.AND UP1, UPT, UR18, URZ, UPT ;  /* 0x0000003f1200728c */ /* 0x000fe2000bf24270 */
[----:B------:R-:W4:Y:S01]  /*6af30*/  LDL.LU R24, [R1+0x2254] ;  /* 0x0022540001187983 */ /* 0x000f220000300800 */
[----:B------:R-:W-:Y:S02]  /*6af40*/  UISETP.GE.AND UP0, UPT, UR4, UR13, UPT ;  /* 0x0000000d0400728c */ /* 0x000fe4000bf06270 */
[----:B------:R-:W-:Y:S02]  /*6af50*/  USEL UR7, URZ, 0x4, !UP1 ;  /* 0x000000043f077887 */ /* 0x000fe4000c800000 */
[----:B------:R-:W-:-:S02]  /*6af60*/  UISETP.GT.AND UP1, UPT, UR12, 0x1, UPT ;  /* 0x000000010c00788c */ /* 0x000fc4000bf24270 */
[----:B------:R-:W-:Y:S02]  /*6af70*/  USEL UR13, UR7, URZ, !UP0 ;  /* 0x0000003f070d7287 */ /* 0x000fe4000c000000 */
[----:B------:R-:W-:Y:S01]  /*6af80*/  USEL UR7, UR12, URZ, !UP1 ;  /* 0x0000003f0c077287 */ /* 0x000fe2000c800000 */
[----:B------:R-:W-:Y:S01]  /*6af90*/  IADD3.X R9, R9, UR8, RZ, P1, !PT ;  /* 0x0000000809097c10 */ /* 0x000fe20008ffe4ff */
[----:B------:R-:W-:Y:S02]  /*6afa0*/  BAR.SYNC.DEFER_BLOCKING 0x0 ;  /* 0x0000000000007b1d */ /* 0x000fe40000010000 */
[----:B------:R-:W-:Y:S01]  /*6afb0*/  ISETP.NE.U32.AND P0, PT, RZ, UR13, PT ;  /* 0x0000000dff007c0c */ /* 0x000fe2000bf05070 */
[----:B------:R-:W-:Y:S01]  /*6afc0*/  ULEA UR13, UR7, UR5, 0x11 ;  /* 0x00000005070d7291 */ /* 0x000fe2000f8e883f */
[----:B------:R-:W-:Y:S02]  /*6afd0*/  IADD3 R16, P1, R16, UR16, RZ ;  /* 0x0000001010107c10 */ /* 0x000fe4000ff3e0ff */
[----:B-1----:R-:W-:-:S02]  /*6afe0*/  LOP3.LUT R11, R12, 0x3f, RZ, 0xc0, !PT ;  /* 0x0000003f0c0b7812 */ /* 0x002fc400078ec0ff */
[----:B------:R-:W4:Y:S02]  /*6aff0*/  LDL.LU R12, [R1+0x224c] ;  /* 0x00224c00010c7983 */ /* 0x000f240000300800 */
[----:B------:R-:W-:Y:S02]  /*6b000*/  SHF.L.U32 R10, R11, 0x2, RZ ;  /* 0x000000020b0a7819 */ /* 0x000fe400000006ff */
[----:B------:R1:W-:Y:S01]  /*6b010*/  STL [R1+0x22b4], R8 ;  /* 0x0022b40801007387 */ /* 0x0003e20000100800 */
[----:B------:R-:W-:-:S03]  /*6b020*/  IADD3 R14, P2, R14, UR16, RZ ;  /* 0x000000100e0e7c10 */ /* 0x000fc6000ff5e0ff */
[----:B------:R-:W-:Y:S01]  /*6b030*/  STL [R1+0x22b0], R9 ;  /* 0x0022b00901007387 */ /* 0x000fe20000100800 */
[----:B------:R-:W-:-:S03]  /*6b040*/  VIADD R3, R10, UR13 ;  /* 0x0000000d0a037c36 */ /* 0x000fc60008000000 */
[----:B------:R-:W4:Y:S04]  /*6b050*/  LDL.LU R25, [R1+0x2248] ;  /* 0x0022480001197983 */ /* 0x000f280000300800 */
[----:B------:R-:W4:Y:S04]  /*6b060*/  LDL.LU R23, [R1+0x2240] ;  /* 0x0022400001177983 */ /* 0x000f280000300800 */
[----:B------:R2:W-:Y:S04]  /*6b070*/  STL [R1+0x22bc], R16 ;  /* 0x0022bc1001007387 */ /* 0x0005e80000100800 */
[----:B------:R-:W-:Y:S01]  /*6b080*/  @!PT LDS RZ, [RZ] ;  /* 0x00000000fffff984 */ /* 0x000fe20000000800 */
[----:B------:R-:W-:Y:S01]  /*6b090*/  @!PT LDS RZ, [RZ] ;  /* 0x00000000fffff984 */ /* 0x000fe20000000800 */
[----:B------:R-:W-:Y:S01]  /*6b0a0*/  @!PT LDS RZ, [RZ] ;  /* 0x00000000fffff984 */ /* 0x000fe20000000800 */
[----:B------:R1:W-:Y:S02]  /*6b0b0*/  LDGSTS.E [R3], desc[UR14][R8.64], P0 ;  /* 0x0000000008037fae */ /* 0x0003e4000812184e */
[----:B-1----:R-:W-:-:S02]  /*6b0c0*/  MOV R8, R16 ;  /* 0x0000001000087202 */ /* 0x002fc40000000f00 */
[----:B--2---:R-:W-:-:S05]  /*6b0d0*/  IADD3.X R18, R18, UR8, RZ, P1, !PT ;  /* 0x0000000812127c10 */ /* 0x004fca0008ffe4ff */
[----:B------:R-:W-:Y:S04]  /*6b0e0*/  STL [R1+0x22b8], R18 ;  /* 0x0022b81201007387 */ /* 0x000fe80000100800 */
[----:B------:R1:W-:Y:S04]  /*6b0f0*/  STL [R1+0x22c4], R14 ;  /* 0x0022c40e01007387 */ /* 0x0003e80000100800 */
[----:B------:R-:W2:Y:S01]  /*6b100*/  LDL.LU R16, [R1+0x2244] ;  /* 0x0022440001107983 */ /* 0x000ea20000300800 */
[----:B---3--:R-:W-:-:S05]  /*6b110*/  IADD3.X R17, R17, UR8, RZ, P2, !PT ;  /* 0x0000000811117c10 */ /* 0x008fca00097fe4ff */
[----:B------:R-:W-:Y:S04]  /*6b120*/  STL [R1+0x22c0], R17 ;  /* 0x0022c01101007387 */ /* 0x000fe80000100800 */
[----:B------:R-:W3:Y:S01]  /*6b130*/  LDL.LU R22, [R1+0x2238] ;  /* 0x0022380001167983 */ /* 0x000ee20000300800 */
[----:B------:R-:W-:-:S03]  /*6b140*/  IMAD.MOV.U32 R9, RZ, RZ, R18 ;  /* 0x000000ffff097224 */ /* 0x000fc600078e0012 */
[----:B------:R-:W3:Y:S04]  /*6b150*/  LDL.LU R21, [R1+0x2230] ;  /* 0x0022300001157983 */ /* 0x000ee80000300800 */
[----:B------:R1:W-:Y:S02]  /*6b160*/  LDGSTS.E [R3+0x100], desc[UR14][R8.64], P0 ;  /* 0x0010000008037fae */ /* 0x0003e4000812184e */
[----:B-1----:R-:W-:Y:S02]  /*6b170*/  MOV R8, R14 ;  /* 0x0000000e00087202 */ /* 0x002fe40000000f00 */
[----:B------:R-:W3:Y:S01]  /*6b180*/  LDL.LU R14, [R1+0x223c] ;  /* 0x00223c00010e7983 */ /* 0x000ee20000300800 */
[----:B----4-:R-:W-:-:S03]  /*6b190*/  IADD3 R13, P1, R13, UR16, RZ ;  /* 0x000000100d0d7c10 */ /* 0x010fc6000ff3e0ff */
[----:B------:R-:W4:Y:S01]  /*6b1a0*/  LDL.LU R20, [R1+0x21c8] ;  /* 0x0021c80001147983 */ /* 0x000f220000300800 */
[----:B------:R-:W-:-:S03]  /*6b1b0*/  IMAD.MOV.U32 R9, RZ, RZ, R17 ;  /* 0x000000ffff097224 */ /* 0x000fc600078e0011 */
[----:B------:R-:W4:Y:S04]  /*6b1c0*/  LDL.LU R18, [R1+0x21d4] ;  /* 0x0021d40001127983 */ /* 0x000f280000300800 */
[----:B------:R1:W-:Y:S04]  /*6b1d0*/  STL [R1+0x22cc], R13 ;  /* 0x0022cc0d01007387 */ /* 0x0003e80000100800 */
[----:B------:R1:W-:Y:S02]  /*6b1e0*/  LDGSTS.E [R3+0x200], desc[UR14][R8.64], P0 ;  /* 0x0020000008037fae */ /* 0x0003e4000812184e */
[----:B-1----:R-:W-:-:S02]  /*6b1f0*/  MOV R8, R13 ;  /* 0x0000000d00087202 */ /* 0x002fc40000000f00 */
[----:B------:R-:W-:-:S05]  /*6b200*/  IADD3.X R15, R15, UR8, RZ, P1, !PT ;  /* 0x000000080f0f7c10 */ /* 0x000fca0008ffe4ff */
[----:B------:R1:W-:Y:S04]  /*6b210*/  STL [R1+0x22c8], R15 ;  /* 0x0022c80f01007387 */ /* 0x0003e80000100800 */
[----:B------:R-:W4:Y:S04]  /*6b220*/  LDL.LU R19, [R1+0x21c0] ;  /* 0x0021c00001137983 */ /* 0x000f280000300800 */
[----:B------:R-:W4:Y:S01]  /*6b230*/  LDL.LU R13, [R1+0x21cc] ;  /* 0x0021cc00010d7983 */ /* 0x000f220000300800 */
[----:B------:R-:W-:-:S03]  /*6b240*/  IMAD.MOV.U32 R9, RZ, RZ, R15 ;  /* 0x000000ffff097224 */ /* 0x000fc600078e000f */
[----:B------:R-:W4:Y:S01]  /*6b250*/  LDL.LU R17, [R1+0x21b8] ;  /* 0x0021b80001117983 */ /* 0x000f220000300800 */
[----:B------:R-:W-:Y:S01]  /*6b260*/  UISETP.GT.AND UP1, UPT, UR18, 0x4, UPT ;  /* 0x000000041200788c */ /* 0x000fe2000bf24270 */
[----:B------:R-:W-:Y:S02]  /*6b270*/  IADD3 R24, P1, R24, UR16, RZ ;  /* 0x0000001018187c10 */ /* 0x000fe4000ff3e0ff */
[----:B------:R1:W-:Y:S04]  /*6b280*/  LDGSTS.E [R3+0x300], desc[UR14][R8.64], P0 ;  /* 0x0030000008037fae */ /* 0x0003e8000812184e */
[----:B-1----:R-:W4:Y:S01]  /*6b290*/  LDL.LU R15, [R1+0x21c4] ;  /* 0x0021c400010f7983 */ /* 0x002f220000300800 */
[----:B------:R-:W-:-:S04]  /*6b2a0*/  USEL UR12, URZ, 0x4, !UP1 ;  /* 0x000000043f0c7887 */ /* 0x000fc8000c800000 */
[----:B------:R-:W-:-:S06]  /*6b2b0*/  USEL UR12, UR12, URZ, !UP0 ;  /* 0x0000003f0c0c7287 */ /* 0x000fcc000c000000 */
[----:B------:R-:W-:Y:S02]  /*6b2c0*/  ISETP.NE.U32.AND P0, PT, RZ, UR12, PT ;  /* 0x0000000cff007c0c */ /* 0x000fe4000bf05070 */
[----:B------:R-:W-:Y:S01]  /*6b2d0*/  MOV R8, R24 ;  /* 0x0000001800087202 */ /* 0x000fe20000000f00 */
[----:B------:R-:W-:Y:S01]  /*6b2e0*/  STL [R1+0x2254], R24 ;  /* 0x0022541801007387 */ /* 0x000fe20000100800 */
[----:B------:R-:W-:Y:S02]  /*6b2f0*/  IADD3 R12, P2, R12, UR16, RZ ;  /* 0x000000100c0c7c10 */ /* 0x000fe4000ff5e0ff */
[----:B------:R-:W-:Y:S02]  /*6b300*/  IADD3.X R25, R25, UR8, RZ, P1, !PT ;  /* 0x0000000819197c10 */ /* 0x000fe40008ffe4ff */
[----:B------:R-:W-:-:S03]  /*6b310*/  IADD3.X R23, R23, UR8, RZ, P2, !PT ;  /* 0x0000000817177c10 */ /* 0x000fc600097fe4ff */
[----:B------:R-:W-:Y:S01]  /*6b320*/  IMAD.MOV.U32 R9, RZ, RZ, R25 ;  /* 0x000000ffff097224 */ /* 0x000fe200078e0019 */
[----:B------:R-:W-:Y:S04]  /*6b330*/  STL [R1+0x2248], R25 ;  /* 0x0022481901007387 */ /* 0x000fe80000100800 */
[----:B------:R1:W-:Y:S04]  /*6b340*/  STL [R1+0x224c], R12 ;  /* 0x00224c0c01007387 */ /* 0x0003e80000100800 */
[----:B------:R1:W-:Y:S04]  /*6b350*/  LDGSTS.E [R3+0x1000], desc[UR14][R8.64], P0 ;  /* 0x0100000008037fae */ /* 0x0003e8000812184e */
[----:B------:R-:W-:Y:S01]  /*6b360*/  STL [R1+0x2240], R23 ;  /* 0x0022401701007387 */ /* 0x000fe20000100800 */
[----:B-1----:R-:W-:Y:S01]  /*6b370*/  MOV R8, R12 ;  /* 0x0000000c00087202 */ /* 0x002fe20000000f00 */
[----:B------:R-:W-:-:S02]  /*6b380*/  IMAD.MOV.U32 R9, RZ, RZ, R23 ;  /* 0x000000ffff097224 */ /* 0x000fc400078e0017 */
[----:B------:R-:W4:Y:S04]  /*6b390*/  LDL.LU R12, [R1+0x21bc] ;  /* 0x0021bc00010c7983 */ /* 0x000f280000300800 */
[----:B------:R1:W-:Y:S01]  /*6b3a0*/  LDGSTS.E [R3+0x1100], desc[UR14][R8.64], P0 ;  /* 0x0110000008037fae */ /* 0x0003e2000812184e */
[----:B------:R-:W-:-:S04]  /*6b3b0*/  UISETP.GT.AND UP1, UPT, UR18, 0x8, UPT ;  /* 0x000000081200788c */ /* 0x000fc8000bf24270 */
[----:B------:R-:W-:-:S04]  /*6b3c0*/  USEL UR12, URZ, 0x4, !UP1 ;  /* 0x000000043f0c7887 */ /* 0x000fc8000c800000 */
[----:B------:R-:W-:Y:S01]  /*6b3d0*/  USEL UR12, UR12, URZ, !UP0 ;  /* 0x0000003f0c0c7287 */ /* 0x000fe2000c000000 */
[----:B--2---:R-:W-:-:S04]  /*6b3e0*/  IADD3 R16, P1, R16, UR16, RZ ;  /* 0x0000001010107c10 */ /* 0x004fc8000ff3e0ff */
[----:B-1----:R-:W-:Y:S01]  /*6b3f0*/  MOV R8, R16 ;  /* 0x0000001000087202 */ /* 0x002fe20000000f00 */
[----:B------:R1:W-:Y:S01]  /*6b400*/  STL [R1+0x2244], R16 ;  /* 0x0022441001007387 */ /* 0x0003e20000100800 */
[----:B---3--:R-:W-:-:S05]  /*6b410*/  IADD3.X R22, R22, UR8, RZ, P1, !PT ;  /* 0x0000000816167c10 */ /* 0x008fca0008ffe4ff */
[----:B------:R-:W-:Y:S04]  /*6b420*/  STL [R1+0x2238], R22 ;  /* 0x0022381601007387 */ /* 0x000fe80000100800 */
[----:B-1----:R-:W2:Y:S01]  /*6b430*/  LDL.LU R16, [R1+0x21b0] ;  /* 0x0021b00001107983 */ /* 0x002ea20000300800 */
[----:B------:R-:W-:Y:S01]  /*6b440*/  IMAD.MOV.U32 R9, RZ, RZ, R22 ;  /* 0x000000ffff097224 */ /* 0x000fe200078e0016 */
[----:B------:R-:W-:-:S04]  /*6b450*/  ISETP.NE.U32.AND P1, PT, RZ, UR12, PT ;  /* 0x0000000cff007c0c */ /* 0x000fc8000bf25070 */
[----:B------:R1:W-:Y:S01]  /*6b460*/  LDGSTS.E [R3+0x1200], desc[UR14][R8.64], P0 ;  /* 0x0120000008037fae */ /* 0x0003e2000812184e */
[----:B------:R-:W-:-:S04]  /*6b470*/  IADD3 R14, P2, R14, UR16, RZ ;  /* 0x000000100e0e7c10 */ /* 0x000fc8000ff5e0ff */
[----:B------:R-:W-:Y:S02]  /*6b480*/  IADD3.X R21, R21, UR8, RZ, P2, !PT ;  /* 0x0000000815157c10 */ /* 0x000fe400097fe4ff */
[----:B----4-:R-:W-:Y:S02]  /*6b490*/  IADD3 R18, P3, R18, UR16, RZ ;  /* 0x0000001012127c10 */ /* 0x010fe4000ff7e0ff */
[----:B-1----:R-:W-:Y:S01]  /*6b4a0*/  MOV R8, R14 ;  /* 0x0000000e00087202 */ /* 0x002fe20000000f00 */
[----:B------:R-:W-:Y:S01]  /*6b4b0*/  IMAD.MOV.U32 R9, RZ, RZ, R21 ;  /* 0x000000ffff097224 */ /* 0x000fe200078e0015 */
[----:B------:R-:W-:Y:S01]  /*6b4c0*/  IADD3.X R20, R20, UR8, RZ, P3, !PT ;  /* 0x0000000814147c10 */ /* 0x000fe20009ffe4ff */
[----:B------:R1:W-:Y:S04]  /*6b4d0*/  STL [R1+0x223c], R14 ;  /* 0x00223c0e01007387 */ /* 0x0003e80000100800 */
[----:B------:R-:W-:Y:S04]  /*6b4e0*/  STL [R1+0x2230], R21 ;  /* 0x0022301501007387 */ /* 0x000fe80000100800 */
[----:B------:R3:W-:Y:S04]  /*6b4f0*/  STL [R1+0x21d4], R18 ;  /* 0x0021d41201007387 */ /* 0x0007e80000100800 */
[----:B------:R4:W-:Y:S04]  /*6b500*/  LDGSTS.E [R3+0x1300], desc[UR14][R8.64], P0 ;  /* 0x0130000008037fae */ /* 0x0009e8000812184e */
[----:B------:R-:W2:Y:S04]  /*6b510*/  LDL.LU R24, [R1+0x2154] ;  /* 0x0021540001187983 */ /* 0x000ea80000300800 */
[----:B------:R-:W-:Y:S04]  /*6b520*/  STL [R1+0x21c8], R20 ;  /* 0x0021c81401007387 */ /* 0x000fe80000100800 */
[----:B-1----:R-:W2:Y:S04]  /*6b530*/  LDL.LU R14, [R1+0x214c] ;  /* 0x00214c00010e7983 */ /* 0x002ea80000300800 */
[----:B------:R-:W2:Y:S01]  /*6b540*/  LDL.LU R25, [R1+0x2148] ;  /* 0x0021480001197983 */ /* 0x000ea20000300800 */
[----:B----4-:R-:W-:Y:S01]  /*6b550*/  MOV R8, R18 ;  /* 0x0000001200087202 */ /* 0x010fe20000000f00 */
[----:B------:R-:W-:-:S02]  /*6b560*/  IMAD.MOV.U32 R9, RZ, RZ, R20 ;  /* 0x000000ffff097224 */ /* 0x000fc400078e0014 */
[----:B---3--:R-:W3:Y:S04]  /*6b570*/  LDL.LU R18, [R1+0x2140] ;  /* 0x0021400001127983 */ /* 0x008ee80000300800 */
[----:B------:R1:W-:Y:S01]  /*6b580*/  LDGSTS.E [R3+0x2000], desc[UR14][R8.64], P1 ;  /* 0x0200000008037fae */ /* 0x0003e2000892184e */
[----:B------:R-:W-:-:S04]  /*6b590*/  IADD3 R13, P0, R13, UR16, RZ ;  /* 0x000000100d0d7c10 */ /* 0x000fc8000ff1e0ff */
[----:B------:R-:W-:Y:S02]  /*6b5a0*/  IADD3.X R19, R19, UR8, RZ, P0, !PT ;  /* 0x0000000813137c10 */ /* 0x000fe400087fe4ff */
[----:B------:R-:W-:Y:S01]  /*6b5b0*/  IADD3 R15, P2, R15, UR16, RZ ;  /* 0x000000100f0f7c10 */ /* 0x000fe2000ff5e0ff */
[----:B------:R4:W-:Y:S01]  /*6b5c0*/  STL [R1+0x21cc], R13 ;  /* 0x0021cc0d01007387 */ /* 0x0009e20000100800 */
[----:B-1----:R-:W-:Y:S01]  /*6b5d0*/  MOV R8, R13 ;  /* 0x0000000d00087202 */ /* 0x002fe20000000f00 */
[----:B------:R-:W-:Y:S01]  /*6b5e0*/  IMAD.MOV.U32 R9, RZ, RZ, R19 ;  /* 0x000000ffff097224 */ /* 0x000fe200078e0013 */
[----:B------:R-:W-:Y:S01]  /*6b5f0*/  IADD3.X R17, R17, UR8, RZ, P2, !PT ;  /* 0x0000000811117c10 */ /* 0x000fe200097fe4ff */
[----:B------:R-:W-:Y:S04]  /*6b600*/  STL [R1+0x21c0], R19 ;  /* 0x0021c01301007387 */ /* 0x000fe80000100800 */
[----:B------:R1:W-:Y:S04]  /*6b610*/  STL [R1+0x21c4], R15 ;  /* 0x0021c40f01007387 */ /* 0x0003e80000100800 */
[----:B------:R1:W-:Y:S04]  /*6b620*/  LDGSTS.E [R3+0x2100], desc[UR14][R8.64], P1 ;  /* 0x0210000008037fae */ /* 0x0003e8000892184e */
[----:B----4-:R-:W4:Y:S04]  /*6b630*/  LDL.LU R13, [R1+0x2144] ;  /* 0x00214400010d7983 */ /* 0x010f280000300800 */
[----:B------:R-:W-:Y:S01]  /*6b640*/  STL [R1+0x21b8], R17 ;  /* 0x0021b81101007387 */ /* 0x000fe20000100800 */
[----:B-1----:R-:W-:-:S03]  /*6b650*/  MOV R8, R15 ;  /* 0x0000000f00087202 */ /* 0x002fc60000000f00 */
[----:B------:R-:W4:Y:S04]  /*6b660*/  LDL.LU R15, [R1+0x2138] ;  /* 0x00213800010f7983 */ /* 0x000f280000300800 */
[----:B------:R-:W4:Y:S04]  /*6b670*/  LDL.LU R19, [R1+0x213c] ;  /* 0x00213c0001137983 */ /* 0x000f280000300800 */
[----:B------:R-:W4:Y:S01]  /*6b680*/  LDL.LU R22, [R1+0x20d0] ;  /* 0x0020d00001167983 */ /* 0x000f220000300800 */
[----:B------:R-:W-:Y:S01]  /*6b690*/  UISETP.GT.AND UP1, UPT, UR18, 0xc, UPT ;  /* 0x0000000c1200788c */ /* 0x000fe2000bf24270 */
[----:B------:R-:W-:-:S03]  /*6b6a0*/  IMAD.MOV.U32 R9, RZ, RZ, R17 ;  /* 0x000000ffff097224 */ /* 0x000fc600078e0011 */
[----:B------:R-:W-:Y:S02]  /*6b6b0*/  USEL UR12, URZ, 0x4, !UP1 ;  /* 0x000000043f0c7887 */ /* 0x000fe4000c800000 */
[----:B------:R1:W-:Y:S02]  /*6b6c0*/  LDGSTS.E [R3+0x2200], desc[UR14][R8.64], P1 ;  /* 0x0220000008037fae */ /* 0x0003e4000892184e */
[----:B------:R-:W-:Y:S01]  /*6b6d0*/  USEL UR12, UR12, URZ, !UP0 ;  /* 0x0000003f0c0c7287 */ /* 0x000fe2000c000000 */
[----:B------:R-:W-:-:S05]  /*6b6e0*/  IADD3 R12, P0, R12, UR16, RZ ;  /* 0x000000100c0c7c10 */ /* 0x000fca000ff1e0ff */
[----:B------:R-:W-:Y:S01]  /*6b6f0*/  STL [R1+0x21bc], R12 ;  /* 0x0021bc0c01007387 */ /* 0x000fe20000100800 */
[----:B-1----:R-:W-:Y:S02]  /*6b700*/  MOV R8, R12 ;  /* 0x0000000c00087202 */ /* 0x002fe40000000f00 */
[----:B--2---:R-:W-:-:S05]  /*6b710*/  IADD3.X R16, R16, UR8, RZ, P0, !PT ;  /* 0x0000000810107c10 */ /* 0x004fca00087fe4ff */
[----:B------:R1:W-:Y:S04]  /*6b720*/  STL [R1+0x21b0], R16 ;  /* 0x0021b01001007387 */ /* 0x0003e80000100800 */
[----:B------:R-:W2:Y:S04]  /*6b730*/  LDL.LU R21, [R1+0x2128] ;  /* 0x0021280001157983 */ /* 0x000ea80000300800 */
[----:B------:R-:W2:Y:S01]  /*6b740*/  LDL.LU R23, [R1+0x20cc] ;  /* 0x0020cc0001177983 */ /* 0x000ea20000300800 */
[----:B------:R-:W-:-:S03]  /*6b750*/  IMAD.MOV.U32 R9, RZ, RZ, R16 ;  /* 0x000000ffff097224 */ /* 0x000fc600078e0010 */
[----:B------:R-:W2:Y:S01]  /*6b760*/  LDL.LU R20, [R1+0x20c0] ;  /* 0x0020c00001147983 */ /* 0x000ea20000300800 */
[----:B------:R-:W-:-:S03]  /*6b770*/  ISETP.NE.U32.AND P0, PT, RZ, UR12, PT ;  /* 0x0000000cff007c0c */ /* 0x000fc6000bf05070 */
[----:B------:R3:W-:Y:S04]  /*6b780*/  LDGSTS.E [R3+0x2300], desc[UR14][R8.64], P1 ;  /* 0x0230000008037fae */ /* 0x0007e8000892184e */
[----:B-1----:R-:W2:Y:S04]  /*6b790*/  LDL.LU R16, [R1+0x20d4] ;  /* 0x0020d40001107983 */ /* 0x002ea80000300800 */
[----:B------:R-:W2:Y:S04]  /*6b7a0*/  LDL.LU R17, [R1+0x20b8] ;  /* 0x0020b80001117983 */ /* 0x000ea80000300800 */
[----:B------:R-:W2:Y:S01]  /*6b7b0*/  LDL.LU R12, [R1+0x20c4] ;  /* 0x0020c400010c7983 */ /* 0x000ea20000300800 */
[----:B------:R-:W-:-:S04]  /*6b7c0*/  IADD3 R24, P1, R24, UR16, RZ ;  /* 0x0000001018187c10 */ /* 0x000fc8000ff3e0ff */
[----:B------:R-:W-:Y:S02]  /*6b7d0*/  IADD3.X R25, R25, UR8, RZ, P1, !PT ;  /* 0x0000000819197c10 */ /* 0x000fe40008ffe4ff */
[----:B------:R-:W-:Y:S02]  /*6b7e0*/  IADD3 R14, P2, R14, UR16, RZ ;  /* 0x000000100e0e7c10 */ /* 0x000fe4000ff5e0ff */
[----:B---3--:R-:W-:Y:S01]  /*6b7f0*/  MOV R8, R24 ;  /* 0x0000001800087202 */ /* 0x008fe20000000f00 */
[----:B------:R-:W-:Y:S01]  /*6b800*/  IMAD.MOV.U32 R9, RZ, RZ, R25 ;  /* 0x000000ffff097224 */ /* 0x000fe200078e0019 */
[----:B------:R-:W-:Y:S01]  /*6b810*/  IADD3.X R18, R18, UR8, RZ, P2, !PT ;  /* 0x0000000812127c10 */ /* 0x000fe200097fe4ff */
[----:B------:R-:W-:Y:S04]  /*6b820*/  STL [R1+0x2154], R24 ;  /* 0x0021541801007387 */ /* 0x000fe80000100800 */
[----:B------:R1:W-:Y:S04]  /*6b830*/  LDGSTS.E [R3+0x3000], desc[UR14][R8.64], P0 ;  /* 0x0300000008037fae */ /* 0x0003e8000812184e */
[----:B------:R-:W-:Y:S04]  /*6b840*/  STL [R1+0x2148], R25 ;  /* 0x0021481901007387 */ /* 0x000fe80000100800 */
[----:B------:R3:W-:Y:S04]  /*6b850*/  STL [R1+0x214c], R14 ;  /* 0x00214c0e01007387 */ /* 0x0007e80000100800 */
[----:B------:R-:W-:Y:S01]  /*6b860*/  STL [R1+0x2140], R18 ;  /* 0x0021401201007387 */ /* 0x000fe20000100800 */
[----:B-1----:R-:W-:Y:S01]  /*6b870*/  MOV R8, R14 ;  /* 0x0000000e00087202 */ /* 0x002fe20000000f00 */
[----:B------:R-:W-:-:S02]  /*6b880*/  IMAD.MOV.U32 R9, RZ, RZ, R18 ;  /* 0x000000ffff097224 */ /* 0x000fc400078e0012 */
[----:B---3--:R-:W3:Y:S04]  /*6b890*/  LDL.LU R14, [R1+0x20bc] ;  /* 0x0020bc00010e7983 */ /* 0x008ee80000300800 */
[----:B------:R1:W-:Y:S01]  /*6b8a0*/  LDGSTS.E [R3+0x3100], desc[UR14][R8.64], P0 ;  /* 0x0310000008037fae */ /* 0x0003e2000812184e */
[----:B----4-:R-:W-:-:S05]  /*6b8b0*/  IADD3 R13, P1, R13, UR16, RZ ;  /* 0x000000100d0d7c10 */ /* 0x010fca000ff3e0ff */
[----:B------:R-:W-:Y:S01]  /*6b8c0*/  STL [R1+0x2144], R13 ;  /* 0x0021440d01007387 */ /* 0x000fe20000100800 */
[----:B------:R-:W-:-:S05]  /*6b8d0*/  IADD3.X R15, R15, UR8, RZ, P1, !PT ;  /* 0x000000080f0f7c10 */ /* 0x000fca0008ffe4ff */
[----:B------:R4:W-:Y:S01]  /*6b8e0*/  STL [R1+0x2138], R15 ;  /* 0x0021380f01007387 */ /* 0x0009e20000100800 */
[----:B-1----:R-:W-:-:S03]  /*6b8f0*/  IMAD.MOV.U32 R9, RZ, RZ, R15 ;  /* 0x000000ffff097224 */ /* 0x002fc600078e000f */
[----:B----4-:R-:W4:Y:S01]  /*6b900*/  LDL.LU R15, [R1+0x20a8] ;  /* 0x0020a800010f7983 */ /* 0x010f220000300800 */
[----:B------:R-:W-:Y:S01]  /*6b910*/  UISETP.GT.AND UP1, UPT, UR18, 0x10, UPT ;  /* 0x000000101200788c */ /* 0x000fe2000bf24270 */
[----:B------:R-:W-:Y:S02]  /*6b920*/  IADD3 R19, P2, R19, UR16, RZ ;  /* 0x0000001013137c10 */ /* 0x000fe4000ff5e0ff */
[----:B------:R-:W-:Y:S02]  /*6b930*/  MOV R8, R13 ;  /* 0x0000000d00087202 */ /* 0x000fe40000000f00 */
[----:B------:R-:W-:Y:S01]  /*6b940*/  IADD3 R22, P3, R22, UR16, RZ ;  /* 0x0000001016167c10 */ /* 0x000fe2000ff7e0ff */
[----:B------:R-:W-:Y:S01]  /*6b950*/  USEL UR12, URZ, 0x4, !UP1 ;  /* 0x000000043f0c7887 */ /* 0x000fe2000c800000 */
[----:B------:R-:W4:Y:S04]  /*6b960*/  LDL.LU R18, [R1+0x2050] ;  /* 0x0020500001127983 */ /* 0x000f280000300800 */
[----:B------:R-:W4:Y:S04]  /*6b970*/  LDL.LU R13, [R1+0x2054] ;  /* 0x00205400010d7983 */ /* 0x000f280000300800 */
[----:B------:R1:W-:Y:S01]  /*6b980*/  LDGSTS.E [R3+0x3200], desc[UR14][R8.64], P0 ;  /* 0x0320000008037fae */ /* 0x0003e2000812184e */
[----:B------:R-:W-:-:S03]  /*6b990*/  USEL UR12, UR12, URZ, !UP0 ;  /* 0x0000003f0c0c7287 */ /* 0x000fc6000c000000 */
[----:B------:R-:W-:Y:S03]  /*6b9a0*/  STL [R1+0x213c], R19 ;  /* 0x00213c1301007387 */ /* 0x000fe60000100800 */
[----:B------:R-:W-:Y:S02]  /*6b9b0*/  ISETP.NE.U32.AND P1, PT, RZ, UR12, PT ;  /* 0x0000000cff007c0c */ /* 0x000fe4000bf25070 */
[----:B-1----:R-:W-:Y:S02]  /*6b9c0*/  MOV R8, R19 ;  /* 0x0000001300087202 */ /* 0x002fe40000000f00 */
[----:B--2---:R-:W-:-:S05]  /*6b9d0*/  IADD3.X R21, R21, UR8, RZ, P2, !PT ;  /* 0x0000000815157c10 */ /* 0x004fca00097fe4ff */
[----:B------:R1:W-:Y:S01]  /*6b9e0*/  STL [R1+0x2128], R21 ;  /* 0x0021281501007387 */ /* 0x0003e20000100800 */
[----:B------:R-:W-:-:S03]  /*6b9f0*/  IMAD.MOV.U32 R9, RZ, RZ, R21 ;  /* 0x000000ffff097224 */ /* 0x000fc600078e0015 */
[----:B------:R-:W-:Y:S01]  /*6ba00*/  STL [R1+0x20d0], R22 ;  /* 0x0020d01601007387 */ /* 0x000fe20000100800 */
[----:B------:R-:W-:-:S03]  /*6ba10*/  IADD3.X R23, R23, UR8, RZ, P3, !PT ;  /* 0x0000000817177c10 */ /* 0x000fc60009ffe4ff */
[----:B------:R2:W-:Y:S04]  /*6ba20*/  LDGSTS.E [R3+0x3300], desc[UR14][R8.64], P0 ;  /* 0x0330000008037fae */ /* 0x0005e8000812184e */
[----:B-1----:R-:W4:Y:S01]  /*6ba30*/  LDL.LU R21, [R1+0x204c] ;  /* 0x00204c0001157983 */ /* 0x002f220000300800 */
[----:B------:R-:W-:Y:S02]  /*6ba40*/  IADD3 R16, P0, R16, UR16, RZ ;  /* 0x0000001010107c10 */ /* 0x000fe4000ff1e0ff */
[----:B------:R-:W-:Y:S02]  /*6ba50*/  IADD3 R12, P2, R12, UR16, RZ ;  /* 0x000000100c0c7c10 */ /* 0x000fe4000ff5e0ff */
[----:B------:R-:W-:Y:S02]  /*6ba60*/  IADD3.X R20, R20, UR8, RZ, P0, !PT ;  /* 0x0000000814147c10 */ /* 0x000fe400087fe4ff */
[----:B--2---:R-:W-:Y:S01]  /*6ba70*/  MOV R8, R22 ;  /* 0x0000001600087202 */ /* 0x004fe20000000f00 */
[----:B------:R-:W-:Y:S01]  /*6ba80*/  IMAD.MOV.U32 R9, RZ, RZ, R23 ;  /* 0x000000ffff097224 */ /* 0x000fe200078e0017 */
[----:B------:R-:W-:Y:S04]  /*6ba90*/  STL [R1+0x20cc], R23 ;  /* 0x0020cc1701007387 */ /* 0x000fe80000100800 */
[----:B------:R-:W2:Y:S04]  /*6baa0*/  LDL.LU R19, [R1+0x2040] ;  /* 0x0020400001137983 */ /* 0x000ea80000300800 */
[----:B------:R1:W-:Y:S04]  /*6bab0*/  STL [R1+0x20d4], R16 ;  /* 0x0020d41001007387 */ /* 0x0003e80000100800 */
[----:B------:R1:W-:Y:S01]  /*6bac0*/  LDGSTS.E [R3+0x4000], desc[UR14][R8.64], P1 ;  /* 0x0400000008037fae */ /* 0x0003e2000892184e */
[----:B------:R-:W-:-:S03]  /*6bad0*/  IADD3.X R17, R17, UR8, RZ, P2, !PT ;  /* 0x0000000811117c10 */ /* 0x000fc600097fe4ff */
[----:B------:R-:W-:Y:S04]  /*6bae0*/  STL [R1+0x20c0], R20 ;  /* 0x0020c01401007387 */ /* 0x000fe80000100800 */
[----:B------:R-:W-:Y:S01]  /*6baf0*/  STL [R1+0x20c4], R12 ;  /* 0x0020c40c01007387 */ /* 0x000fe20000100800 */
[----:B-1----:R-:W-:Y:S01]  /*6bb00*/  MOV R8, R16 ;  /* 0x0000001000087202 */ /* 0x002fe20000000f00 */
[----:B------:R-:W-:Y:S02]  /*6bb10*/  IMAD.MOV.U32 R9, RZ, RZ, R20 ;  /* 0x000000ffff097224 */ /* 0x000fe400078e0014 */
[----:B------:R-:W2:Y:S04]  /*6bb20*/  LDL.LU R16, [R1+0x2044] ;  /* 0x0020440001107983 */ /* 0x000ea80000300800 */
[----:B------:R1:W-:Y:S04]  /*6bb30*/  STL [R1+0x20b8], R17 ;  /* 0x0020b81101007387 */ /* 0x0003e80000100800 */
[----:B------:R1:W-:Y:S02]  /*6bb40*/  LDGSTS.E [R3+0x4100], desc[UR14][R8.64], P1 ;  /* 0x0410000008037fae */ /* 0x0003e4000892184e */
[----:B-1----:R-:W-:-:S02]  /*6bb50*/  IMAD.MOV.U32 R9, RZ, RZ, R17 ;  /* 0x000000ffff097224 */ /* 0x002fc400078e0011 */
[----:B------:R-:W2:Y:S01]  /*6bb60*/  LDL.LU R17, [R1+0x2038] ;  /* 0x0020380001117983 */ /* 0x000ea20000300800 */
[----:B---3--:R-:W-:Y:S02]  /*6bb70*/  IADD3 R14, P0, R14, UR16, RZ ;  /* 0x000000100e0e7c10 */ /* 0x008fe4000ff1e0ff */
[----:B------:R-:W-:Y:S01]  /*6bb80*/  MOV R8, R12 ;  /* 0x0000000c00087202 */ /* 0x000fe20000000f00 */
[----:B------:R-:W3:Y:S04]  /*6bb90*/  LDL.LU R20, [R1+0x203c] ;  /* 0x00203c0001147983 */ /* 0x000ee80000300800 */
[----:B------:R-:W3:Y:S04]  /*6bba0*/  LDL.LU R12, [R1+0x1fd0] ;  /* 0x001fd000010c7983 */ /* 0x000ee80000300800 */
[----:B------:R-:W-:Y:S04]  /*6bbb0*/  STL [R1+0x20bc], R14 ;  /* 0x0020bc0e01007387 */ /* 0x000fe80000100800 */
[----:B------:R1:W-:Y:S01]  /*6bbc0*/  LDGSTS.E [R3+0x4200], desc[UR14][R8.64], P1 ;  /* 0x0420000008037fae */ /* 0x0003e2000892184e */
[----:B----4-:R-:W-:-:S05]  /*6bbd0*/  IADD3.X R15, R15, UR8, RZ, P0, !PT ;  /* 0x000000080f0f7c10 */ /* 0x010fca00087fe4ff */
[----:B------:R4:W-:Y:S04]  /*6bbe0*/  STL [R1+0x20a8], R15 ;  /* 0x0020a80f01007387 */ /* 0x0009e80000100800 */
[----:B------:R-:W3:Y:S01]  /*6bbf0*/  LDL.LU R22, [R1+0x2028] ;  /* 0x0020280001167983 */ /* 0x000ee20000300800 */
[----:B-1----:R-:W-:Y:S01]  /*6bc00*/  MOV R8, R14 ;  /* 0x0000000e00087202 */ /* 0x002fe20000000f00 */
[----:B------:R-:W-:Y:S01]  /*6bc10*/  IMAD.MOV.U32 R9, RZ, RZ, R15 ;  /* 0x000000ffff097224 */ /* 0x000fe200078e000f */
[----:B------:R-:W-:Y:S01]  /*6bc20*/  UISETP.GT.AND UP1, UPT, UR18, 0x14, UPT ;  /* 0x000000141200788c */ /* 0x000fe2000bf24270 */
[----:B------:R-:W3:Y:S04]  /*6bc30*/  LDL.LU R23, [R1+0x1fcc] ;  /* 0x001fcc0001177983 */ /* 0x000ee80000300800 */
[----:B------:R1:W-:Y:S01]  /*6bc40*/  LDGSTS.E [R3+0x4300], desc[UR14][R8.64], P1 ;  /* 0x0430000008037fae */ /* 0x0003e2000892184e */
[----:B------:R-:W-:Y:S01]  /*6bc50*/  IADD3 R18, P1, R18, UR16, RZ ;  /* 0x0000001012127c10 */ /* 0x000fe2000ff3e0ff */
[----:B------:R-:W-:Y:S01]  /*6bc60*/  USEL UR12, URZ, 0x4, !UP1 ;  /* 0x000000043f0c7887 */ /* 0x000fe2000c800000 */
[----:B------:R-:W-:Y:S01]  /*6bc70*/  IADD3 R13, P2, R13, UR16, RZ ;  /* 0x000000100d0d7c10 */ /* 0x000fe2000ff5e0ff */
[----:B----4-:R-:W4:Y:S04]  /*6bc80*/  LDL.LU R15, [R1+0x1fd4] ;  /* 0x001fd400010f7983 */ /* 0x010f280000300800 */
[----:B------:R-:W4:Y:S01]  /*6bc90*/  LDL.LU R14, [R1+0x1fc4] ;  /* 0x001fc400010e7983 */ /* 0x000f220000300800 */
[----:B------:R-:W-:-:S03]  /*6bca0*/  USEL UR12, UR12, URZ, !UP0 ;  /* 0x0000003f0c0c7287 */ /* 0x000fc6000c000000 */
[----:B------:R-:W-:Y:S03]  /*6bcb0*/  STL [R1+0x2050], R18 ;  /* 0x0020501201007387 */ /* 0x000fe60000100800 */
[----:B------:R-:W-:Y:S02]  /*6bcc0*/  ISETP.NE.U32.AND P0, PT, RZ, UR12, PT ;  /* 0x0000000cff007c0c */ /* 0x000fe4000bf05070 */
[----:B-1----:R-:W-:Y:S02]  /*6bcd0*/  MOV R8, R18 ;  /* 0x0000001200087202 */ /* 0x002fe40000000f00 */
[----:B------:R-:W-:-:S05]  /*6bce0*/  IADD3.X R21, R21, UR8, RZ, P1, !PT ;  /* 0x0000000815157c10 */ /* 0x000fca0008ffe4ff */
[----:B------:R1:W-:Y:S01]  /*6bcf0*/  STL [R1+0x204c], R21 ;  /* 0x00204c1501007387 */ /* 0x0003e20000100800 */
[----:B------:R-:W-:-:S03]  /*6bd00*/  IMAD.MOV.U32 R9, RZ, RZ, R21 ;  /* 0x000000ffff097224 */ /* 0x000fc600078e0015 */
[----:B------:R1:W-:Y:S01]  /*6bd10*/  STL [R1+0x2054], R13 ;  /* 0x0020540d01007387 */ /* 0x0003e20000100800 */
[----:B--2---:R-:W-:-:S03]  /*6bd20*/  IADD3.X R19, R19, UR8, RZ, P2, !PT ;  /* 0x0000000813137c10 */ /* 0x004fc600097fe4ff */
[----:B------:R2:W-:Y:S04]  /*6bd30*/  LDGSTS.E [R3+0x5000], desc[UR14][R8.64], P0 ;  /* 0x0500000008037fae */ /* 0x0005e8000812184e */
[----:B-1----:R-:W4:Y:S04]  /*6bd40*/  LDL.LU R21, [R1+0x1fc0] ;  /* 0x001fc00001157983 */ /* 0x002f280000300800 */
[----:B------:R-:W-:Y:S04]  /*6bd50*/  STL [R1+0x2040], R19 ;  /* 0x0020401301007387 */ /* 0x000fe80000100800 */
[----:B------:R-:W4:Y:S01]  /*6bd60*/  LDL.LU R18, [R1+0x1fb8] ;  /* 0x001fb80001127983 */ /* 0x000f220000300800 */
[----:B--2---:R-:W-:Y:S01]  /*6bd70*/  MOV R8, R13 ;  /* 0x0000000d00087202 */ /* 0x004fe20000000f00 */
[----:B------:R-:W-:-:S02]  /*6bd80*/  IMAD.MOV.U32 R9, RZ, RZ, R19 ;  /* 0x000000ffff097224 */ /* 0x000fc400078e0013 */
[----:B------:R-:W2:Y:S01]  /*6bd90*/  LDL.LU R13, [R1+0x1fbc] ;  /* 0x001fbc00010d7983 */ /* 0x000ea20000300800 */
[----:B------:R-:W-:-:S03]  /*6bda0*/  IADD3 R16, P1, R16, UR16, RZ ;  /* 0x0000001010107c10 */ /* 0x000fc6000ff3e0ff */
[----:B------:R1:W-:Y:S04]  /*6bdb0*/  LDGSTS.E [R3+0x5100], desc[UR14][R8.64], P0 ;  /* 0x0510000008037fae */ /* 0x0003e8000812184e */
[----:B------:R1:W-:Y:S01]  /*6bdc0*/  STL [R1+0x2044], R16 ;  /* 0x0020441001007387 */ /* 0x0003e20000100800 */
[----:B------:R-:W-:Y:S02]  /*6bdd0*/  IADD3.X R17, R17, UR8, RZ, P1, !PT ;  /* 0x0000000811117c10 */ /* 0x000fe40008ffe4ff */
[----:B-1----:R-:W-:-:S03]  /*6bde0*/  MOV R8, R16 ;  /* 0x0000001000087202 */ /* 0x002fc60000000f00 */
[----:B------:R1:W-:Y:S04]  /*6bdf0*/  STL [R1+0x2038], R17 ;  /* 0x0020381101007387 */ /* 0x0003e80000100800 */
[----:B------:R-:W2:Y:S01]  /*6be00*/  LDL.LU R16, [R1+0x1fa8] ;  /* 0x001fa80001107983 */ /* 0x000ea20000300800 */
[----:B---3--:R-:W-:Y:S01]  /*6be10*/  IADD3 R20, P2, R20, UR16, RZ ;  /* 0x0000001014147c10 */ /* 0x008fe2000ff5e0ff */
[----:B------:R-:W-:Y:S01]  /*6be20*/  IMAD.MOV.U32 R9, RZ, RZ, R17 ;  /* 0x000000ffff097224 */ /* 0x000fe200078e0011 */
[----:B------:R-:W-:Y:S01]  /*6be30*/  IADD3 R12, P3, R12, UR16, RZ ;  /* 0x000000100c0c7c10 */ /* 0x000fe2000ff7e0ff */
[----:B------:R-:W3:Y:S04]  /*6be40*/  LDL.LU R19, [R1+0x1f50] ;  /* 0x001f500001137983 */ /* 0x000ee80000300800 */
[----:B------:R1:W-:Y:S04]  /*6be50*/  LDGSTS.E [R3+0x5200], desc[UR14][R8.64], P0 ;  /* 0x0520000008037fae */ /* 0x0003e8000812184e */
[----:B-1----:R-:W3:Y:S04]  /*6be60*/  LDL.LU R17, [R1+0x1f54] ;  /* 0x001f540001117983 */ /* 0x002ee80000300800 */
[----:B------:R1:W-:Y:S01]  /*6be70*/  STL [R1+0x203c], R20 ;  /* 0x00203c1401007387 */ /* 0x0003e20000100800 */
[----:B------:R-:W-:-:S02]  /*6be80*/  MOV R8, R20 ;  /* 0x0000001400087202 */ /* 0x000fc40000000f00 */
[----:B------:R-:W-:-:S05]  /*6be90*/  IADD3.X R22, R22, UR8, RZ, P2, !PT ;  /* 0x0000000816167c10 */ /* 0x000fca00097fe4ff */
[----:B------:R4:W-:Y:S04]  /*6bea0*/  STL [R1+0x2028], R22 ;  /* 0x0020281601007387 */ /* 0x0009e80000100800 */
[----:B------:R4:W-:Y:S04]  /*6beb0*/  STL [R1+0x1fd0], R12 ;  /* 0x001fd00c01007387 */ /* 0x0009e80000100800 */
[----:B-1----:R-:W3:Y:S01]  /*6bec0*/  LDL.LU R20, [R1+0x1f4c] ;  /* 0x001f4c0001147983 */ /* 0x002ee20000300800 */
[----:B------:R-:W-:-:S04]  /*6bed0*/  UISETP.GT.AND UP1, UPT, UR18, 0x18, UPT ;  /* 0x000000181200788c */ /* 0x000fc8000bf24270 */
[----:B------:R-:W-:-:S04]  /*6bee0*/  USEL UR12, URZ, 0x4, !UP1 ;  /* 0x000000043f0c7887 */ /* 0x000fc8000c800000 */
[----:B------:R-:W-:Y:S01]  /*6bef0*/  USEL UR12, UR12, URZ, !UP0 ;  /* 0x0000003f0c0c7287 */ /* 0x000fe2000c000000 */
[----:B------:R-:W-:Y:S01]  /*6bf00*/  IMAD.MOV.U32 R9, RZ, RZ, R22 ;  /* 0x000000ffff097224 */ /* 0x000fe200078e0016 */
[----:B------:R-:W-:-:S04]  /*6bf10*/  IADD3.X R23, R23, UR8, RZ, P3, !PT ;  /* 0x0000000817177c10 */ /* 0x000fc80009ffe4ff */
[----:B------:R-:W-:Y:S01]  /*6bf20*/  ISETP.NE.U32.AND P1, PT, RZ, UR12, PT ;  /* 0x0000000cff007c0c */ /* 0x000fe2000bf25070 */
[----:B------:R1:W-:Y:S01]  /*6bf30*/  LDGSTS.E [R3+0x5300], desc[UR14][R8.64], P0 ;  /* 0x0530000008037fae */ /* 0x0003e2000812184e */
[----:B----4-:R-:W-:-:S03]  /*6bf40*/  IADD3 R15, P0, R15, UR16, RZ ;  /* 0x000000100f0f7c10 */ /* 0x010fc6000ff1e0ff */
[----:B------:R-:W-:Y:S04]  /*6bf50*/  STL [R1+0x1fcc], R23 ;  /* 0x001fcc1701007387 */ /* 0x000fe80000100800 */
[----:B------:R-:W4:Y:S01]  /*6bf60*/  LDL.LU R22, [R1+0x1f40] ;  /* 0x001f400001167983 */ /* 0x000f220000300800 */
[----:B------:R-:W-:Y:S02]  /*6bf70*/  IADD3 R14, P2, R14, UR16, RZ ;  /* 0x000000100e0e7c10 */ /* 0x000fe4000ff5e0ff */
[----:B-1----:R-:W-:Y:S01]  /*6bf80*/  MOV R8, R12 ;  /* 0x0000000c00087202 */ /* 0x002fe20000000f00 */
[----:B------:R-:W-:Y:S01]  /*6bf90*/  IMAD.MOV.U32 R9, RZ, RZ, R23 ;  /* 0x000000ffff097224 */ /* 0x000fe200078e0017 */
[----:B------:R-:W4:Y:S04]  /*6bfa0*/  LDL.LU R12, [R1+0x1f44] ;  /* 0x001f4400010c7983 */ /* 0x000f280000300800 */
[----:B------:R1:W-:Y:S04]  /*6bfb0*/  STL [R1+0x1fd4], R15 ;  /* 0x001fd40f01007387 */ /* 0x0003e80000100800 */
[----:B------:R1:W-:Y:S02]  /*6bfc0*/  LDGSTS.E [R3+0x6000], desc[UR14][R8.64], P1 ;  /* 0x0600000008037fae */ /* 0x0003e4000892184e */
[----:B-1----:R-:W-:-:S02]  /*6bfd0*/  MOV R8, R15 ;  /* 0x0000000f00087202 */ /* 0x002fc40000000f00 */
[----:B------:R-:W-:-:S05]  /*6bfe0*/  IADD3.X R21, R21, UR8, RZ, P0, !PT ;  /* 0x0000000815157c10 */ /* 0x000fca00087fe4ff */
[----:B------:R-:W-:Y:S04]  /*6bff0*/  STL [R1+0x1fc0], R21 ;  /* 0x001fc01501007387 */ /* 0x000fe80000100800 */
[----:B------:R-:W-:Y:S04]  /*6c000*/  STL [R1+0x1fc4], R14 ;  /* 0x001fc40e01007387 */ /* 0x000fe80000100800 */
[----:B------:R-:W4:Y:S01]  /*6c010*/  LDL.LU R15, [R1+0x1f38] ;  /* 0x001f3800010f7983 */ /* 0x000f220000300800 */
[----:B------:R-:W-:Y:S01]  /*6c020*/  IMAD.MOV.U32 R9, RZ, RZ, R21 ;  /* 0x000000ffff097224 */ /* 0x000fe200078e0015 */
[----:B------:R-:W-:-:S02]  /*6c030*/  IADD3.X R18, R18, UR8, RZ, P2, !PT ;  /* 0x0000000812127c10 */ /* 0x000fc400097fe4ff */
[----:B--2---:R-:W-:Y:S02]  /*6c040*/  IADD3 R13, P0, R13, UR16, RZ ;  /* 0x000000100d0d7c10 */ /* 0x004fe4000ff1e0ff */
[----:B------:R1:W-:Y:S04]  /*6c050*/  LDGSTS.E [R3+0x6100], desc[UR14][R8.64], P1 ;  /* 0x0610000008037fae */ /* 0x0003e8000892184e */
[----:B------:R2:W-:Y:S01]  /*6c060*/  STL [R1+0x1fb8], R18 ;  /* 0x001fb81201007387 */ /* 0x0005e20000100800 */
[----:B-1----:R-:W-:Y:S01]  /*6c070*/  IMAD.MOV.U32 R9, RZ, RZ, R18 ;  /* 0x000000ffff097224 */ /* 0x002fe200078e0012 */
[----:B------:R-:W-:Y:S02]  /*6c080*/  MOV R8, R14 ;  /* 0x0000000e00087202 */ /* 0x000fe40000000f00 */
[----:B--2---:R-:W2:Y:S04]  /*6c090*/  LDL.LU R18, [R1+0x1f3c] ;  /* 0x001f3c0001127983 */ /* 0x004ea80000300800 */
[----:B------:R-:W2:Y:S04]  /*6c0a0*/  LDL.LU R14, [R1+0x1ed0] ;  /* 0x001ed000010e7983 */ /* 0x000ea80000300800 */
[----:B------:R-:W-:Y:S04]  /*6c0b0*/  STL [R1+0x1fbc], R13 ;  /* 0x001fbc0d01007387 */ /* 0x000fe80000100800 */
[----:B------:R1:W-:Y:S01]  /*6c0c0*/  LDGSTS.E [R3+0x6200], desc[UR14][R8.64], P1 ;  /* 0x0620000008037fae */ /* 0x0003e2000892184e */
[----:B------:R-:W-:-:S05]  /*6c0d0*/  IADD3.X R16, R16, UR8, RZ, P0, !PT ;  /* 0x0000000810107c10 */ /* 0x000fca00087fe4ff */
[----:B------:R3:W-:Y:S04]  /*6c0e0*/  STL [R1+0x1fa8], R16 ;  /* 0x001fa81001007387 */ /* 0x0007e80000100800 */
[----:B------:R-:W2:Y:S01]  /*6c0f0*/  LDL.LU R23, [R1+0x1f28] ;  /* 0x001f280001177983 */ /* 0x000ea20000300800 */
[----:B-1----:R-:W-:Y:S01]  /*6c100*/  MOV R8, R13 ;  /* 0x0000000d00087202 */ /* 0x002fe20000000f00 */
[----:B------:R-:W-:Y:S02]  /*6c110*/  IMAD.MOV.U32 R9, RZ, RZ, R16 ;  /* 0x000000ffff097224 */ /* 0x000fe400078e0010 */
[----:B------:R-:W2:Y:S04]  /*6c120*/  LDL.LU R21, [R1+0x1ecc] ;  /* 0x001ecc0001157983 */ /* 0x000ea80000300800 */
[----:B------:R1:W-:Y:S01]  /*6c130*/  LDGSTS.E [R3+0x6300], desc[UR14][R8.64], P1 ;  /* 0x0630000008037fae */ /* 0x0003e2000892184e */
[----:B---3--:R-:W-:-:S02]  /*6c140*/  IADD3 R19, P1, R19, UR16, RZ ;  /* 0x0000001013137c10 */ /* 0x008fc4000ff3e0ff */
[----:B------:R-:W-:Y:S01]  /*6c150*/  IADD3 R17, P2, R17, UR16, RZ ;  /* 0x0000001011117c10 */ /* 0x000fe2000ff5e0ff */
[----:B------:R-:W3:Y:S04]  /*6c160*/  LDL.LU R16, [R1+0x1ed4] ;  /* 0x001ed40001107983 */ /* 0x000ee80000300800 */
[----:B------:R-:W3:Y:S04]  /*6c170*/  LDL.LU R13, [R1+0x1ec4] ;  /* 0x001ec400010d7983 */ /* 0x000ee80000300800 */
[----:B------:R-:W-:Y:S01]  /*6c180*/  STL [R1+0x1f50], R19 ;  /* 0x001f501301007387 */ /* 0x000fe20000100800 */
[----:B------:R-:W-:-:S05]  /*6c190*/  IADD3.X R20, R20, UR8, RZ, P1, !PT ;  /* 0x0000000814147c10 */ /* 0x000fca0008ffe4ff */
[----:B------:R1:W-:Y:S02]  /*6c1a0*/  STL [R1+0x1f4c], R20 ;  /* 0x001f4c1401007387 */ /* 0x0003e40000100800 */
[----:B-1----:R-:W-:Y:S02]  /*6c1b0*/  IMAD.MOV.U32 R9, RZ, RZ, R20 ;  /* 0x000000ffff097224 */ /* 0x002fe400078e0014 */
[----:B------:R-:W-:Y:S04]  /*6c1c0*/  STL [R1+0x1f54], R17 ;  /* 0x001f541101007387 */ /* 0x000fe80000100800 */
[----:B------:R-:W3:Y:S01]  /*6c1d0*/  LDL.LU R20, [R1+0x1ec0] ;  /* 0x001ec00001147983 */ /* 0x000ee20000300800 */
[----:B------:R-:W-:-:S04]  /*6c1e0*/  UISETP.GT.AND UP1, UPT, UR18, 0x1c, UPT ;  /* 0x0000001c1200788c */ /* 0x000fc8000bf24270 */
[----:B------:R-:W-:-:S04]  /*6c1f0*/  USEL UR12, URZ, 0x4, !UP1 ;  /* 0x000000043f0c7887 */ /* 0x000fc8000c800000 */
[----:B------:R-:W-:-:S06]  /*6c200*/  USEL UR12, UR12, URZ, !UP0 ;  /* 0x0000003f0c0c7287 */ /* 0x000fcc000c000000 */
[----:B------:R-:W-:Y:S02]  /*6c210*/  ISETP.NE.U32.AND P0, PT, RZ, UR12, PT ;  /* 0x0000000cff007c0c */ /* 0x000fe4000bf05070 */
[----:B------:R-:W-:Y:S02]  /*6c220*/  MOV R8, R19 ;  /* 0x0000001300087202 */ /* 0x000fe40000000f00 */
[----:B----4-:R-:W-:Y:S02]  /*6c230*/  IADD3.X R22, R22, UR8, RZ, P2, !PT ;  /* 0x0000000816167c10 */ /* 0x010fe400097fe4ff */
[----:B------:R-:W-:-:S03]  /*6c240*/  IADD3 R12, P1, R12, UR16, RZ ;  /* 0x000000100c0c7c10 */ /* 0x000fc6000ff3e0ff */
[----:B------:R-:W-:Y:S04]  /*6c250*/  STL [R1+0x1f40], R22 ;  /* 0x001f401601007387 */ /* 0x000fe80000100800 */
[----:B------:R-:W4:Y:S04]  /*6c260*/  LDL.LU R19, [R1+0x1eb8] ;  /* 0x001eb80001137983 */ /* 0x000f280000300800 */
[----:B------:R1:W-:Y:S04]  /*6c270*/  LDGSTS.E [R3+0x7000], desc[UR14][R8.64], P0 ;  /* 0x0700000008037fae */ /* 0x0003e8000812184e */
[----:B------:R-:W-:Y:S01]  /*6c280*/  STL [R1+0x1f44], R12 ;  /* 0x001f440c01007387 */ /* 0x000fe20000100800 */
[----:B-1----:R-:W-:Y:S01]  /*6c290*/  MOV R8, R17 ;  /* 0x0000001100087202 */ /* 0x002fe20000000f00 */
[----:B------:R-:W-:-:S05]  /*6c2a0*/  IMAD.MOV.U32 R9, RZ, RZ, R22 ;  /* 0x000000ffff097224 */ /* 0x000fca00078e0016 */
[----:B------:R1:W-:Y:S01]  /*6c2b0*/  LDGSTS.E [R3+0x7100], desc[UR14][R8.64], P0 ;  /* 0x0710000008037fae */ /* 0x0003e2000812184e */
[----:B------:R-:W-:Y:S01]  /*6c2c0*/  UISETP.GT.AND UP1, UPT, UR18, 0x20, UPT ;  /* 0x000000201200788c */ /* 0x000fe2000bf24270 */
[----:B-1----:R-:W-:-:S03]  /*6c2d0*/  MOV R8, R12 ;  /* 0x0000000c00087202 */ /* 0x002fc60000000f00 */
[----:B------:R-:W-:-:S04]  /*6c2e0*/  USEL UR12, URZ, 0x4, !UP1 ;  /* 0x000000043f0c7887 */ /* 0x000fc8000c800000 */
[----:B------:R-:W-:Y:S01]  /*6c2f0*/  USEL UR12, UR12, URZ, !UP0 ;  /* 0x0000003f0c0c7287 */ /* 0x000fe2000c000000 */
[----:B------:R-:W-:-:S05]  /*6c300*/  IADD3.X R15, R15, UR8, RZ, P1, !PT ;  /* 0x000000080f0f7c10 */ /* 0x000fca0008ffe4ff */
[----:B------:R1:W-:Y:S01]  /*6c310*/  STL [R1+0x1f38], R15 ;  /* 0x001f380f01007387 */ /* 0x0003e20000100800 */
[----:B------:R-:W-:-:S05]  /*6c320*/  IMAD.MOV.U32 R9, RZ, RZ, R15 ;  /* 0x000000ffff097224 */ /* 0x000fca00078e000f */
[----:B------:R2:W-:Y:S04]  /*6c330*/  LDGSTS.E [R3+0x7200], desc[UR14][R8.64], P0 ;  /* 0x0720000008037fae */ /* 0x0005e8000812184e */
[----:B-1----:R-:W4:Y:S04]  /*6c340*/  LDL.LU R15, [R1+0x1ea8] ;  /* 0x001ea800010f7983 */ /* 0x002f280000300800 */
[----:B------:R-:W4:Y:S04]  /*6c350*/  LDL.LU R12, [R1+0x1ebc] ;  /* 0x001ebc00010c7983 */ /* 0x000f280000300800 */
[----:B------:R-:W4:Y:S04]  /*6c360*/  LDL.LU R17, [R1+0x1e50] ;  /* 0x001e500001117983 */ /* 0x000f280000300800 */
[----:B------:R-:W4:Y:S01]  /*6c370*/  LDL.LU R22, [R1+0x1e54] ;  /* 0x001e540001167983 */ /* 0x000f220000300800 */
[----:B--2---:R-:W-:-:S02]  /*6c380*/  IADD3 R18, P2, R18, UR16, RZ ;  /* 0x0000001012127c10 */ /* 0x004fc4000ff5e0ff */
[----:B------:R-:W-:-:S03]  /*6c390*/  IADD3 R14, P3, R14, UR16, RZ ;  /* 0x000000100e0e7c10 */ /* 0x000fc6000ff7e0ff */
[----:B------:R1:W-:Y:S01]  /*6c3a0*/  STL [R1+0x1f3c], R18 ;  /* 0x001f3c1201007387 */ /* 0x0003e20000100800 */
[----:B------:R-:W-:Y:S02]  /*6c3b0*/  MOV R8, R18 ;  /* 0x0000001200087202 */ /* 0x000fe40000000f00 */
[----:B------:R-:W-:-:S05]  /*6c3c0*/  IADD3.X R23, R23, UR8, RZ, P2, !PT ;  /* 0x0000000817177c10 */ /* 0x000fca00097fe4ff */
[----:B------:R2:W-:Y:S04]  /*6c3d0*/  STL [R1+0x1f28], R23 ;  /* 0x001f281701007387 */ /* 0x0005e80000100800 */
[----:B------:R2:W-:Y:S04]  /*6c3e0*/  STL [R1+0x1ed0], R14 ;  /* 0x001ed00e01007387 */ /* 0x0005e80000100800 */
[----:B-1----:R-:W4:Y:S01]  /*6c3f0*/  LDL.LU R18, [R1+0x1e4c] ;  /* 0x001e4c0001127983 */ /* 0x002f220000300800 */
[----:B------:R-:W-:Y:S01]  /*6c400*/  IMAD.MOV.U32 R9, RZ, RZ, R23 ;  /* 0x000000ffff097224 */ /* 0x000fe200078e0017 */
[----:B------:R-:W-:-:S02]  /*6c410*/  IADD3.X R21, R21, UR8, RZ, P3, !PT ;  /* 0x0000000815157c10 */ /* 0x000fc40009ffe4ff */
[----:B------:R-:W-:Y:S02]  /*6c420*/  ISETP.NE.U32.AND P1, PT, RZ, UR12, PT ;  /* 0x0000000cff007c0c */ /* 0x000fe4000bf25070 */
[----:B------:R1:W-:Y:S04]  /*6c430*/  LDGSTS.E [R3+0x7300], desc[UR14][R8.64], P0 ;  /* 0x0730000008037fae */ /* 0x0003e8000812184e */
[----:B------:R-:W-:Y:S01]  /*6c440*/  STL [R1+0x1ecc], R21 ;  /* 0x001ecc1501007387 */ /* 0x000fe20000100800 */
[----:B---3--:R-:W-:-:S03]  /*6c450*/  IADD3 R16, P0, R16, UR16, RZ ;  /* 0x0000001010107c10 */ /* 0x008fc6000ff1e0ff */
[----:B--2---:R-:W2:Y:S01]  /*6c460*/  LDL.LU R23, [R1+0x1e40] ;  /* 0x001e400001177983 */ /* 0x004ea20000300800 */
[----:B------:R-:W-:Y:S02]  /*6c470*/  IADD3 R13, P2, R13, UR16, RZ ;  /* 0x000000100d0d7c10 */ /* 0x000fe4000ff5e0ff */
[----:B-1----:R-:W-:Y:S01]  /*6c480*/  MOV R8, R14 ;  /* 0x0000000e00087202 */ /* 0x002fe20000000f00 */
[----:B------:R-:W-:Y:S01]  /*6c490*/  IMAD.MOV.U32 R9, RZ, RZ, R21 ;  /* 0x000000ffff097224 */ /* 0x000fe200078e0015 */
[----:B------:R-:W3:Y:S04]  /*6c4a0*/  LDL.LU R14, [R1+0x1e44] ;  /* 0x001e4400010e7983 */ /* 0x000ee80000300800 */
[----:B------:R1:W-:Y:S04]  /*6c4b0*/  STL [R1+0x1ed4], R16 ;  /* 0x001ed41001007387 */ /* 0x0003e80000100800 */
[----:B------:R1:W-:Y:S01]  /*6c4c0*/  LDGSTS.E [R3+0x8000], desc[UR14][R8.64], P1 ;  /* 0x0800000008037fae */ /* 0x0003e2000892184e */
[----:B------:R-:W-:-:S02]  /*6c4d0*/  IADD3.X R20, R20, UR8, RZ, P0, !PT ;  /* 0x0000000814147c10 */ /* 0x000fc400087fe4ff */
[----:B-1----:R-:W-:-:S03]  /*6c4e0*/  MOV R8, R16 ;  /* 0x0000001000087202 */ /* 0x002fc60000000f00 */
[----:B------:R1:W-:Y:S04]  /*6c4f0*/  STL [R1+0x1ec0], R20 ;  /* 0x001ec01401007387 */ /* 0x0003e80000100800 */
[----:B------:R-:W-:Y:S04]  /*6c500*/  STL [R1+0x1ec4], R13 ;  /* 0x001ec40d01007387 */ /* 0x000fe80000100800 */
[----:B------:R-:W3:Y:S01]  /*6c510*/  LDL.LU R16, [R1+0x1e38] ;  /* 0x001e380001107983 */ /* 0x000ee20000300800 */
[----:B------:R-:W-:-:S05]  /*6c520*/  IMAD.MOV.U32 R9, RZ, RZ, R20 ;  /* 0x000000ffff097224 */ /* 0x000fca00078e0014 */
[----:B------:R1:W-:Y:S01]  /*6c530*/  LDGSTS.E [R3+0x8100], desc[UR14][R8.64], P1 ;  /* 0x0810000008037fae */ /* 0x0003e2000892184e */
[----:B----4-:R-:W-:Y:S02]  /*6c540*/  IADD3.X R19, R19, UR8, RZ, P2, !PT ;  /* 0x0000000813137c10 */ /* 0x010fe400097fe4ff */
[----:B-1----:R-:W-:-:S03]  /*6c550*/  MOV R8, R13 ;  /* 0x0000000d00087202 */ /* 0x002fc60000000f00 */
[----:B------:R-:W-:Y:S01]  /*6c560*/  IMAD.MOV.U32 R9, RZ, RZ, R19 ;  /* 0x000000ffff097224 */ /* 0x000fe200078e0013 */
[----:B------:R1:W-:Y:S04]  /*6c570*/  STL [R1+0x1eb8], R19 ;  /* 0x001eb81301007387 */ /* 0x0003e80000100800 */
[----:B------:R-:W4:Y:S04]  /*6c580*/  LDL.LU R21, [R1+0x1e28] ;  /* 0x001e280001157983 */ /* 0x000f280000300800 */
[----:B------:R-:W4:Y:S01]  /*6c590*/  LDL.LU R20, [R1+0x1e3c] ;  /* 0x001e3c0001147983 */ /* 0x000f220000300800 */
[----:B------:R-:W-:-:S03]  /*6c5a0*/  UISETP.GT.AND UP1, UPT, UR18, 0x24, UPT ;  /* 0x000000241200788c */ /* 0x000fc6000bf24270 */
[----:B------:R1:W-:Y:S04]  /*6c5b0*/  LDGSTS.E [R3+0x8200], desc[UR14][R8.64], P1 ;  /* 0x0820000008037fae */ /* 0x0003e8000892184e */
[----:B-1----:R-:W4:Y:S04]  /*6c5c0*/  LDL.LU R19, [R1+0x1dcc] ;  /* 0x001dcc0001137983 */ /* 0x002f280000300800 */
[----:B------:R-:W4:Y:S01]  /*6c5d0*/  LDL.LU R13, [R1+0x1dd0] ;  /* 0x001dd000010d7983 */ /* 0x000f220000300800 */
[----:B------:R-:W-:-:S04]  /*6c5e0*/  USEL UR12, URZ, 0x4, !UP1 ;  /* 0x000000043f0c7887 */ /* 0x000fc8000c800000 */
[----:B------:R-:W-:Y:S01]  /*6c5f0*/  USEL UR12, UR12, URZ, !UP0 ;  /* 0x0000003f0c0c7287 */ /* 0x000fe2000c000000 */
[----:B------:R-:W-:-:S04]  /*6c600*/  IADD3 R12, P0, R12, UR16, RZ ;  /* 0x000000100c0c7c10 */ /* 0x000fc8000ff1e0ff */
[----:B------:R-:W-:Y:S02]  /*6c610*/  IADD3.X R15, R15, UR8, RZ, P0, !PT ;  /* 0x000000080f0f7c10 */ /* 0x000fe400087fe4ff */
[----:B------:R-:W-:-:S03]  /*6c620*/  MOV R8, R12 ;  /* 0x0000000c00087202 */ /* 0x000fc60000000f00 */
[----:B------:R-:W-:-:S05]  /*6c630*/  IMAD.MOV.U32 R9, RZ, RZ, R15 ;  /* 0x000000ffff097224 */ /* 0x000fca00078e000f */
[----:B------:R1:W-:Y:S01]  /*6c640*/  LDGSTS.E [R3+0x8300], desc[UR14][R8.64], P1 ;  /* 0x0830000008037fae */ /* 0x0003e2000892184e */
[----:B------:R-:W-:-:S03]  /*6c650*/  IADD3 R17, P1, R17, UR16, RZ ;  /* 0x0000001011117c10 */ /* 0x000fc6000ff3e0ff */
[----:B------:R-:W-:Y:S04]  /*6c660*/  STL [R1+0x1ebc], R12 ;  /* 0x001ebc0c01007387 */ /* 0x000fe80000100800 */
[----:B------:R1:W-:Y:S01]  /*6c670*/  STL [R1+0x1ea8], R15 ;  /* 0x001ea80f01007387 */ /* 0x0003e20000100800 */
[----:B------:R-:W-:Y:S02]  /*6c680*/  IADD3 R22, P2, R22, UR16, RZ ;  /* 0x0000001016167c10 */ /* 0x000fe4000ff5e0ff */
[----:B------:R-:W-:Y:S01]  /*6c690*/  ISETP.NE.U32.AND P0, PT, RZ, UR12, PT ;  /* 0x0000000cff007c0c */ /* 0x000fe2000bf05070 */
[----:B-1----:R-:W4:Y:S04]  /*6c6a0*/  LDL.LU R15, [R1+0x1dd4] ;  /* 0x001dd400010f7983 */ /* 0x002f280000300800 */
[----:B------:R-:W4:Y:S01]  /*6c6b0*/  LDL.LU R12, [R1+0x1dc4] ;  /* 0x001dc400010c7983 */ /* 0x000f220000300800 */
[----:B------:R-:W-:-:S03]  /*6c6c0*/  IADD3.X R18, R18, UR8, RZ, P1, !PT ;  /* 0x0000000812127c10 */ /* 0x000fc60008ffe4ff */
[----:B------:R-:W-:Y:S04]  /*6c6d0*/  STL [R1+0x1e50], R17 ;  /* 0x001e501101007387 */ /* 0x000fe80000100800 */
[----:B------:R1:W-:Y:S01]  /*6c6e0*/  STL [R1+0x1e4c], R18 ;  /* 0x001e4c1201007387 */ /* 0x0003e20000100800 */
[----:B------:R-:W-:-:S03]  /*6c6f0*/  IMAD.MOV.U32 R9, RZ, RZ, R18 ;  /* 0x000000ffff097224 */ /* 0x000fc600078e0012 */
[----:B------:R-:W-:Y:S01]  /*6c700*/  STL [R1+0x1e54], R22 ;  /* 0x001e541601007387 */ /* 0x000fe20000100800 */
[----:B--2---:R-:W-:Y:S02]  /*6c710*/  IADD3.X R23, R23, UR8, RZ, P2, !PT ;  /* 0x0000000817177c10 */ /* 0x004fe400097fe4ff */
[----:B------:R-:W-:Y:S01]  /*6c720*/  MOV R8, R17 ;  /* 0x0000001100087202 */ /* 0x000fe20000000f00 */
[----:B-1----:R-:W2:Y:S04]  /*6c730*/  LDL.LU R18, [R1+0x1dc0] ;  /* 0x001dc00001127983 */ /* 0x002ea80000300800 */
[----:B------:R-:W-:Y:S04]  /*6c740*/  STL [R1+0x1e40], R23 ;  /* 0x001e401701007387 */ /* 0x000fe80000100800 */
[----:B------:R-:W2:Y:S04]  /*6c750*/  LDL.LU R17, [R1+0x1db8] ;  /* 0x001db80001117983 */ /* 0x000ea80000300800 */
[----:B------:R1:W-:Y:S01]  /*6c760*/  LDGSTS.E [R3+0x9000], desc[UR14][R8.64], P0 ;  /* 0x0900000008037fae */ /* 0x0003e2000812184e */
[----:B---3--:R-:W-:-:S05]  /*6c770*/  IADD3 R14, P1, R14, UR16, RZ ;  /* 0x000000100e0e7c10 */ /* 0x008fca000ff3e0ff */
[----:B------:R-:W-:Y:S01]  /*6c780*/  STL [R1+0x1e44], R14 ;  /* 0x001e440e01007387 */ /* 0x000fe20000100800 */
[----:B-1----:R-:W-:Y:S01]  /*6c790*/  MOV R8, R22 ;  /* 0x0000001600087202 */ /* 0x002fe20000000f00 */
[----:B------:R-:W-:-:S05]  /*6c7a0*/  IMAD.MOV.U32 R9, RZ, RZ, R23 ;  /* 0x000000ffff097224 */ /* 0x000fca00078e0017 */
[----:B------:R1:W-:Y:S01]  /*6c7b0*/  LDGSTS.E [R3+0x9100], desc[UR14][R8.64], P0 ;  /* 0x0910000008037fae */ /* 0x0003e2000812184e */
[----:B------:R-:W-:Y:S02]  /*6c7c0*/  IADD3.X R16, R16, UR8, RZ, P1, !PT ;  /* 0x0000000810107c10 */ /* 0x000fe40008ffe4ff */
[----:B-1----:R-:W-:-:S03]  /*6c7d0*/  MOV R8, R14 ;  /* 0x0000000e00087202 */ /* 0x002fc60000000f00 */
[----:B------:R1:W-:Y:S01]  /*6c7e0*/  STL [R1+0x1e38], R16 ;  /* 0x001e381001007387 */ /* 0x0003e20000100800 */
[----:B------:R-:W-:Y:S01]  /*6c7f0*/  IMAD.MOV.U32 R9, RZ, RZ, R16 ;  /* 0x000000ffff097224 */ /* 0x000fe200078e0010 */
[----:B------:R-:W-:Y:S02]  /*6c800*/  UISETP.GT.AND UP1, UPT, UR18, 0x28, UPT ;  /* 0x000000281200788c */ /* 0x000fe4000bf24270 */
[----:B-1----:R-:W3:Y:S04]  /*6c810*/  LDL.LU R16, [R1+0x1da8] ;  /* 0x001da80001107983 */ /* 0x002ee80000300800 */
[----:B------:R-:W3:Y:S01]  /*6c820*/  LDL.LU R14, [R1+0x1dbc] ;  /* 0x001dbc00010e7983 */ /* 0x000ee20000300800 */
[----:B------:R-:W-:-:S03]  /*6c830*/  USEL UR12, URZ, 0x4, !UP1 ;  /* 0x000000043f0c7887 */ /* 0x000fc6000c800000 */
[----:B------:R1:W-:Y:S01]  /*6c840*/  LDGSTS.E [R3+0x9200], desc[UR14][R8.64], P0 ;  /* 0x0920000008037fae */ /* 0x0003e2000812184e */
[----:B----4-:R-:W-:Y:S01]  /*6c850*/  IADD3 R20, P2, R20, UR16, RZ ;  /* 0x0000001014147c10 */ /* 0x010fe2000ff5e0ff */
[----:B------:R-:W-:-:S03]  /*6c860*/  USEL UR12, UR12, URZ, !UP0 ;  /* 0x0000003f0c0c7287 */ /* 0x000fc6000c000000 */
[----:B------:R-:W-:Y:S01]  /*6c870*/  IADD3.X R21, R21, UR8, RZ, P2, !PT ;  /* 0x0000000815157c10 */ /* 0x000fe200097fe4ff */
[----:B------:R-:W-:Y:S01]  /*6c880*/  STL [R1+0x1e3c], R20 ;  /* 0x001e3c1401007387 */ /* 0x000fe20000100800 */
[----:B------:R-:W-:-:S03]  /*6c890*/  IADD3 R13, P3, R13, UR16, RZ ;  /* 0x000000100d0d7c10 */ /* 0x000fc6000ff7e0ff */
[----:B------:R-:W-:Y:S01]  /*6c8a0*/  STL [R1+0x1e28], R21 ;  /* 0x001e281501007387 */ /* 0x000fe20000100800 */
[----:B-1----:R-:W-:Y:S02]  /*6c8b0*/  MOV R8, R20 ;  /* 0x0000001400087202 */ /* 0x002fe40000000f00 */
[----:B------:R-:W-:Y:S01]  /*6c8c0*/  IADD3.X R19, R19, UR8, RZ, P3, !PT ;  /* 0x0000000813137c10 */ /* 0x000fe20009ffe4ff */
[----:B------:R-:W-:Y:S01]  /*6c8d0*/  IMAD.MOV.U32 R9, RZ, RZ, R21 ;  /* 0x000000ffff097224 */ /* 0x000fe200078e0015 */
[----:B------:R1:W-:Y:S04]  /*6c8e0*/  STL [R1+0x1dd0], R13 ;  /* 0x001dd00d01007387 */ /* 0x0003e80000100800 */
[----:B------:R-:W4:Y:S01]  /*6c8f0*/  LDL.LU R24, [R1+0x12f4] ;  /* 0x0012f40001187983 */ /* 0x000f220000300800 */
[----:B------:R-:W-:-:S03]  /*6c900*/  ISETP.NE.U32.AND P1, PT, RZ, UR12, PT ;  /* 0x0000000cff007c0c */ /* 0x000fc6000bf25070 */
[----:B------:R-:W-:Y:S04]  /*6c910*/  STL [R1+0x1dcc], R19 ;  /* 0x001dcc1301007387 */ /* 0x000fe80000100800 */
[----:B------:R-:W4:Y:S04]  /*6c920*/  LDL.LU R22, [R1+0x12fc] ;  /* 0x0012fc0001167983 */ /* 0x000f280000300800 */
[----:B------:R1:W-:Y:S04]  /*6c930*/  LDGSTS.E [R3+0x9300], desc[UR14][R8.64], P0 ;  /* 0x0930000008037fae */ /* 0x0003e8000812184e */
[----:B------:R-:W4:Y:S04]  /*6c940*/  LDL.LU R25, [R1+0x12f0] ;  /* 0x0012f00001197983 */ /* 0x000f280000300800 */
[----:B------:R-:W4:Y:S01]  /*6c950*/  LDL.LU R23, [R1+0x12f8] ;  /* 0x0012f80001177983 */ /* 0x000f220000300800 */
[----:B-1----:R-:W-:Y:S01]  /*6c960*/  MOV R8, R13 ;  /* 0x0000000d00087202 */ /* 0x002fe20000000f00 */
[----:B------:R-:W-:-:S02]  /*6c970*/  IMAD.MOV.U32 R9, RZ, RZ, R19 ;  /* 0x000000ffff097224 */ /* 0x000fc400078e0013 */
[----:B------:R-:W4:Y:S04]  /*6c980*/  LDL.LU R13, [R1+0x1304] ;  /* 0x00130400010d7983 */ /* 0x000f280000300800 */
[----:B------:R1:W-:Y:S01]  /*6c990*/  LDGSTS.E [R3+0xa000], desc[UR14][R8.64], P1 ;  /* 0x0a00000008037fae */ /* 0x0003e2000892184e */
[----:B------:R-:W-:Y:S02]  /*6c9a0*/  IADD3 R15, P0, R15, UR16, RZ ;  /* 0x000000100f0f7c10 */ /* 0x000fe4000ff1e0ff */
[----:B------:R-:W-:-:S03]  /*6c9b0*/  IADD3 R12, P2, R12, UR16, RZ ;  /* 0x000000100c0c7c10 */ /* 0x000fc6000ff5e0ff */
[----:B------:R2:W-:Y:S01]  /*6c9c0*/  STL [R1+0x1dd4], R15 ;  /* 0x001dd40f01007387 */ /* 0x0005e20000100800 */
[----:B-1----:R-:W-:Y:S02]  /*6c9d0*/  MOV R8, R15 ;  /* 0x0000000f00087202 */ /* 0x002fe40000000f00 */
[----:B--2---:R-:W-:Y:S02]  /*6c9e0*/  IADD3.X R18, R18, UR8, RZ, P0, !PT ;  /* 0x0000000812127c10 */ /* 0x004fe400087fe4ff */
[----:B------:R-:W-:-:S03]  /*6c9f0*/  IADD3.X R17, R17, UR8, RZ, P2, !PT ;  /* 0x0000000811117c10 */ /* 0x000fc600097fe4ff */
[----:B------:R-:W-:Y:S04]  /*6ca00*/  STL [R1+0x1dc0], R18 ;  /* 0x001dc01201007387 */ /* 0x000fe80000100800 */
[----:B------:R1:W-:Y:S04]  /*6ca10*/  STL [R1+0x1dc4], R12 ;  /* 0x001dc40c01007387 */ /* 0x0003e80000100800 */
[----:B------:R-:W2:Y:S01]  /*6ca20*/  LDL.LU R15, [R1+0x1300] ;  /* 0x00130000010f7983 */ /* 0x000ea20000300800 */
[----:B------:R-:W-:-:S03]  /*6ca30*/  IMAD.MOV.U32 R9, RZ, RZ, R18 ;  /* 0x000000ffff097224 */ /* 0x000fc600078e0012 */
[----:B------:R-:W-:Y:S04]  /*6ca40*/  STL [R1+0x1db8], R17 ;  /* 0x001db81101007387 */ /* 0x000fe80000100800 */
[----:B------:R-:W2:Y:S04]  /*6ca50*/  LDL.LU R21, [R1+0x1308] ;  /* 0x0013080001157983 */ /* 0x000ea80000300800 */
[----:B------:R1:W-:Y:S02]  /*6ca60*/  LDGSTS.E [R3+0xa100], desc[UR14][R8.64], P1 ;  /* 0x0a10000008037fae */ /* 0x0003e4000892184e */
[----:B-1----:R-:W-:-:S02]  /*6ca70*/  MOV R8, R12 ;  /* 0x0000000c00087202 */ /* 0x002fc40000000f00 */
[----:B------:R-:W2:Y:S04]  /*6ca80*/  LDL.LU R12, [R1+0x130c] ;  /* 0x00130c00010c7983 */ /* 0x000ea80000300800 */
[----:B------:R-:W2:Y:S04]  /*6ca90*/  LDL.LU R20, [R1+0x1370] ;  /* 0x0013700001147983 */ /* 0x000ea80000300800 */
[----:B------:R-:W2:Y:S01]  /*6caa0*/  LDL.LU R19, [R1+0x1374] ;  /* 0x0013740001137983 */ /* 0x000ea20000300800 */
[----:B------:R-:W-:-:S05]  /*6cab0*/  IMAD.MOV.U32 R9, RZ, RZ, R17 ;  /* 0x000000ffff097224 */ /* 0x000fca00078e0011 */
[----:B------:R1:W-:Y:S01]  /*6cac0*/  LDGSTS.E [R3+0xa200], desc[UR14][R8.64], P1 ;  /* 0x0a20000008037fae */ /* 0x0003e2000892184e */
[----:B---3--:R-:W-:-:S04]  /*6cad0*/  IADD3 R14, P0, R14, UR16, RZ ;  /* 0x000000100e0e7c10 */ /* 0x008fc8000ff1e0ff */
[----:B------:R-:W-:Y:S01]  /*6cae0*/  IADD3.X R16, R16, UR8, RZ, P0, !PT ;  /* 0x0000000810107c10 */ /* 0x000fe200087fe4ff */
[----:B------:R-:W-:Y:S04]  /*6caf0*/  STL [R1+0x1dbc], R14 ;  /* 0x001dbc0e01007387 */ /* 0x000fe80000100800 */
[----:B------:R3:W-:Y:S01]  /*6cb00*/  STL [R1+0x1da8], R16 ;  /* 0x001da81001007387 */ /* 0x0007e20000100800 */
[----:B-1----:R-:W-:-:S03]  /*6cb10*/  IMAD.MOV.U32 R9, RZ, RZ, R16 ;  /* 0x000000ffff097224 */ /* 0x002fc600078e0010 */
[----:B------:R-:W2:Y:S01]  /*6cb20*/  LDL.LU R18, [R1+0x1378] ;  /* 0x0013780001127983 */ /* 0x000ea20000300800 */
[----:B------:R-:W-:Y:S01]  /*6cb30*/  MOV R8, R14 ;  /* 0x0000000e00087202 */ /* 0x000fe20000000f00 */
[----:B------:R-:W-:Y:S02]  /*6cb40*/  UISETP.GT.AND UP1, UPT, UR18, 0x2c, UPT ;  /* 0x0000002c1200788c */ /* 0x000fe4000bf24270 */
[----:B---3--:R-:W3:Y:S04]  /*6cb50*/  LDL.LU R16, [R1+0x137c] ;  /* 0x00137c0001107983 */ /* 0x008ee80000300800 */
[----:B------:R-:W3:Y:S04]  /*6cb60*/  LDL.LU R17, [R1+0x1380] ;  /* 0x0013800001117983 */ /* 0x000ee80000300800 */
[----:B------:R-:W3:Y:S01]  /*6cb70*/  LDL.LU R14, [R1+0x1384] ;  /* 0x00138400010e7983 */ /* 0x000ee20000300800 */
[----:B------:R-:W-:-:S03]  /*6cb80*/  USEL UR12, URZ, 0x4, !UP1 ;  /* 0x000000043f0c7887 */ /* 0x000fc6000c800000 */
[----:B------:R1:W-:Y:S01]  /*6cb90*/  LDGSTS.E [R3+0xa300], desc[UR14][R8.64], P1 ;  /* 0x0a30000008037fae */ /* 0x0003e2000892184e */
[----:B------:R-:W-:Y:S01]  /*6cba0*/  USEL UR12, UR12, URZ, !UP0 ;  /* 0x0000003f0c0c7287 */ /* 0x000fe2000c000000 */
[----:B----4-:R-:W-:-:S05]  /*6cbb0*/  IADD3 R24, P1, R24, UR16, RZ ;  /* 0x0000001018187c10 */ /* 0x010fca000ff3e0ff */
[----:B------:R-:W-:Y:S02]  /*6cbc0*/  ISETP.NE.U32.AND P0, PT, RZ, UR12, PT ;  /* 0x0000000cff007c0c */ /* 0x000fe4000bf05070 */
[----:B------:R-:W-:Y:S02]  /*6cbd0*/  IADD3.X R25, R25, UR8, RZ, P1, !PT ;  /* 0x0000000819197c10 */ /* 0x000fe40008ffe4ff */
[----:B------:R-:W-:Y:S02]  /*6cbe0*/  IADD3 R22, P2, R22, UR16, RZ ;  /* 0x0000001016167c10 */ /* 0x000fe4000ff5e0ff */
[----:B-1----:R-:W-:Y:S01]  /*6cbf0*/  MOV R8, R24 ;  /* 0x0000001800087202 */ /* 0x002fe20000000f00 */
[----:B------:R-:W-:Y:S01]  /*6cc00*/  IMAD.MOV.U32 R9, RZ, RZ, R25 ;  /* 0x000000ffff097224 */ /* 0x000fe200078e0019 */
[----:B------:R-:W-:Y:S02]  /*6cc10*/  IADD3.X R23, R23, UR8, RZ, P2, !PT ;  /* 0x0000000817177c10 */ /* 0x000fe400097fe4ff */
[----:B------:R-:W-:Y:S01]  /*6cc20*/  IADD3 R13, P1, R13, UR16, RZ ;  /* 0x000000100d0d7c10 */ /* 0x000fe2000ff3e0ff */
[----:B------:R-:W-:Y:S04]  /*6cc30*/  STL [R1+0x12f4], R24 ;  /* 0x0012f41801007387 */ /* 0x000fe80000100800 */
[----:B------:R1:W-:Y:S04]  /*6cc40*/  LDGSTS.E [R3+0xb000], desc[UR14][R8.64], P0 ;  /* 0x0b00000008037fae */ /* 0x0003e8000812184e */
[----:B------:R-:W-:Y:S04]  /*6cc50*/  STL [R1+0x12f0], R25 ;  /* 0x0012f01901007387 */ /* 0x000fe80000100800 */
[----:B------:R-:W-:Y:S04]  /*6cc60*/  STL [R1+0x12fc], R22 ;  /* 0x0012fc1601007387 */ /* 0x000fe80000100800 */
[----:B------:R-:W-:Y:S04]  /*6cc70*/  STL [R1+0x12f8], R23 ;  /* 0x0012f81701007387 */ /* 0x000fe80000100800 */
[----:B------:R-:W-:Y:S01]  /*6cc80*/  STL [R1+0x1304], R13 ;  /* 0x0013040d01007387 */ /* 0x000fe20000100800 */
[----:B------:R-:W-:Y:S01]  /*6cc90*/  UISETP.GT.AND UP1, UPT, UR18, 0x30, UPT ;  /* 0x000000301200788c */ /* 0x000fe2000bf24270 */
[----:B-1----:R-:W-:Y:S01]  /*6cca0*/  MOV R8, R22 ;  /* 0x0000001600087202 */ /* 0x002fe20000000f00 */
[----:B------:R-:W-:-:S05]  /*6ccb0*/  IMAD.MOV.U32 R9, RZ, RZ, R23 ;  /* 0x000000ffff097224 */ /* 0x000fca00078e0017 */
[----:B------:R1:W-:Y:S01]  /*6ccc0*/  LDGSTS.E [R3+0xb100], desc[UR14][R8.64], P0 ;  /* 0x0b10000008037fae */ /* 0x0003e2000812184e */
[----:B------:R-:W-:-:S04]  /*6ccd0*/  USEL UR12, URZ, 0x4, !UP1 ;  /* 0x000000043f0c7887 */ /* 0x000fc8000c800000 */
[----:B------:R-:W-:Y:S01]  /*6cce0*/  USEL UR12, UR12, URZ, !UP0 ;  /* 0x0000003f0c0c7287 */ /* 0x000fe2000c000000 */
[----:B-1----:R-:W-:Y:S02]  /*6ccf0*/  MOV R8, R13 ;  /* 0x0000000d00087202 */ /* 0x002fe40000000f00 */
[----:B--2---:R-:W-:-:S05]  /*6cd00*/  IADD3.X R15, R15, UR8, RZ, P1, !PT ;  /* 0x000000080f0f7c10 */ /* 0x004fca0008ffe4ff */
[----:B------:R1:W-:Y:S01]  /*6cd10*/  STL [R1+0x1300], R15 ;  /* 0x0013000f01007387 */ /* 0x0003e20000100800 */
[----:B------:R-:W-:Y:S01]  /*6cd20*/  IMAD.MOV.U32 R9, RZ, RZ, R15 ;  /* 0x000000ffff097224 */ /* 0x000fe200078e000f */
[----:B------:R-:W-:-:S04]  /*6cd30*/  ISETP.NE.U32.AND P1, PT, RZ, UR12, PT ;  /* 0x0000000cff007c0c */ /* 0x000fc8000bf25070 */
[----:B------:R2:W-:Y:S04]  /*6cd40*/  LDGSTS.E [R3+0xb200], desc[UR14][R8.64], P0 ;  /* 0x0b20000008037fae */ /* 0x0005e8000812184e */
[----:B-1----:R-:W4:Y:S04]  /*6cd50*/  LDL.LU R15, [R1+0x1388] ;  /* 0x00138800010f7983 */ /* 0x002f280000300800 */
[----:B------:R-:W4:Y:S01]  /*6cd60*/  LDL.LU R13, [R1+0x138c] ;  /* 0x00138c00010d7983 */ /* 0x000f220000300800 */
[----:B------:R-:W-:-:S04]  /*6cd70*/  IADD3 R12, P2, R12, UR16, RZ ;  /* 0x000000100c0c7c10 */ /* 0x000fc8000ff5e0ff */
[----:B------:R-:W-:Y:S02]  /*6cd80*/  IADD3.X R21, R21, UR8, RZ, P2, !PT ;  /* 0x0000000815157c10 */ /* 0x000fe400097fe4ff */
[----:B------:R-:W-:Y:S02]  /*6cd90*/  IADD3 R19, P3, R19, UR16, RZ ;  /* 0x0000001013137c10 */ /* 0x000fe4000ff7e0ff */
[----:B--2---:R-:W-:Y:S01]  /*6cda0*/  MOV R8, R12 ;  /* 0x0000000c00087202 */ /* 0x004fe20000000f00 */
[----:B------:R1:W-:Y:S01]  /*6cdb0*/  STL [R1+0x130c], R12 ;  /* 0x00130c0c01007387 */ /* 0x0003e20000100800 */
[----:B------:R-:W-:Y:S01]  /*6cdc0*/  IMAD.MOV.U32 R9, RZ, RZ, R21 ;  /* 0x000000ffff097224 */ /* 0x000fe200078e0015 */
[----:B------:R-:W-:Y:S02]  /*6cdd0*/  IADD3.X R20, R20, UR8, RZ, P3, !PT ;  /* 0x0000000814147c10 */ /* 0x000fe40009ffe4ff */
[----:B------:R-:W-:Y:S04]  /*6cde0*/  STL [R1+0x1308], R21 ;  /* 0x0013081501007387 */ /* 0x000fe80000100800 */
[----:B------:R-:W-:Y:S04]  /*6cdf0*/  STL [R1+0x1374], R19 ;  /* 0x0013741301007387 */ /* 0x000fe80000100800 */
[----:B------:R-:W2:Y:S04]  /*6ce00*/  LDL.LU R24, [R1+0x13f4] ;  /* 0x0013f40001187983 */ /* 0x000ea80000300800 */
[----:B------:R3:W-:Y:S04]  /*6ce10*/  LDGSTS.E [R3+0xb300], desc[UR14][R8.64], P0 ;  /* 0x0b30000008037fae */ /* 0x0007e8000812184e */
[----:B------:R-:W-:Y:S04]  /*6ce20*/  STL [R1+0x1370], R20 ;  /* 0x0013701401007387 */ /* 0x000fe80000100800 */
[----:B-1----:R-:W2:Y:S04]  /*6ce30*/  LDL.LU R12, [R1+0x13fc] ;  /* 0x0013fc00010c7983 */ /* 0x002ea80000300800 */
[----:B------:R-:W2:Y:S04]  /*6ce40*/  LDL.LU R25, [R1+0x13f0] ;  /* 0x0013f00001197983 */ /* 0x000ea80000300800 */
[----:B------:R-:W2:Y:S01]  /*6ce50*/  LDL.LU R23, [R1+0x13f8] ;  /* 0x0013f80001177983 */ /* 0x000ea20000300800 */
[----:B---3--:R-:W-:Y:S01]  /*6ce60*/  MOV R8, R19 ;  /* 0x0000001300087202 */ /* 0x008fe20000000f00 */
[----:B------:R-:W-:-:S05]  /*6ce70*/  IMAD.MOV.U32 R9, RZ, RZ, R20 ;  /* 0x000000ffff097224 */ /* 0x000fca00078e0014 */
[----:B------:R1:W-:Y:S01]  /*6ce80*/  LDGSTS.E [R3+0xc000], desc[UR14][R8.64], P1 ;  /* 0x0c00000008037fae */ /* 0x0003e2000892184e */
[----:B------:R-:W-:Y:S02]  /*6ce90*/  IADD3 R16, P0, R16, UR16, RZ ;  /* 0x0000001010107c10 */ /* 0x000fe4000ff1e0ff */
[----:B------:R-:W-:Y:S02]  /*6cea0*/  IADD3 R14, P2, R14, UR16, RZ ;  /* 0x000000100e0e7c10 */ /* 0x000fe4000ff5e0ff */
[----:B------:R-:W-:Y:S01]  /*6ceb0*/  IADD3.X R18, R18, UR8, RZ, P0, !PT ;  /* 0x0000000812127c10 */ /* 0x000fe200087fe4ff */
[----:B------:R3:W-:Y:S01]  /*6cec0*/  STL [R1+0x137c], R16 ;  /* 0x00137c1001007387 */ /* 0x0007e20000100800 */
[----:B------:R-:W-:Y:S02]  /*6ced0*/  IADD3.X R17, R17, UR8, RZ, P2, !PT ;  /* 0x0000000811117c10 */ /* 0x000fe400097fe4ff */
[----:B-1----:R-:W-:Y:S01]  /*6cee0*/  MOV R8, R16 ;  /* 0x0000001000087202 */ /* 0x002fe20000000f00 */
[----:B------:R-:W-:Y:S04]  /*6cef0*/  STL [R1+0x1378], R18 ;  /* 0x0013781201007387 */ /* 0x000fe80000100800 */
[----:B------:R1:W-:Y:S04]  /*6cf00*/  STL [R1+0x1384], R14 ;  /* 0x0013840e01007387 */ /* 0x0003e80000100800 */
[----:B---3--:R-:W3:Y:S04]  /*6cf10*/  LDL.LU R16, [R1+0x1404] ;  /* 0x0014040001107983 */ /* 0x008ee80000300800 */
[----:B------:R-:W-:Y:S04]  /*6cf20*/  STL [R1+0x1380], R17 ;  /* 0x0013801101007387 */ /* 0x000fe80000100800 */
[----:B------:R-:W3:Y:S01]  /*6cf30*/  LDL.LU R22, [R1+0x1400] ;  /* 0x0014000001167983 */ /* 0x000ee20000300800 */
[----:B------:R-:W-:-:S03]  /*6cf40*/  IMAD.MOV.U32 R9, RZ, RZ, R18 ;  /* 0x000000ffff097224 */ /* 0x000fc600078e0012 */
[----:B------:R-:W3:Y:S04]  /*6cf50*/  LDL.LU R21, [R1+0x1408] ;  /* 0x0014080001157983 */ /* 0x000ee80000300800 */
[----:B------:R1:W-:Y:S01]  /*6cf60*/  LDGSTS.E [R3+0xc100], desc[UR14][R8.64], P1 ;  /* 0x0c10000008037fae */ /* 0x0003e2000892184e */
[----:B------:R-:W-:Y:S01]  /*6cf70*/  UISETP.GT.AND UP1, UPT, UR18, 0x34, UPT ;  /* 0x000000341200788c */ /* 0x000fe2000bf24270 */
[----:B-1----:R-:W-:Y:S02]  /*6cf80*/  MOV R8, R14 ;  /* 0x0000000e00087202 */ /* 0x002fe40000000f00 */
[----:B------:R-:W3:Y:S01]  /*6cf90*/  LDL.LU R14, [R1+0x140c] ;  /* 0x00140c00010e7983 */ /* 0x000ee20000300800 */
[----:B------:R-:W-:-:S03]  /*6cfa0*/  IMAD.MOV.U32 R9, RZ, RZ, R17 ;  /* 0x000000ffff097224 */ /* 0x000fc600078e0011 */
[----:B------:R-:W3:Y:S04]  /*6cfb0*/  LDL.LU R20, [R1+0x1470] ;  /* 0x0014700001147983 */ /* 0x000ee80000300800 */
[----:B------:R-:W3:Y:S01]  /*6cfc0*/  LDL.LU R18, [R1+0x1474] ;  /* 0x0014740001127983 */ /* 0x000ee20000300800 */
[----:B------:R-:W-:-:S03]  /*6cfd0*/  USEL UR12, URZ, 0x4, !UP1 ;  /* 0x000000043f0c7887 */ /* 0x000fc6000c800000 */
[----:B------:R1:W-:Y:S01]  /*6cfe0*/  LDGSTS.E [R3+0xc200], desc[UR14][R8.64], P1 ;  /* 0x0c20000008037fae */ /* 0x0003e2000892184e */
[----:B------:R-:W-:Y:S01]  /*6cff0*/  USEL UR12, UR12, URZ, !UP0 ;  /* 0x0000003f0c0c7287 */ /* 0x000fe2000c000000 */
[----:B----4-:R-:W-:-:S04]  /*6d000*/  IADD3 R13, P0, R13, UR16, RZ ;  /* 0x000000100d0d7c10 */ /* 0x010fc8000ff1e0ff */
[----:B------:R-:W-:Y:S02]  /*6d010*/  IADD3.X R15, R15, UR8, RZ, P0, !PT ;  /* 0x000000080f0f7c10 */ /* 0x000fe400087fe4ff */
[----:B-1----:R-:W-:Y:S01]  /*6d020*/  MOV R8, R13 ;  /* 0x0000000d00087202 */ /* 0x002fe20000000f00 */
[----:B------:R1:W-:Y:S04]  /*6d030*/  STL [R1+0x138c], R13 ;  /* 0x00138c0d01007387 */ /* 0x0003e80000100800 */
[----:B------:R4:W-:Y:S01]  /*6d040*/  STL [R1+0x1388], R15 ;  /* 0x0013880f01007387 */ /* 0x0009e20000100800 */
[----:B------:R-:W-:-:S03]  /*6d050*/  IMAD.MOV.U32 R9, RZ, RZ, R15 ;  /* 0x000000ffff097224 */ /* 0x000fc600078e000f */
[----:B------:R-:W3:Y:S01]  /*6d060*/  LDL.LU R19, [R1+0x1478] ;  /* 0x0014780001137983 */ /* 0x000ee20000300800 */
[----:B------:R-:W-:-:S03]  /*6d070*/  ISETP.NE.U32.AND P0, PT, RZ, UR12, PT ;  /* 0x0000000cff007c0c */ /* 0x000fc6000bf05070 */
[----:B------:R2:W-:Y:S04]  /*6d080*/  LDGSTS.E [R3+0xc300], desc[UR14][R8.64], P1 ;  /* 0x0c30000008037fae */ /* 0x0005e8000892184e */
[----:B-1----:R-:W3:Y:S04]  /*6d090*/  LDL.LU R13, [R1+0x147c] ;  /* 0x00147c00010d7983 */ /* 0x002ee80000300800 */
[----:B------:R-:W3:Y:S04]  /*6d0a0*/  LDL.LU R17, [R1+0x1480] ;  /* 0x0014800001117983 */ /* 0x000ee80000300800 */
[----:B----4-:R-:W4:Y:S01]  /*6d0b0*/  LDL.LU R15, [R1+0x1484] ;  /* 0x00148400010f7983 */ /* 0x010f220000300800 */
[----:B--2---:R-:W-:-:S04]  /*6d0c0*/  IADD3 R24, P1, R24, UR16, RZ ;  /* 0x0000001018187c10 */ /* 0x004fc8000ff3e0ff */
[----:B------:R-:W-:Y:S02]  /*6d0d0*/  IADD3.X R25, R25, UR8, RZ, P1, !PT ;  /* 0x0000000819197c10 */ /* 0x000fe40008ffe4ff */
[----:B------:R-:W-:Y:S02]  /*6d0e0*/  IADD3 R12, P2, R12, UR16, RZ ;  /* 0x000000100c0c7c10 */ /* 0x000fe4000ff5e0ff */
[----:B------:R-:W-:Y:S01]  /*6d0f0*/  MOV R8, R24 ;  /* 0x0000001800087202 */ /* 0x000fe20000000f00 */
        /* <DEDUP_REMOVED lines=9> */
[----:B--2---:R-:W2:Y:S04]  /*6d190*/  LDL.LU R12, [R1+0x148c] ;  /* 0x00148c00010c7983 */ /* 0x004ea80000300800 */
[----:B------:R1:W-:Y:S01]  /*6d1a0*/  LDGSTS.E [R3+0xd100], desc[UR14][R8.64], P0 ;  /* 0x0d10000008037fae */ /* 0x0003e2000812184e */
[----:B---3--:R-:W-:-:S04]  /*6d1b0*/  IADD3 R16, P1, R16, UR16, RZ ;  /* 0x0000001010107c10 */ /* 0x008fc8000ff3e0ff */
[----:B------:R-:W-:Y:S01]  /*6d1c0*/  IADD3.X R22, R22, UR8, RZ, P1, !PT ;  /* 0x0000000816167c10 */ /* 0x000fe20008ffe4ff */
[----:B------:R3:W-:Y:S01]  /*6d1d0*/  STL [R1+0x1404], R16 ;  /* 0x0014041001007387 */ /* 0x0007e20000100800 */
[----:B-1----:R-:W-:-:S03]  /*6d1e0*/  MOV R8, R16 ;  /* 0x0000001000087202 */ /* 0x002fc60000000f00 */
[----:B------:R-:W-:Y:S04]  /*6d1f0*/  STL [R1+0x1400], R22 ;  /* 0x0014001601007387 */ /* 0x000fe80000100800 */
[----:B---3--:R-:W3:Y:S01]  /*6d200*/  LDL.LU R16, [R1+0x1488] ;  /* 0x0014880001107983 */ /* 0x008ee20000300800 */
[----:B------:R-:W-:Y:S01]  /*6d210*/  UISETP.GT.AND UP1, UPT, UR18, 0x38, UPT ;  /* 0x000000381200788c */ /* 0x000fe2000bf24270 */
[----:B------:R-:W-:-:S03]  /*6d220*/  IMAD.MOV.U32 R9, RZ, RZ, R22 ;  /* 0x000000ffff097224 */ /* 0x000fc600078e0016 */
[----:B------:R-:W-:Y:S01]  /*6d230*/  USEL UR12, URZ, 0x4, !UP1 ;  /* 0x000000043f0c7887 */ /* 0x000fe2000c800000 */
[----:B------:R-:W-:Y:S01]  /*6d240*/  IADD3 R14, P2, R14, UR16, RZ ;  /* 0x000000100e0e7c10 */ /* 0x000fe2000ff5e0ff */
[----:B------:R1:W-:Y:S02]  /*6d250*/  LDGSTS.E [R3+0xd200], desc[UR14][R8.64], P0 ;  /* 0x0d20000008037fae */ /* 0x0003e4000812184e */
[----:B------:R-:W-:Y:S01]  /*6d260*/  USEL UR12, UR12, URZ, !UP0 ;  /* 0x0000003f0c0c7287 */ /* 0x000fe2000c000000 */
[----:B------:R-:W-:Y:S02]  /*6d270*/  IADD3.X R21, R21, UR8, RZ, P2, !PT ;  /* 0x0000000815157c10 */ /* 0x000fe400097fe4ff */
[----:B------:R-:W-:Y:S01]  /*6d280*/  IADD3 R18, P3, R18, UR16, RZ ;  /* 0x0000001012127c10 */ /* 0x000fe2000ff7e0ff */
[----:B------:R1:W-:Y:S02]  /*6d290*/  STL [R1+0x140c], R14 ;  /* 0x00140c0e01007387 */ /* 0x0003e40000100800 */
[----:B------:R-:W-:-:S02]  /*6d2a0*/  ISETP.NE.U32.AND P1, PT, RZ, UR12, PT ;  /* 0x0000000cff007c0c */ /* 0x000fc4000bf25070 */
[----:B------:R-:W-:Y:S02]  /*6d2b0*/  IADD3.X R20, R20, UR8, RZ, P3, !PT ;  /* 0x0000000814147c10 */ /* 0x000fe40009ffe4ff */
[----:B-1----:R-:W-:Y:S01]  /*6d2c0*/  MOV R8, R14 ;  /* 0x0000000e00087202 */ /* 0x002fe20000000f00 */
[----:B------:R-:W-:Y:S01]  /*6d2d0*/  IMAD.MOV.U32 R9, RZ, RZ, R21 ;  /* 0x000000ffff097224 */ /* 0x000fe200078e0015 */
[----:B------:R-:W-:Y:S04]  /*6d2e0*/  STL [R1+0x1408], R21 ;  /* 0x0014081501007387 */ /* 0x000fe80000100800 */
[----:B------:R1:W-:Y:S04]  /*6d2f0*/  STL [R1+0x1474], R18 ;  /* 0x0014741201007387 */ /* 0x0003e80000100800 */
[----:B------:R-:W3:Y:S04]  /*6d300*/  LDL.LU R24, [R1+0x14f4] ;  /* 0x0014f40001187983 */ /* 0x000ee80000300800 */
[----:B------:R1:W-:Y:S04]  /*6d310*/  LDGSTS.E [R3+0xd300], desc[UR14][R8.64], P0 ;  /* 0x0d30000008037fae */ /* 0x0003e8000812184e */
[----:B------:R-:W-:Y:S04]  /*6d320*/  STL [R1+0x1470], R20 ;  /* 0x0014701401007387 */ /* 0x000fe80000100800 */
[----:B------:R-:W3:Y:S04]  /*6d330*/  LDL.LU R14, [R1+0x14fc] ;  /* 0x0014fc00010e7983 */ /* 0x000ee80000300800 */
[----:B------:R-:W3:Y:S01]  /*6d340*/  LDL.LU R25, [R1+0x14f0] ;  /* 0x0014f00001197983 */ /* 0x000ee20000300800 */
[----:B-1----:R-:W-:Y:S01]  /*6d350*/  MOV R8, R18 ;  /* 0x0000001200087202 */ /* 0x002fe20000000f00 */
[----:B------:R-:W-:-:S02]  /*6d360*/  IMAD.MOV.U32 R9, RZ, RZ, R20 ;  /* 0x000000ffff097224 */ /* 0x000fc400078e0014 */
[----:B------:R-:W3:Y:S04]  /*6d370*/  LDL.LU R18, [R1+0x14f8] ;  /* 0x0014f80001127983 */ /* 0x000ee80000300800 */
[----:B------:R1:W-:Y:S01]  /*6d380*/  LDGSTS.E [R3+0xe000], desc[UR14][R8.64], P1 ;  /* 0x0e00000008037fae */ /* 0x0003e2000892184e */
[----:B------:R-:W-:Y:S02]  /*6d390*/  IADD3 R13, P0, R13, UR16, RZ ;  /* 0x000000100d0d7c10 */ /* 0x000fe4000ff1e0ff */
[----:B----4-:R-:W-:Y:S02]  /*6d3a0*/  IADD3 R15, P2, R15, UR16, RZ ;  /* 0x000000100f0f7c10 */ /* 0x010fe4000ff5e0ff */
[----:B------:R-:W-:Y:S01]  /*6d3b0*/  IADD3.X R19, R19, UR8, RZ, P0, !PT ;  /* 0x0000000813137c10 */ /* 0x000fe200087fe4ff */
[----:B------:R4:W-:Y:S01]  /*6d3c0*/  STL [R1+0x147c], R13 ;  /* 0x00147c0d01007387 */ /* 0x0009e20000100800 */
[----:B-1----:R-:W-:-:S02]  /*6d3d0*/  MOV R8, R13 ;  /* 0x0000000d00087202 */ /* 0x002fc40000000f00 */
[----:B------:R-:W-:Y:S01]  /*6d3e0*/  IADD3.X R17, R17, UR8, RZ, P2, !PT ;  /* 0x0000000811117c10 */ /* 0x000fe200097fe4ff */
[----:B------:R-:W-:Y:S01]  /*6d3f0*/  IMAD.MOV.U32 R9, RZ, RZ, R19 ;  /* 0x000000ffff097224 */ /* 0x000fe200078e0013 */
[----:B------:R-:W-:Y:S04]  /*6d400*/  STL [R1+0x1478], R19 ;  /* 0x0014781301007387 */ /* 0x000fe80000100800 */
[----:B------:R1:W-:Y:S04]  /*6d410*/  STL [R1+0x1484], R15 ;  /* 0x0014840f01007387 */ /* 0x0003e80000100800 */
[----:B------:R1:W-:Y:S04]  /*6d420*/  LDGSTS.E [R3+0xe100], desc[UR14][R8.64], P1 ;  /* 0x0e10000008037fae */ /* 0x0003e8000892184e */
[----:B----4-:R-:W4:Y:S04]  /*6d430*/  LDL.LU R13, [R1+0x1504] ;  /* 0x00150400010d7983 */ /* 0x010f280000300800 */
[----:B------:R-:W-:Y:S01]  /*6d440*/  STL [R1+0x1480], R17 ;  /* 0x0014801101007387 */ /* 0x000fe20000100800 */
[----:B-1----:R-:W-:-:S03]  /*6d450*/  MOV R8, R15 ;  /* 0x0000000f00087202 */ /* 0x002fc60000000f00 */
[----:B------:R-:W4:Y:S01]  /*6d460*/  LDL.LU R15, [R1+0x1500] ;  /* 0x00150000010f7983 */ /* 0x000f220000300800 */
[----:B--2---:R-:W-:-:S03]  /*6d470*/  IADD3 R12, P0, R12, UR16, RZ ;  /* 0x000000100c0c7c10 */ /* 0x004fc6000ff1e0ff */
[----:B------:R-:W2:Y:S04]  /*6d480*/  LDL.LU R19, [R1+0x150c] ;  /* 0x00150c0001137983 */ /* 0x000ea80000300800 */
[----:B------:R-:W2:Y:S04]  /*6d490*/  LDL.LU R22, [R1+0x1574] ;  /* 0x0015740001167983 */ /* 0x000ea80000300800 */
[----:B------:R-:W-:Y:S01]  /*6d4a0*/  STL [R1+0x148c], R12 ;  /* 0x00148c0c01007387 */ /* 0x000fe20000100800 */
[----:B------:R-:W-:-:S05]  /*6d4b0*/  IMAD.MOV.U32 R9, RZ, RZ, R17 ;  /* 0x000000ffff097224 */ /* 0x000fca00078e0011 */
[----:B------:R1:W-:Y:S01]  /*6d4c0*/  LDGSTS.E [R3+0xe200], desc[UR14][R8.64], P1 ;  /* 0x0e20000008037fae */ /* 0x0003e2000892184e */
[----:B---3--:R-:W-:-:S05]  /*6d4d0*/  IADD3.X R16, R16, UR8, RZ, P0, !PT ;  /* 0x0000000810107c10 */ /* 0x008fca00087fe4ff */
[----:B------:R3:W-:Y:S04]  /*6d4e0*/  STL [R1+0x1488], R16 ;  /* 0x0014881001007387 */ /* 0x0007e80000100800 */
[----:B------:R-:W2:Y:S04]  /*6d4f0*/  LDL.LU R21, [R1+0x1508] ;  /* 0x0015080001157983 */ /* 0x000ea80000300800 */
[----:B------:R-:W2:Y:S01]  /*6d500*/  LDL.LU R23, [R1+0x1570] ;  /* 0x0015700001177983 */ /* 0x000ea20000300800 */
[----:B-1----:R-:W-:-:S03]  /*6d510*/  IMAD.MOV.U32 R9, RZ, RZ, R16 ;  /* 0x000000ffff097224 */ /* 0x002fc600078e0010 */
[----:B------:R-:W2:Y:S01]  /*6d520*/  LDL.LU R20, [R1+0x1578] ;  /* 0x0015780001147983 */ /* 0x000ea20000300800 */
[----:B------:R-:W-:-:S03]  /*6d530*/  MOV R8, R12 ;  /* 0x0000000c00087202 */ /* 0x000fc60000000f00 */
[----:B---3--:R-:W3:Y:S04]  /*6d540*/  LDL.LU R16, [R1+0x157c] ;  /* 0x00157c0001107983 */ /* 0x008ee80000300800 */
[----:B------:R-:W3:Y:S04]  /*6d550*/  LDL.LU R17, [R1+0x1580] ;  /* 0x0015800001117983 */ /* 0x000ee80000300800 */
[----:B------:R-:W3:Y:S01]  /*6d560*/  LDL.LU R12, [R1+0x1584] ;  /* 0x00158400010c7983 */ /* 0x000ee20000300800 */
[----:B------:R-:W-:-:S03]  /*6d570*/  UISETP.GT.AND UP1, UPT, UR18, 0x3c, UPT ;  /* 0x0000003c1200788c */ /* 0x000fc6000bf24270 */
[----:B------:R1:W-:Y:S01]  /*6d580*/  LDGSTS.E [R3+0xe300], desc[UR14][R8.64], P1 ;  /* 0x0e30000008037fae */ /* 0x0003e2000892184e */
[----:B------:R-:W-:-:S04]  /*6d590*/  USEL UR12, URZ, 0x4, !UP1 ;  /* 0x000000043f0c7887 */ /* 0x000fc8000c800000 */
[----:B------:R-:W-:Y:S01]  /*6d5a0*/  USEL UR12, UR12, URZ, !UP0 ;  /* 0x0000003f0c0c7287 */ /* 0x000fe2000c000000 */
[----:B------:R-:W-:-:S05]  /*6d5b0*/  IADD3 R24, P1, R24, UR16, RZ ;  /* 0x0000001018187c10 */ /* 0x000fca000ff3e0ff */
[----:B------:R-:W-:Y:S02]  /*6d5c0*/  ISETP.NE.U32.AND P0, PT, RZ, UR12, PT ;  /* 0x0000000cff007c0c */ /* 0x000fe4000bf05070 */
[----:B------:R-:W-:Y:S02]  /*6d5d0*/  IADD3.X R25, R25, UR8, RZ, P1, !PT ;  /* 0x0000000819197c10 */ /* 0x000fe40008ffe4ff */
[----:B------:R-:W-:Y:S02]  /*6d5e0*/  IADD3 R14, P2, R14, UR16, RZ ;  /* 0x000000100e0e7c10 */ /* 0x000fe4000ff5e0ff */
[----:B-1----:R-:W-:Y:S01]  /*6d5f0*/  MOV R8, R24 ;  /* 0x0000001800087202 */ /* 0x002fe20000000f00 */
[----:B------:R-:W-:Y:S01]  /*6d600*/  IMAD.MOV.U32 R9, RZ, RZ, R25 ;  /* 0x000000ffff097224 */ /* 0x000fe200078e0019 */
[----:B------:R-:W-:Y:S01]  /*6d610*/  IADD3.X R18, R18, UR8, RZ, P2, !PT ;  /* 0x0000000812127c10 */ /* 0x000fe200097fe4ff */
[----:B------:R-:W-:Y:S04]  /*6d620*/  STL [R1+0x14f4], R24 ;  /* 0x0014f41801007387 */ /* 0x000fe80000100800 */
[----:B------:R-:W-:Y:S04]  /*6d630*/  STL [R1+0x14f0], R25 ;  /* 0x0014f01901007387 */ /* 0x000fe80000100800 */
[----:B------:R1:W-:Y:S04]  /*6d640*/  STL [R1+0x14fc], R14 ;  /* 0x0014fc0e01007387 */ /* 0x0003e80000100800 */
[----:B------:R1:W-:Y:S04]  /*6d650*/  LDGSTS.E [R3+0xf000], desc[UR14][R8.64], P0 ;  /* 0x0f00000008037fae */ /* 0x0003e8000812184e */
[----:B------:R-:W-:Y:S01]  /*6d660*/  STL [R1+0x14f8], R18 ;  /* 0x0014f81201007387 */ /* 0x000fe20000100800 */
[----:B------:R-:W-:Y:S01]  /*6d670*/  UISETP.GT.AND UP1, UPT, UR18, 0x40, UPT ;  /* 0x000000401200788c */ /* 0x000fe2000bf24270 */
[----:B-1----:R-:W-:Y:S01]  /*6d680*/  MOV R8, R14 ;  /* 0x0000000e00087202 */ /* 0x002fe20000000f00 */
[----:B------:R-:W-:Y:S01]  /*6d690*/  IMAD.MOV.U32 R9, RZ, RZ, R18 ;  /* 0x000000ffff097224 */ /* 0x000fe200078e0012 */
[----:B------:R-:W3:Y:S04]  /*6d6a0*/  LDL.LU R14, [R1+0x158c] ;  /* 0x00158c00010e7983 */ /* 0x000ee80000300800 */
[----:B------:R1:W-:Y:S01]  /*6d6b0*/  LDGSTS.E [R3+0xf100], desc[UR14][R8.64], P0 ;  /* 0x0f10000008037fae */ /* 0x0003e2000812184e */
[----:B------:R-:W-:-:S04]  /*6d6c0*/  USEL UR12, URZ, 0x4, !UP1 ;  /* 0x000000043f0c7887 */ /* 0x000fc8000c800000 */
[----:B------:R-:W-:Y:S01]  /*6d6d0*/  USEL UR12, UR12, URZ, !UP0 ;  /* 0x0000003f0c0c7287 */ /* 0x000fe2000c000000 */
[----:B----4-:R-:W-:-:S05]  /*6d6e0*/  IADD3 R13, P1, R13, UR16, RZ ;  /* 0x000000100d0d7c10 */ /* 0x010fca000ff3e0ff */
[----:B------:R-:W-:Y:S01]  /*6d6f0*/  STL [R1+0x1504], R13 ;  /* 0x0015040d01007387 */ /* 0x000fe20000100800 */
[----:B------:R-:W-:-:S05]  /*6d700*/  IADD3.X R15, R15, UR8, RZ, P1, !PT ;  /* 0x000000080f0f7c10 */ /* 0x000fca0008ffe4ff */
[----:B------:R4:W-:Y:S01]  /*6d710*/  STL [R1+0x1500], R15 ;  /* 0x0015000f01007387 */ /* 0x0009e20000100800 */
[----:B-1----:R-:W-:Y:S01]  /*6d720*/  IMAD.MOV.U32 R9, RZ, RZ, R15 ;  /* 0x000000ffff097224 */ /* 0x002fe200078e000f */
[----:B--2---:R-:W-:Y:S02]  /*6d730*/  IADD3 R19, P2, R19, UR16, RZ ;  /* 0x0000001013137c10 */ /* 0x004fe4000ff5e0ff */
[----:B----4-:R-:W2:Y:S01]  /*6d740*/  LDL.LU R15, [R1+0x1588] ;  /* 0x00158800010f7983 */ /* 0x010ea20000300800 */
[----:B------:R-:W-:Y:S02]  /*6d750*/  MOV R8, R13 ;  /* 0x0000000d00087202 */ /* 0x000fe40000000f00 */
[----:B------:R-:W-:Y:S01]  /*6d760*/  IADD3 R22, P3, R22, UR16, RZ ;  /* 0x0000001016167c10 */ /* 0x000fe2000ff7e0ff */
[----:B------:R-:W4:Y:S04]  /*6d770*/  LDL.LU R18, [R1+0x15f4] ;  /* 0x0015f40001127983 */ /* 0x000f280000300800 */
[----:B------:R-:W4:Y:S04]  /*6d780*/  LDL.LU R13, [R1+0x15fc] ;  /* 0x0015fc00010d7983 */ /* 0x000f280000300800 */
[----:B------:R-:W-:Y:S04]  /*6d790*/  STL [R1+0x150c], R19 ;  /* 0x00150c1301007387 */ /* 0x000fe80000100800 */
[----:B------:R1:W-:Y:S01]  /*6d7a0*/  LDGSTS.E [R3+0xf200], desc[UR14][R8.64], P0 ;  /* 0x0f20000008037fae */ /* 0x0003e2000812184e */
[----:B------:R-:W-:-:S02]  /*6d7b0*/  ISETP.NE.U32.AND P1, PT, RZ, UR12, PT ;  /* 0x0000000cff007c0c */ /* 0x000fc4000bf25070 */
[----:B-1----:R-:W-:Y:S02]  /*6d7c0*/  MOV R8, R19 ;  /* 0x0000001300087202 */ /* 0x002fe40000000f00 */
[----:B------:R-:W-:-:S05]  /*6d7d0*/  IADD3.X R21, R21, UR8, RZ, P2, !PT ;  /* 0x0000000815157c10 */ /* 0x000fca00097fe4ff */
[----:B------:R1:W-:Y:S01]  /*6d7e0*/  STL [R1+0x1508], R21 ;  /* 0x0015081501007387 */ /* 0x0003e20000100800 */
[----:B------:R-:W-:-:S03]  /*6d7f0*/  IMAD.MOV.U32 R9, RZ, RZ, R21 ;  /* 0x000000ffff097224 */ /* 0x000fc600078e0015 */
[----:B------:R-:W-:Y:S01]  /*6d800*/  STL [R1+0x1574], R22 ;  /* 0x0015741601007387 */ /* 0x000fe20000100800 */
[----:B------:R-:W-:-:S03]  /*6d810*/  IADD3.X R23, R23, UR8, RZ, P3, !PT ;  /* 0x0000000817177c10 */ /* 0x000fc60009ffe4ff */
[----:B------:R3:W-:Y:S04]  /*6d820*/  LDGSTS.E [R3+0xf300], desc[UR14][R8.64], P0 ;  /* 0x0f30000008037fae */ /* 0x0007e8000812184e */
[----:B-1----:R-:W4:Y:S01]  /*6d830*/  LDL.LU R21, [R1+0x15f0] ;  /* 0x0015f00001157983 */ /* 0x002f220000300800 */
[----:B---3--:R-:W-:Y:S02]  /*6d840*/  IADD3 R16, P0, R16, UR16, RZ ;  /* 0x0000001010107c10 */ /* 0x008fe4000ff1e0ff */
[----:B------:R-:W-:Y:S02]  /*6d850*/  IADD3 R12, P2, R12, UR16, RZ ;  /* 0x000000100c0c7c10 */ /* 0x000fe4000ff5e0ff */
[----:B------:R-:W-:Y:S02]  /*6d860*/  IADD3.X R20, R20, UR8, RZ, P0, !PT ;  /* 0x0000000814147c10 */ /* 0x000fe400087fe4ff */
[----:B------:R-:W-:Y:S01]  /*6d870*/  MOV R8, R22 ;  /* 0x0000001600087202 */ /* 0x000fe20000000f00 */
[----:B------:R-:W-:Y:S01]  /*6d880*/  IMAD.MOV.U32 R9, RZ, RZ, R23 ;  /* 0x000000ffff097224 */ /* 0x000fe200078e0017 */
[----:B------:R-:W-:Y:S04]  /*6d890*/  STL [R1+0x1570], R23 ;  /* 0x0015701701007387 */ /* 0x000fe80000100800 */
[----:B------:R-:W3:Y:S04]  /*6d8a0*/  LDL.LU R19, [R1+0x15f8] ;  /* 0x0015f80001137983 */ /* 0x000ee80000300800 */
[----:B------:R1:W-:Y:S04]  /*6d8b0*/  STL [R1+0x157c], R16 ;  /* 0x00157c1001007387 */ /* 0x0003e80000100800 */
[----:B------:R1:W-:Y:S01]  /*6d8c0*/  LDGSTS.E [R3+0x10000], desc[UR14][R8.64], P1 ;  /* 0x1000000008037fae */ /* 0x0003e2000892184e */
[----:B------:R-:W-:-:S03]  /*6d8d0*/  IADD3.X R17, R17, UR8, RZ, P2, !PT ;  /* 0x0000000811117c10 */ /* 0x000fc600097fe4ff */
[----:B------:R-:W-:Y:S04]  /*6d8e0*/  STL [R1+0x1578], R20 ;  /* 0x0015781401007387 */ /* 0x000fe80000100800 */
[----:B------:R-:W-:Y:S01]  /*6d8f0*/  STL [R1+0x1584], R12 ;  /* 0x0015840c01007387 */ /* 0x000fe20000100800 */
[----:B-1----:R-:W-:Y:S01]  /*6d900*/  MOV R8, R16 ;  /* 0x0000001000087202 */ /* 0x002fe20000000f00 */
[----:B------:R-:W-:Y:S02]  /*6d910*/  IMAD.MOV.U32 R9, RZ, RZ, R20 ;  /* 0x000000ffff097224 */ /* 0x000fe400078e0014 */
[----:B------:R-:W3:Y:S04]  /*6d920*/  LDL.LU R16, [R1+0x1604] ;  /* 0x0016040001107983 */ /* 0x000ee80000300800 */
[----:B------:R1:W-:Y:S04]  /*6d930*/  STL [R1+0x1580], R17 ;  /* 0x0015801101007387 */ /* 0x0003e80000100800 */
[----:B------:R1:W-:Y:S02]  /*6d940*/  LDGSTS.E [R3+0x10100], desc[UR14][R8.64], P1 ;  /* 0x1010000008037fae */ /* 0x0003e4000892184e */
[----:B-1----:R-:W-:-:S02]  /*6d950*/  IMAD.MOV.U32 R9, RZ, RZ, R17 ;  /* 0x000000ffff097224 */ /* 0x002fc400078e0011 */
[----:B------:R-:W3:Y:S01]  /*6d960*/  LDL.LU R17, [R1+0x1600] ;  /* 0x0016000001117983 */ /* 0x000ee20000300800 */
[----:B------:R-:W-:Y:S02]  /*6d970*/  IADD3 R14, P0, R14, UR16, RZ ;  /* 0x000000100e0e7c10 */ /* 0x000fe4000ff1e0ff */
[----:B------:R-:W-:Y:S01]  /*6d980*/  MOV R8, R12 ;  /* 0x0000000c00087202 */ /* 0x000fe20000000f00 */
[----:B------:R-:W3:Y:S04]  /*6d990*/  LDL.LU R20, [R1+0x160c] ;  /* 0x00160c0001147983 */ /* 0x000ee80000300800 */
[----:B------:R-:W3:Y:S04]  /*6d9a0*/  LDL.LU R12, [R1+0x1674] ;  /* 0x00167400010c7983 */ /* 0x000ee80000300800 */
[----:B------:R1:W-:Y:S04]  /*6d9b0*/  LDGSTS.E [R3+0x10200], desc[UR14][R8.64], P1 ;  /* 0x1020000008037fae */ /* 0x0003e8000892184e */
[----:B------:R-:W-:Y:S01]  /*6d9c0*/  STL [R1+0x158c], R14 ;  /* 0x00158c0e01007387 */ /* 0x000fe20000100800 */
[----:B------:R-:W-:-:S04]  /*6d9d0*/  UISETP.GT.AND UP1, UPT, UR18, 0x44, UPT ;  /* 0x000000441200788c */ /* 0x000fc8000bf24270 */
[----:B------:R-:W-:Y:S01]  /*6d9e0*/  USEL UR12, URZ, 0x4, !UP1 ;  /* 0x000000043f0c7887 */ /* 0x000fe2000c800000 */
[----:B-1----:R-:W-:-:S03]  /*6d9f0*/  MOV R8, R14 ;  /* 0x0000000e00087202 */ /* 0x002fc60000000f00 */
[----:B------:R-:W-:Y:S01]  /*6da00*/  USEL UR12, UR12, URZ, !UP0 ;  /* 0x0000003f0c0c7287 */ /* 0x000fe2000c000000 */
[----:B--2---:R-:W-:-:S05]  /*6da10*/  IADD3.X R15, R15, UR8, RZ, P0, !PT ;  /* 0x000000080f0f7c10 */ /* 0x004fca00087fe4ff */
[----:B------:R-:W-:Y:S01]  /*6da20*/  IMAD.MOV.U32 R9, RZ, RZ, R15 ;  /* 0x000000ffff097224 */ /* 0x000fe200078e000f */
[----:B------:R1:W-:Y:S04]  /*6da30*/  STL [R1+0x1588], R15 ;  /* 0x0015880f01007387 */ /* 0x0003e80000100800 */
[----:B------:R-:W2:Y:S04]  /*6da40*/  LDL.LU R22, [R1+0x1608] ;  /* 0x0016080001167983 */ /* 0x000ea80000300800 */
[----:B------:R-:W2:Y:S04]  /*6da50*/  LDL.LU R23, [R1+0x1670] ;  /* 0x0016700001177983 */ /* 0x000ea80000300800 */
[----:B------:R1:W-:Y:S01]  /*6da60*/  LDGSTS.E [R3+0x10300], desc[UR14][R8.64], P1 ;  /* 0x1030000008037fae */ /* 0x0003e2000892184e */
[----:B----4-:R-:W-:-:S02]  /*6da70*/  IADD3 R18, P1, R18, UR16, RZ ;  /* 0x0000001012127c10 */ /* 0x010fc4000ff3e0ff */
[----:B------:R-:W-:Y:S01]  /*6da80*/  IADD3 R13, P2, R13, UR16, RZ ;  /* 0x000000100d0d7c10 */ /* 0x000fe2000ff5e0ff */
[----:B-1----:R-:W4:Y:S04]  /*6da90*/  LDL.LU R15, [R1+0x167c] ;  /* 0x00167c00010f7983 */ /* 0x002f280000300800 */
[----:B------:R-:W4:Y:S04]  /*6daa0*/  LDL.LU R14, [R1+0x1684] ;  /* 0x00168400010e7983 */ /* 0x000f280000300800 */
[----:B------:R-:W-:Y:S01]  /*6dab0*/  STL [R1+0x15f4], R18 ;  /* 0x0015f41201007387 */ /* 0x000fe20000100800 */
[----:B------:R-:W-:-:S02]  /*6dac0*/  ISETP.NE.U32.AND P0, PT, RZ, UR12, PT ;  /* 0x0000000cff007c0c */ /* 0x000fc4000bf05070 */
[----:B------:R-:W-:Y:S02]  /*6dad0*/  MOV R8, R18 ;  /* 0x0000001200087202 */ /* 0x000fe40000000f00 */
[----:B------:R-:W-:-:S05]  /*6dae0*/  IADD3.X R21, R21, UR8, RZ, P1, !PT ;  /* 0x0000000815157c10 */ /* 0x000fca0008ffe4ff */
[----:B------:R1:W-:Y:S01]  /*6daf0*/  STL [R1+0x15f0], R21 ;  /* 0x0015f01501007387 */ /* 0x0003e20000100800 */
[----:B------:R-:W-:-:S03]  /*6db00*/  IMAD.MOV.U32 R9, RZ, RZ, R21 ;  /* 0x000000ffff097224 */ /* 0x000fc600078e0015 */
[----:B------:R1:W-:Y:S01]  /*6db10*/  STL [R1+0x15fc], R13 ;  /* 0x0015fc0d01007387 */ /* 0x0003e20000100800 */
[----:B---3--:R-:W-:-:S03]  /*6db20*/  IADD3.X R19, R19, UR8, RZ, P2, !PT ;  /* 0x0000000813137c10 */ /* 0x008fc600097fe4ff */
[----:B------:R3:W-:Y:S04]  /*6db30*/  LDGSTS.E [R3+0x11000], desc[UR14][R8.64], P0 ;  /* 0x1100000008037fae */ /* 0x0007e8000812184e */
[----:B-1----:R-:W4:Y:S04]  /*6db40*/  LDL.LU R21, [R1+0x1678] ;  /* 0x0016780001157983 */ /* 0x002f280000300800 */
[----:B------:R-:W-:Y:S04]  /*6db50*/  STL [R1+0x15f8], R19 ;  /* 0x0015f81301007387 */ /* 0x000fe80000100800 */
[----:B------:R-:W4:Y:S01]  /*6db60*/  LDL.LU R18, [R1+0x1680] ;  /* 0x0016800001127983 */ /* 0x000f220000300800 */
[----:B---3--:R-:W-:Y:S01]  /*6db70*/  MOV R8, R13 ;  /* 0x0000000d00087202 */ /* 0x008fe20000000f00 */
[----:B------:R-:W-:-:S02]  /*6db80*/  IMAD.MOV.U32 R9, RZ, RZ, R19 ;  /* 0x000000ffff097224 */ /* 0x000fc400078e0013 */
[----:B------:R-:W3:Y:S01]  /*6db90*/  LDL.LU R13, [R1+0x168c] ;  /* 0x00168c00010d7983 */ /* 0x000ee20000300800 */
[----:B------:R-:W-:-:S03]  /*6dba0*/  IADD3 R16, P1, R16, UR16, RZ ;  /* 0x0000001010107c10 */ /* 0x000fc6000ff3e0ff */
[----:B------:R1:W-:Y:S04]  /*6dbb0*/  LDGSTS.E [R3+0x11100], desc[UR14][R8.64], P0 ;  /* 0x1110000008037fae */ /* 0x0003e8000812184e */
[----:B------:R-:W-:Y:S01]  /*6dbc0*/  STL [R1+0x1604], R16 ;  /* 0x0016041001007387 */ /* 0x000fe20000100800 */
[----:B------:R-:W-:-:S05]  /*6dbd0*/  IADD3.X R17, R17, UR8, RZ, P1, !PT ;  /* 0x0000000811117c10 */ /* 0x000fca0008ffe4ff */
[----:B------:R1:W-:Y:S02]  /*6dbe0*/  STL [R1+0x1600], R17 ;  /* 0x0016001101007387 */ /* 0x0003e40000100800 */
[----:B-1----:R-:W-:Y:S02]  /*6dbf0*/  IMAD.MOV.U32 R9, RZ, RZ, R17 ;  /* 0x000000ffff097224 */ /* 0x002fe400078e0011 */
[----:B------:R-:W3:Y:S01]  /*6dc00*/  LDL.LU R17, [R1+0x1688] ;  /* 0x0016880001117983 */ /* 0x000ee20000300800 */
[----:B------:R-:W-:Y:S01]  /*6dc10*/  UISETP.GT.AND UP1, UPT, UR18, 0x48, UPT ;  /* 0x000000481200788c */ /* 0x000fe2000bf24270 */
[----:B------:R-:W-:Y:S02]  /*6dc20*/  IADD3 R20, P2, R20, UR16, RZ ;  /* 0x0000001014147c10 */ /* 0x000fe4000ff5e0ff */
[----:B------:R-:W-:Y:S02]  /*6dc30*/  MOV R8, R16 ;  /* 0x0000001000087202 */ /* 0x000fe40000000f00 */
[----:B------:R-:W-:Y:S01]  /*6dc40*/  IADD3 R12, P3, R12, UR16, RZ ;  /* 0x000000100c0c7c10 */ /* 0x000fe2000ff7e0ff */
[----:B------:R-:W-:Y:S01]  /*6dc50*/  USEL UR12, URZ, 0x4, !UP1 ;  /* 0x000000043f0c7887 */ /* 0x000fe2000c800000 */
[----:B------:R-:W3:Y:S04]  /*6dc60*/  LDL.LU R19, [R1+0x16f4] ;  /* 0x0016f40001137983 */ /* 0x000ee80000300800 */
[----:B------:R1:W-:Y:S04]  /*6dc70*/  LDGSTS.E [R3+0x11200], desc[UR14][R8.64], P0 ;  /* 0x1120000008037fae */ /* 0x0003e8000812184e */
[----:B------:R-:W3:Y:S01]  /*6dc80*/  LDL.LU R16, [R1+0x16fc] ;  /* 0x0016fc0001107983 */ /* 0x000ee20000300800 */
[----:B------:R-:W-:-:S03]  /*6dc90*/  USEL UR12, UR12, URZ, !UP0 ;  /* 0x0000003f0c0c7287 */ /* 0x000fc6000c000000 */
[----:B------:R2:W-:Y:S03]  /*6dca0*/  STL [R1+0x160c], R20 ;  /* 0x00160c1401007387 */ /* 0x0005e60000100800 */
[----:B------:R-:W-:Y:S02]  /*6dcb0*/  ISETP.NE.U32.AND P1, PT, RZ, UR12, PT ;  /* 0x0000000cff007c0c */ /* 0x000fe4000bf25070 */
[----:B-1----:R-:W-:Y:S02]  /*6dcc0*/  MOV R8, R20 ;  /* 0x0000001400087202 */ /* 0x002fe40000000f00 */
[----:B--2---:R-:W-:-:S05]  /*6dcd0*/  IADD3.X R22, R22, UR8, RZ, P2, !PT ;  /* 0x0000000816167c10 */ /* 0x004fca00097fe4ff */
[----:B------:R-:W-:Y:S01]  /*6dce0*/  IMAD.MOV.U32 R9, RZ, RZ, R22 ;  /* 0x000000ffff097224 */ /* 0x000fe200078e0016 */
[----:B------:R1:W-:Y:S04]  /*6dcf0*/  STL [R1+0x1608], R22 ;  /* 0x0016081601007387 */ /* 0x0003e80000100800 */
[----:B------:R2:W-:Y:S01]  /*6dd00*/  STL [R1+0x1674], R12 ;  /* 0x0016740c01007387 */ /* 0x0005e20000100800 */
[----:B------:R-:W-:-:S03]  /*6dd10*/  IADD3.X R23, R23, UR8, RZ, P3, !PT ;  /* 0x0000000817177c10 */ /* 0x000fc60009ffe4ff */
[----:B------:R-:W3:Y:S04]  /*6dd20*/  LDL.LU R20, [R1+0x16f0] ;  /* 0x0016f00001147983 */ /* 0x000ee80000300800 */
[----:B------:R2:W-:Y:S01]  /*6dd30*/  LDGSTS.E [R3+0x11300], desc[UR14][R8.64], P0 ;  /* 0x1130000008037fae */ /* 0x0005e2000812184e */
[----:B----4-:R-:W-:-:S03]  /*6dd40*/  IADD3 R15, P0, R15, UR16, RZ ;  /* 0x000000100f0f7c10 */ /* 0x010fc6000ff1e0ff */
[----:B------:R-:W-:Y:S01]  /*6dd50*/  STL [R1+0x1670], R23 ;  /* 0x0016701701007387 */ /* 0x000fe20000100800 */
[----:B------:R-:W-:-:S03]  /*6dd60*/  IADD3 R14, P2, R14, UR16, RZ ;  /* 0x000000100e0e7c10 */ /* 0x000fc6000ff5e0ff */
[----:B-1----:R-:W4:Y:S01]  /*6dd70*/  LDL.LU R22, [R1+0x16f8] ;  /* 0x0016f80001167983 */ /* 0x002f220000300800 */
[----:B--2---:R-:W-:Y:S01]  /*6dd80*/  MOV R8, R12 ;  /* 0x0000000c00087202 */ /* 0x004fe20000000f00 */
[----:B------:R-:W-:Y:S02]  /*6dd90*/  IMAD.MOV.U32 R9, RZ, RZ, R23 ;  /* 0x000000ffff097224 */ /* 0x000fe400078e0017 */
[----:B------:R-:W2:Y:S04]  /*6dda0*/  LDL.LU R12, [R1+0x1704] ;  /* 0x00170400010c7983 */ /* 0x000ea80000300800 */
[----:B------:R1:W-:Y:S04]  /*6ddb0*/  STL [R1+0x167c], R15 ;  /* 0x00167c0f01007387 */ /* 0x0003e80000100800 */
[----:B------:R1:W-:Y:S01]  /*6ddc0*/  LDGSTS.E [R3+0x12000], desc[UR14][R8.64], P1 ;  /* 0x1200000008037fae */ /* 0x0003e2000892184e */
[----:B------:R-:W-:-:S02]  /*6ddd0*/  IADD3.X R21, R21, UR8, RZ, P0, !PT ;  /* 0x0000000815157c10 */ /* 0x000fc400087fe4ff */
[----:B-1----:R-:W-:-:S03]  /*6dde0*/  MOV R8, R15 ;  /* 0x0000000f00087202 */ /* 0x002fc60000000f00 */
[----:B------:R-:W-:Y:S04]  /*6ddf0*/  STL [R1+0x1678], R21 ;  /* 0x0016781501007387 */ /* 0x000fe80000100800 */
[----:B------:R-:W-:Y:S04]  /*6de00*/  STL [R1+0x1684], R14 ;  /* 0x0016840e01007387 */ /* 0x000fe80000100800 */
[----:B------:R-:W2:Y:S01]  /*6de10*/  LDL.LU R15, [R1+0x1700] ;  /* 0x00170000010f7983 */ /* 0x000ea20000300800 */
[----:B------:R-:W-:Y:S01]  /*6de20*/  IMAD.MOV.U32 R9, RZ, RZ, R21 ;  /* 0x000000ffff097224 */ /* 0x000fe200078e0015 */
[----:B------:R-:W-:-:S02]  /*6de30*/  IADD3.X R18, R18, UR8, RZ, P2, !PT ;  /* 0x0000000812127c10 */ /* 0x000fc400097fe4ff */
[----:B---3--:R-:W-:Y:S02]  /*6de40*/  IADD3 R13, P0, R13, UR16, RZ ;  /* 0x000000100d0d7c10 */ /* 0x008fe4000ff1e0ff */
[----:B------:R1:W-:Y:S04]  /*6de50*/  LDGSTS.E [R3+0x12100], desc[UR14][R8.64], P1 ;  /* 0x1210000008037fae */ /* 0x0003e8000892184e */
[----:B------:R3:W-:Y:S01]  /*6de60*/  STL [R1+0x1680], R18 ;  /* 0x0016801201007387 */ /* 0x0007e20000100800 */
[----:B-1----:R-:W-:Y:S01]  /*6de70*/  IMAD.MOV.U32 R9, RZ, RZ, R18 ;  /* 0x000000ffff097224 */ /* 0x002fe200078e0012 */
[----:B------:R-:W-:Y:S02]  /*6de80*/  MOV R8, R14 ;  /* 0x0000000e00087202 */ /* 0x000fe40000000f00 */
[----:B---3--:R-:W3:Y:S04]  /*6de90*/  LDL.LU R18, [R1+0x170c] ;  /* 0x00170c0001127983 */ /* 0x008ee80000300800 */
[----:B------:R-:W3:Y:S04]  /*6dea0*/  LDL.LU R14, [R1+0x1774] ;  /* 0x00177400010e7983 */ /* 0x000ee80000300800 */
[----:B------:R-:W-:Y:S01]  /*6deb0*/  STL [R1+0x168c], R13 ;  /* 0x00168c0d01007387 */ /* 0x000fe20000100800 */
[----:B------:R-:W-:-:S03]  /*6dec0*/  UISETP.GT.AND UP1, UPT, UR18, 0x4c, UPT ;  /* 0x0000004c1200788c */ /* 0x000fc6000bf24270 */
[----:B------:R1:W-:Y:S01]  /*6ded0*/  LDGSTS.E [R3+0x12200], desc[UR14][R8.64], P1 ;  /* 0x1220000008037fae */ /* 0x0003e2000892184e */
[----:B------:R-:W-:-:S05]  /*6dee0*/  IADD3.X R17, R17, UR8, RZ, P0, !PT ;  /* 0x0000000811117c10 */ /* 0x000fca00087fe4ff */
[----:B------:R1:W-:Y:S04]  /*6def0*/  STL [R1+0x1688], R17 ;  /* 0x0016881101007387 */ /* 0x0003e80000100800 */
[----:B------:R-:W3:Y:S01]  /*6df00*/  LDL.LU R23, [R1+0x1708] ;  /* 0x0017080001177983 */ /* 0x000ee20000300800 */
[----:B------:R-:W-:Y:S01]  /*6df10*/  USEL UR12, URZ, 0x4, !UP1 ;  /* 0x000000043f0c7887 */ /* 0x000fe2000c800000 */
[----:B-1----:R-:W-:Y:S01]  /*6df20*/  MOV R8, R13 ;  /* 0x0000000d00087202 */ /* 0x002fe20000000f00 */
[----:B------:R-:W-:Y:S01]  /*6df30*/  IMAD.MOV.U32 R9, RZ, RZ, R17 ;  /* 0x000000ffff097224 */ /* 0x000fe200078e0011 */
[----:B------:R-:W3:Y:S01]  /*6df40*/  LDL.LU R21, [R1+0x1770] ;  /* 0x0017700001157983 */ /* 0x000ee20000300800 */
[----:B------:R-:W-:-:S03]  /*6df50*/  USEL UR12, UR12, URZ, !UP0 ;  /* 0x0000003f0c0c7287 */ /* 0x000fc6000c000000 */
[----:B------:R1:W-:Y:S01]  /*6df60*/  LDGSTS.E [R3+0x12300], desc[UR14][R8.64], P1 ;  /* 0x1230000008037fae */ /* 0x0003e2000892184e */
[----:B------:R-:W-:Y:S02]  /*6df70*/  IADD3 R19, P1, R19, UR16, RZ ;  /* 0x0000001013137c10 */ /* 0x000fe4000ff3e0ff */
[----:B------:R-:W-:Y:S02]  /*6df80*/  IADD3 R16, P2, R16, UR16, RZ ;  /* 0x0000001010107c10 */ /* 0x000fe4000ff5e0ff */
[----:B------:R-:W-:Y:S01]  /*6df90*/  ISETP.NE.U32.AND P0, PT, RZ, UR12, PT ;  /* 0x0000000cff007c0c */ /* 0x000fe2000bf05070 */
[----:B------:R-:W3:Y:S04]  /*6dfa0*/  LDL.LU R17, [R1+0x177c] ;  /* 0x00177c0001117983 */ /* 0x000ee80000300800 */
[----:B------:R-:W3:Y:S04]  /*6dfb0*/  LDL.LU R13, [R1+0x1784] ;  /* 0x00178400010d7983 */ /* 0x000ee80000300800 */
[----:B------:R-:W-:Y:S01]  /*6dfc0*/  STL [R1+0x16f4], R19 ;  /* 0x0016f41301007387 */ /* 0x000fe20000100800 */
[----:B-1----:R-:W-:-:S02]  /*6dfd0*/  MOV R8, R19 ;  /* 0x0000001300087202 */ /* 0x002fc40000000f00 */
[----:B------:R-:W-:-:S05]  /*6dfe0*/  IADD3.X R20, R20, UR8, RZ, P1, !PT ;  /* 0x0000000814147c10 */ /* 0x000fca0008ffe4ff */
[----:B------:R1:W-:Y:S01]  /*6dff0*/  STL [R1+0x16f0], R20 ;  /* 0x0016f01401007387 */ /* 0x0003e20000100800 */
[----:B------:R-:W-:-:S03]  /*6e000*/  IMAD.MOV.U32 R9, RZ, RZ, R20 ;  /* 0x000000ffff097224 */ /* 0x000fc600078e0014 */
[----:B------:R2:W-:Y:S01]  /*6e010*/  STL [R1+0x16fc], R16 ;  /* 0x0016fc1001007387 */ /* 0x0005e20000100800 */
[----:B----4-:R-:W-:-:S03]  /*6e020*/  IADD3.X R22, R22, UR8, RZ, P2, !PT ;  /* 0x0000000816167c10 */ /* 0x010fc600097fe4ff */
[----:B------:R4:W-:Y:S04]  /*6e030*/  LDGSTS.E [R3+0x13000], desc[UR14][R8.64], P0 ;  /* 0x1300000008037fae */ /* 0x0009e8000812184e */
[----:B-1----:R-:W3:Y:S01]  /*6e040*/  LDL.LU R20, [R1+0x1778] ;  /* 0x0017780001147983 */ /* 0x002ee20000300800 */
[----:B--2---:R-:W-:-:S03]  /*6e050*/  IADD3 R12, P1, R12, UR16, RZ ;  /* 0x000000100c0c7c10 */ /* 0x004fc6000ff3e0ff */
[----:B------:R-:W-:Y:S04]  /*6e060*/  STL [R1+0x16f8], R22 ;  /* 0x0016f81601007387 */ /* 0x000fe80000100800 */
[----:B------:R-:W2:Y:S01]  /*6e070*/  LDL.LU R19, [R1+0x1780] ;  /* 0x0017800001137983 */ /* 0x000ea20000300800 */
[----:B----4-:R-:W-:Y:S01]  /*6e080*/  MOV R8, R16 ;  /* 0x0000001000087202 */ /* 0x010fe20000000f00 */
[----:B------:R-:W-:Y:S02]  /*6e090*/  IMAD.MOV.U32 R9, RZ, RZ, R22 ;  /* 0x000000ffff097224 */ /* 0x000fe400078e0016 */
[----:B------:R1:W-:Y:S04]  /*6e0a0*/  STL [R1+0x1704], R12 ;  /* 0x0017040c01007387 */ /* 0x0003e80000100800 */
[----:B------:R4:W-:Y:S01]  /*6e0b0*/  LDGSTS.E [R3+0x13100], desc[UR14][R8.64], P0 ;  /* 0x1310000008037fae */ /* 0x0009e2000812184e */
[----:B------:R-:W-:-:S02]  /*6e0c0*/  IADD3.X R15, R15, UR8, RZ, P1, !PT ;  /* 0x000000080f0f7c10 */ /* 0x000fc40008ffe4ff */
[----:B----4-:R-:W-:-:S03]  /*6e0d0*/  MOV R8, R12 ;  /* 0x0000000c00087202 */ /* 0x010fc60000000f00 */
[----:B------:R4:W-:Y:S04]  /*6e0e0*/  STL [R1+0x1700], R15 ;  /* 0x0017000f01007387 */ /* 0x0009e80000100800 */
[----:B------:R-:W2:Y:S04]  /*6e0f0*/  LDL.LU R16, [R1+0x1788] ;  /* 0x0017880001107983 */ /* 0x000ea80000300800 */
[----:B-1----:R-:W2:Y:S01]  /*6e100*/  LDL.LU R12, [R1+0x178c] ;  /* 0x00178c00010c7983 */ /* 0x002ea20000300800 */
[----:B------:R-:W-:-:S05]  /*6e110*/  IMAD.MOV.U32 R9, RZ, RZ, R15 ;  /* 0x000000ffff097224 */ /* 0x000fca00078e000f */
[----:B------:R1:W-:Y:S04]  /*6e120*/  LDGSTS.E [R3+0x13200], desc[UR14][R8.64], P0 ;  /* 0x1320000008037fae */ /* 0x0003e8000812184e */
[----:B----4-:R-:W4:Y:S04]  /*6e130*/  LDL.LU R15, [R1+0x17f4] ;  /* 0x0017f400010f7983 */ /* 0x010f280000300800 */
[----:B------:R-:W4:Y:S01]  /*6e140*/  LDL.LU R22, [R1+0x17fc] ;  /* 0x0017fc0001167983 */ /* 0x000f220000300800 */
[----:B---3--:R-:W-:Y:S02]  /*6e150*/  IADD3 R18, P2, R18, UR16, RZ ;  /* 0x0000001012127c10 */ /* 0x008fe4000ff5e0ff */
[----:B------:R-:W-:-:S03]  /*6e160*/  IADD3 R14, P3, R14, UR16, RZ ;  /* 0x000000100e0e7c10 */ /* 0x000fc6000ff7e0ff */
[----:B------:R3:W-:Y:S01]  /*6e170*/  STL [R1+0x170c], R18 ;  /* 0x00170c1201007387 */ /* 0x0007e20000100800 */
[----:B-1----:R-:W-:Y:S02]  /*6e180*/  MOV R8, R18 ;  /* 0x0000001200087202 */ /* 0x002fe40000000f00 */
[----:B------:R-:W-:-:S05]  /*6e190*/  IADD3.X R23, R23, UR8, RZ, P2, !PT ;  /* 0x0000000817177c10 */ /* 0x000fca00097fe4ff */
[----:B------:R1:W-:Y:S04]  /*6e1a0*/  STL [R1+0x1708], R23 ;  /* 0x0017081701007387 */ /* 0x0003e80000100800 */
[----:B------:R1:W-:Y:S04]  /*6e1b0*/  STL [R1+0x1774], R14 ;  /* 0x0017740e01007387 */ /* 0x0003e80000100800 */
[----:B---3--:R-:W3:Y:S01]  /*6e1c0*/  LDL.LU R18, [R1+0x17f0] ;  /* 0x0017f00001127983 */ /* 0x008ee20000300800 */
[----:B------:R-:W-:-:S04]  /*6e1d0*/  UISETP.GT.AND UP1, UPT, UR18, 0x50, UPT ;  /* 0x000000501200788c */ /* 0x000fc8000bf24270 */
[----:B------:R-:W-:Y:S01]  /*6e1e0*/  USEL UR12, URZ, 0x4, !UP1 ;  /* 0x000000043f0c7887 */ /* 0x000fe2000c800000 */
[----:B------:R-:W-:-:S03]  /*6e1f0*/  IADD3.X R21, R21, UR8, RZ, P3, !PT ;  /* 0x0000000815157c10 */ /* 0x000fc60009ffe4ff */
[----:B------:R-:W-:Y:S01]  /*6e200*/  USEL UR12, UR12, URZ, !UP0 ;  /* 0x0000003f0c0c7287 */ /* 0x000fe2000c000000 */
[----:B------:R-:W-:Y:S01]  /*6e210*/  IMAD.MOV.U32 R9, RZ, RZ, R23 ;  /* 0x000000ffff097224 */ /* 0x000fe200078e0017 */
[----:B------:R-:W-:Y:S04]  /*6e220*/  STL [R1+0x1770], R21 ;  /* 0x0017701501007387 */ /* 0x000fe80000100800 */
[----:B-1----:R-:W3:Y:S01]  /*6e230*/  LDL.LU R23, [R1+0x17f8] ;  /* 0x0017f80001177983 */ /* 0x002ee20000300800 */
[----:B------:R-:W-:-:S03]  /*6e240*/  ISETP.NE.U32.AND P1, PT, RZ, UR12, PT ;  /* 0x0000000cff007c0c */ /* 0x000fc6000bf25070 */
[----:B------:R1:W-:Y:S01]  /*6e250*/  LDGSTS.E [R3+0x13300], desc[UR14][R8.64], P0 ;  /* 0x1330000008037fae */ /* 0x0003e2000812184e */
[----:B------:R-:W-:Y:S02]  /*6e260*/  IADD3 R17, P0, R17, UR16, RZ ;  /* 0x0000001011117c10 */ /* 0x000fe4000ff1e0ff */
[----:B------:R-:W-:Y:S02]  /*6e270*/  IADD3 R13, P2, R13, UR16, RZ ;  /* 0x000000100d0d7c10 */ /* 0x000fe4000ff5e0ff */
[----:B-1----:R-:W-:Y:S01]  /*6e280*/  MOV R8, R14 ;  /* 0x0000000e00087202 */ /* 0x002fe20000000f00 */
[----:B------:R-:W-:Y:S01]  /*6e290*/  IMAD.MOV.U32 R9, RZ, RZ, R21 ;  /* 0x000000ffff097224 */ /* 0x000fe200078e0015 */
[----:B------:R-:W3:Y:S04]  /*6e2a0*/  LDL.LU R14, [R1+0x1804] ;  /* 0x00180400010e7983 */ /* 0x000ee80000300800 */
[----:B------:R1:W-:Y:S04]  /*6e2b0*/  STL [R1+0x177c], R17 ;  /* 0x00177c1101007387 */ /* 0x0003e80000100800 */
[----:B------:R1:W-:Y:S02]  /*6e2c0*/  LDGSTS.E [R3+0x14000], desc[UR14][R8.64], P1 ;  /* 0x1400000008037fae */ /* 0x0003e4000892184e */
[----:B-1----:R-:W-:-:S02]  /*6e2d0*/  MOV R8, R17 ;  /* 0x0000001100087202 */ /* 0x002fc40000000f00 */
[----:B------:R-:W-:-:S05]  /*6e2e0*/  IADD3.X R20, R20, UR8, RZ, P0, !PT ;  /* 0x0000000814147c10 */ /* 0x000fca00087fe4ff */
[----:B------:R1:W-:Y:S04]  /*6e2f0*/  STL [R1+0x1778], R20 ;  /* 0x0017781401007387 */ /* 0x0003e80000100800 */
[----:B------:R-:W-:Y:S04]  /*6e300*/  STL [R1+0x1784], R13 ;  /* 0x0017840d01007387 */ /* 0x000fe80000100800 */
[----:B------:R-:W3:Y:S01]  /*6e310*/  LDL.LU R17, [R1+0x1800] ;  /* 0x0018000001117983 */ /* 0x000ee20000300800 */
[----:B------:R-:W-:Y:S01]  /*6e320*/  IMAD.MOV.U32 R9, RZ, RZ, R20 ;  /* 0x000000ffff097224 */ /* 0x000fe200078e0014 */
[----:B--2---:R-:W-:-:S04]  /*6e330*/  IADD3.X R19, R19, UR8, RZ, P2, !PT ;  /* 0x0000000813137c10 */ /* 0x004fc800097fe4ff */
[----:B------:R2:W-:Y:S04]  /*6e340*/  LDGSTS.E [R3+0x14100], desc[UR14][R8.64], P1 ;  /* 0x1410000008037fae */ /* 0x0005e8000892184e */
[----:B------:R2:W-:Y:S04]  /*6e350*/  STL [R1+0x1780], R19 ;  /* 0x0017801301007387 */ /* 0x0005e80000100800 */
[----:B------:R-:W3:Y:S04]  /*6e360*/  LDL.LU R21, [R1+0x1808] ;  /* 0x0018080001157983 */ /* 0x000ee80000300800 */
[----:B-1----:R-:W3:Y:S01]  /*6e370*/  LDL.LU R20, [R1+0x180c] ;  /* 0x00180c0001147983 */ /* 0x002ee20000300800 */
[----:B--2---:R-:W-:Y:S01]  /*6e380*/  MOV R8, R13 ;  /* 0x0000000d00087202 */ /* 0x004fe20000000f00 */
[----:B------:R-:W-:-:S02]  /*6e390*/  IMAD.MOV.U32 R9, RZ, RZ, R19 ;  /* 0x000000ffff097224 */ /* 0x000fc400078e0013 */
[----:B------:R-:W2:Y:S04]  /*6e3a0*/  LDL.LU R19, [R1+0x1870] ;  /* 0x0018700001137983 */ /* 0x000ea80000300800 */
[----:B------:R1:W-:Y:S04]  /*6e3b0*/  LDGSTS.E [R3+0x14200], desc[UR14][R8.64], P1 ;  /* 0x1420000008037fae */ /* 0x0003e8000892184e */
[----:B------:R-:W2:Y:S01]  /*6e3c0*/  LDL.LU R13, [R1+0x1874] ;  /* 0x00187400010d7983 */ /* 0x000ea20000300800 */
[----:B------:R-:W-:-:S04]  /*6e3d0*/  IADD3 R12, P0, R12, UR16, RZ ;  /* 0x000000100c0c7c10 */ /* 0x000fc8000ff1e0ff */
[----:B------:R-:W-:Y:S02]  /*6e3e0*/  IADD3.X R16, R16, UR8, RZ, P0, !PT ;  /* 0x0000000810107c10 */ /* 0x000fe400087fe4ff */
[----:B-1----:R-:W-:-:S03]  /*6e3f0*/  MOV R8, R12 ;  /* 0x0000000c00087202 */ /* 0x002fc60000000f00 */
[----:B------:R-:W-:-:S05]  /*6e400*/  IMAD.MOV.U32 R9, RZ, RZ, R16 ;  /* 0x000000ffff097224 */ /* 0x000fca00078e0010 */
[----:B------:R1:W-:Y:S01]  /*6e410*/  LDGSTS.E [R3+0x14300], desc[UR14][R8.64], P1 ;  /* 0x1430000008037fae */ /* 0x0003e2000892184e */
[----:B----4-:R-:W-:-:S03]  /*6e420*/  IADD3 R15, P1, R15, UR16, RZ ;  /* 0x000000100f0f7c10 */ /* 0x010fc6000ff3e0ff */
[----:B------:R-:W-:Y:S04]  /*6e430*/  STL [R1+0x178c], R12 ;  /* 0x00178c0c01007387 */ /* 0x000fe80000100800 */
[----:B------:R4:W-:Y:S01]  /*6e440*/  STL [R1+0x1788], R16 ;  /* 0x0017881001007387 */ /* 0x0009e20000100800 */
[----:B------:R-:W-:-:S03]  /*6e450*/  IADD3 R22, P2, R22, UR16, RZ ;  /* 0x0000001016167c10 */ /* 0x000fc6000ff5e0ff */
[----:B----4-:R-:W4:Y:S04]  /*6e460*/  LDL.LU R16, [R1+0x187c] ;  /* 0x00187c0001107983 */ /* 0x010f280000300800 */
[----:B------:R-:W4:Y:S04]  /*6e470*/  LDL.LU R12, [R1+0x1884] ;  /* 0x00188400010c7983 */ /* 0x000f280000300800 */
[----:B------:R-:W-:Y:S01]  /*6e480*/  STL [R1+0x17f4], R15 ;  /* 0x0017f40f01007387 */ /* 0x000fe20000100800 */
[----:B---3--:R-:W-:-:S05]  /*6e490*/  IADD3.X R18, R18, UR8, RZ, P1, !PT ;  /* 0x0000000812127c10 */ /* 0x008fca0008ffe4ff */
[----:B------:R3:W-:Y:S01]  /*6e4a0*/  STL [R1+0x17f0], R18 ;  /* 0x0017f01201007387 */ /* 0x0007e20000100800 */
[----:B-1----:R-:W-:-:S03]  /*6e4b0*/  IMAD.MOV.U32 R9, RZ, RZ, R18 ;  /* 0x000000ffff097224 */ /* 0x002fc600078e0012 */
[----:B------:R-:W-:Y:S04]  /*6e4c0*/  STL [R1+0x17fc], R22 ;  /* 0x0017fc1601007387 */ /* 0x000fe80000100800 */
[----:B---3--:R-:W3:Y:S01]  /*6e4d0*/  LDL.LU R18, [R1+0x1878] ;  /* 0x0018780001127983 */ /* 0x008ee20000300800 */
[----:B------:R-:W-:-:S04]  /*6e4e0*/  UISETP.GT.AND UP1, UPT, UR18, 0x54, UPT ;  /* 0x000000541200788c */ /* 0x000fc8000bf24270 */
[----:B------:R-:W-:-:S04]  /*6e4f0*/  USEL UR12, URZ, 0x4, !UP1 ;  /* 0x000000043f0c7887 */ /* 0x000fc8000c800000 */
[----:B------:R-:W-:Y:S01]  /*6e500*/  USEL UR12, UR12, URZ, !UP0 ;  /* 0x0000003f0c0c7287 */ /* 0x000fe2000c000000 */
[----:B------:R-:W-:-:S05]  /*6e510*/  IADD3.X R23, R23, UR8, RZ, P2, !PT ;  /* 0x0000000817177c10 */ /* 0x000fca00097fe4ff */
[----:B------:R-:W-:Y:S02]  /*6e520*/  ISETP.NE.U32.AND P0, PT, RZ, UR12, PT ;  /* 0x0000000cff007c0c */ /* 0x000fe4000bf05070 */
[----:B------:R-:W-:Y:S01]  /*6e530*/  MOV R8, R15 ;  /* 0x0000000f00087202 */ /* 0x000fe20000000f00 */
[----:B------:R-:W-:Y:S04]  /*6e540*/  STL [R1+0x17f8], R23 ;  /* 0x0017f81701007387 */ /* 0x000fe80000100800 */
[----:B------:R-:W3:Y:S01]  /*6e550*/  LDL.LU R15, [R1+0x1880] ;  /* 0x00188000010f7983 */ /* 0x000ee20000300800 */
[----:B------:R-:W-:-:S05]  /*6e560*/  IADD3 R14, P1, R14, UR16, RZ ;  /* 0x000000100e0e7c10 */ /* 0x000fca000ff3e0ff */
[----:B------:R1:W-:Y:S04]  /*6e570*/  LDGSTS.E [R3+0x15000], desc[UR14][R8.64], P0 ;  /* 0x1500000008037fae */ /* 0x0003e8000812184e */
[----:B------:R-:W-:Y:S01]  /*6e580*/  STL [R1+0x1804], R14 ;  /* 0x0018040e01007387 */ /* 0x000fe20000100800 */
[----:B------:R-:W-:Y:S01]  /*6e590*/  UISETP.GT.AND UP1, UPT, UR18, 0x58, UPT ;  /* 0x000000581200788c */ /* 0x000fe2000bf24270 */
[----:B-1----:R-:W-:Y:S01]  /*6e5a0*/  MOV R8, R22 ;  /* 0x0000001600087202 */ /* 0x002fe20000000f00 */
[----:B------:R-:W-:-:S05]  /*6e5b0*/  IMAD.MOV.U32 R9, RZ, RZ, R23 ;  /* 0x000000ffff097224 */ /* 0x000fca00078e0017 */
[----:B------:R1:W-:Y:S01]  /*6e5c0*/  LDGSTS.E [R3+0x15100], desc[UR14][R8.64], P0 ;  /* 0x1510000008037fae */ /* 0x0003e2000812184e */
[----:B------:R-:W-:Y:S01]  /*6e5d0*/  USEL UR12, URZ, 0x4, !UP1 ;  /* 0x000000043f0c7887 */ /* 0x000fe2000c800000 */
[----:B-1----:R-:W-:-:S03]  /*6e5e0*/  MOV R8, R14 ;  /* 0x0000000e00087202 */ /* 0x002fc60000000f00 */
[----:B------:R-:W-:Y:S01]  /*6e5f0*/  USEL UR12, UR12, URZ, !UP0 ;  /* 0x0000003f0c0c7287 */ /* 0x000fe2000c000000 */
[----:B------:R-:W-:-:S05]  /*6e600*/  IADD3.X R17, R17, UR8, RZ, P1, !PT ;  /* 0x0000000811117c10 */ /* 0x000fca0008ffe4ff */
[----:B------:R1:W-:Y:S01]  /*6e610*/  STL [R1+0x1800], R17 ;  /* 0x0018001101007387 */ /* 0x0003e20000100800 */
[----:B------:R-:W-:Y:S01]  /*6e620*/  IMAD.MOV.U32 R9, RZ, RZ, R17 ;  /* 0x000000ffff097224 */ /* 0x000fe200078e0011 */
[----:B------:R-:W-:-:S04]  /*6e630*/  IADD3 R20, P2, R20, UR16, RZ ;  /* 0x0000001014147c10 */ /* 0x000fc8000ff5e0ff */
[----:B------:R2:W-:Y:S04]  /*6e640*/  LDGSTS.E [R3+0x15200], desc[UR14][R8.64], P0 ;  /* 0x1520000008037fae */ /* 0x0005e8000812184e */
[----:B-1----:R-:W3:Y:S04]  /*6e650*/  LDL.LU R17, [R1+0x1888] ;  /* 0x0018880001117983 */ /* 0x002ee80000300800 */
[----:B------:R-:W3:Y:S01]  /*6e660*/  LDL.LU R14, [R1+0x188c] ;  /* 0x00188c00010e7983 */ /* 0x000ee20000300800 */
[----:B------:R-:W-:-:S03]  /*6e670*/  IADD3.X R21, R21, UR8, RZ, P2, !PT ;  /* 0x0000000815157c10 */ /* 0x000fc600097fe4ff */
[----:B------:R-:W-:Y:S01]  /*6e680*/  STL [R1+0x180c], R20 ;  /* 0x00180c1401007387 */ /* 0x000fe20000100800 */
[----:B--2---:R-:W-:-:S03]  /*6e690*/  IADD3 R13, P3, R13, UR16, RZ ;  /* 0x000000100d0d7c10 */ /* 0x004fc6000ff7e0ff */
[----:B------:R-:W-:Y:S01]  /*6e6a0*/  STL [R1+0x1808], R21 ;  /* 0x0018081501007387 */ /* 0x000fe20000100800 */
[----:B------:R-:W-:Y:S02]  /*6e6b0*/  MOV R8, R20 ;  /* 0x0000001400087202 */ /* 0x000fe40000000f00 */
[----:B------:R-:W-:Y:S01]  /*6e6c0*/  IADD3.X R19, R19, UR8, RZ, P3, !PT ;  /* 0x0000000813137c10 */ /* 0x000fe20009ffe4ff */
[----:B------:R-:W-:Y:S01]  /*6e6d0*/  IMAD.MOV.U32 R9, RZ, RZ, R21 ;  /* 0x000000ffff097224 */ /* 0x000fe200078e0015 */
[----:B------:R1:W-:Y:S04]  /*6e6e0*/  STL [R1+0x1874], R13 ;  /* 0x0018740d01007387 */ /* 0x0003e80000100800 */
[----:B------:R-:W2:Y:S01]  /*6e6f0*/  LDL.LU R24, [R1+0x18f4] ;  /* 0x0018f40001187983 */ /* 0x000ea20000300800 */
[----:B------:R-:W-:-:S03]  /*6e700*/  ISETP.NE.U32.AND P1, PT, RZ, UR12, PT ;  /* 0x0000000cff007c0c */ /* 0x000fc6000bf25070 */
[----:B------:R-:W-:Y:S04]  /*6e710*/  STL [R1+0x1870], R19 ;  /* 0x0018701301007387 */ /* 0x000fe80000100800 */
[----:B------:R-:W2:Y:S04]  /*6e720*/  LDL.LU R22, [R1+0x18fc] ;  /* 0x0018fc0001167983 */ /* 0x000ea80000300800 */
[----:B------:R1:W-:Y:S04]  /*6e730*/  LDGSTS.E [R3+0x15300], desc[UR14][R8.64], P0 ;  /* 0x1530000008037fae */ /* 0x0003e8000812184e */
[----:B------:R-:W2:Y:S04]  /*6e740*/  LDL.LU R25, [R1+0x18f0] ;  /* 0x0018f00001197983 */ /* 0x000ea80000300800 */
[----:B------:R-:W2:Y:S01]  /*6e750*/  LDL.LU R23, [R1+0x18f8] ;  /* 0x0018f80001177983 */ /* 0x000ea20000300800 */
[----:B-1----:R-:W-:Y:S01]  /*6e760*/  MOV R8, R13 ;  /* 0x0000000d00087202 */ /* 0x002fe20000000f00 */
[----:B------:R-:W-:-:S02]  /*6e770*/  IMAD.MOV.U32 R9, RZ, RZ, R19 ;  /* 0x000000ffff097224 */ /* 0x000fc400078e0013 */
[----:B------:R-:W2:Y:S04]  /*6e780*/  LDL.LU R13, [R1+0x1904] ;  /* 0x00190400010d7983 */ /* 0x000ea80000300800 */
[----:B------:R1:W-:Y:S01]  /*6e790*/  LDGSTS.E [R3+0x16000], desc[UR14][R8.64], P1 ;  /* 0x1600000008037fae */ /* 0x0003e2000892184e */
[----:B----4-:R-:W-:Y:S02]  /*6e7a0*/  IADD3 R16, P0, R16, UR16, RZ ;  /* 0x0000001010107c10 */ /* 0x010fe4000ff1e0ff */
[----:B------:R-:W-:-:S03]  /*6e7b0*/  IADD3 R12, P2, R12, UR16, RZ ;  /* 0x000000100c0c7c10 */ /* 0x000fc6000ff5e0ff */
[----:B------:R4:W-:Y:S01]  /*6e7c0*/  STL [R1+0x187c], R16 ;  /* 0x00187c1001007387 */ /* 0x0009e20000100800 */
[----:B-1----:R-:W-:Y:S02]  /*6e7d0*/  MOV R8, R16 ;  /* 0x0000001000087202 */ /* 0x002fe40000000f00 */
[----:B---3--:R-:W-:-:S05]  /*6e7e0*/  IADD3.X R18, R18, UR8, RZ, P0, !PT ;  /* 0x0000000812127c10 */ /* 0x008fca00087fe4ff */
[----:B------:R-:W-:Y:S04]  /*6e7f0*/  STL [R1+0x1878], R18 ;  /* 0x0018781201007387 */ /* 0x000fe80000100800 */
[----:B------:R1:W-:Y:S04]  /*6e800*/  STL [R1+0x1884], R12 ;  /* 0x0018840c01007387 */ /* 0x0003e80000100800 */
[----:B----4-:R-:W3:Y:S01]  /*6e810*/  LDL.LU R16, [R1+0x1900] ;  /* 0x0019000001107983 */ /* 0x010ee20000300800 */
[----:B------:R-:W-:-:S05]  /*6e820*/  IMAD.MOV.U32 R9, RZ, RZ, R18 ;  /* 0x000000ffff097224 */ /* 0x000fca00078e0012 */
[----:B------:R4:W-:Y:S01]  /*6e830*/  LDGSTS.E [R3+0x16100], desc[UR14][R8.64], P1 ;  /* 0x1610000008037fae */ /* 0x0009e2000892184e */
[----:B------:R-:W-:-:S05]  /*6e840*/  IADD3.X R15, R15, UR8, RZ, P2, !PT ;  /* 0x000000080f0f7c10 */ /* 0x000fca00097fe4ff */
[----:B------:R1:W-:Y:S04]  /*6e850*/  STL [R1+0x1880], R15 ;  /* 0x0018800f01007387 */ /* 0x0003e80000100800 */
[----:B------:R-:W3:Y:S01]  /*6e860*/  LDL.LU R21, [R1+0x1908] ;  /* 0x0019080001157983 */ /* 0x000ee20000300800 */
[----:B----4-:R-:W-:-:S03]  /*6e870*/  MOV R8, R12 ;  /* 0x0000000c00087202 */ /* 0x010fc60000000f00 */
[----:B-1----:R-:W4:Y:S01]  /*6e880*/  LDL.LU R12, [R1+0x190c] ;  /* 0x00190c00010c7983 */ /* 0x002f220000300800 */
[----:B------:R-:W-:-:S03]  /*6e890*/  IMAD.MOV.U32 R9, RZ, RZ, R15 ;  /* 0x000000ffff097224 */ /* 0x000fc600078e000f */
[----:B------:R-:W4:Y:S04]  /*6e8a0*/  LDL.LU R20, [R1+0x1970] ;  /* 0x0019700001147983 */ /* 0x000f280000300800 */
[----:B------:R-:W4:Y:S01]  /*6e8b0*/  LDL.LU R15, [R1+0x1974] ;  /* 0x00197400010f7983 */ /* 0x000f220000300800 */
[----:B------:R-:W-:-:S03]  /*6e8c0*/  UISETP.GT.AND UP1, UPT, UR18, 0x5c, UPT ;  /* 0x0000005c1200788c */ /* 0x000fc6000bf24270 */
[----:B------:R1:W-:Y:S01]  /*6e8d0*/  LDGSTS.E [R3+0x16200], desc[UR14][R8.64], P1 ;  /* 0x1620000008037fae */ /* 0x0003e2000892184e */
[----:B------:R-:W-:-:S04]  /*6e8e0*/  USEL UR12, URZ, 0x4, !UP1 ;  /* 0x000000043f0c7887 */ /* 0x000fc8000c800000 */
[----:B------:R-:W-:Y:S01]  /*6e8f0*/  USEL UR12, UR12, URZ, !UP0 ;  /* 0x0000003f0c0c7287 */ /* 0x000fe2000c000000 */
[----:B------:R-:W-:-:S04]  /*6e900*/  IADD3 R14, P0, R14, UR16, RZ ;  /* 0x000000100e0e7c10 */ /* 0x000fc8000ff1e0ff */
[----:B------:R-:W-:Y:S02]  /*6e910*/  IADD3.X R17, R17, UR8, RZ, P0, !PT ;  /* 0x0000000811117c10 */ /* 0x000fe400087fe4ff */
[----:B-1----:R-:W-:-:S03]  /*6e920*/  MOV R8, R14 ;  /* 0x0000000e00087202 */ /* 0x002fc60000000f00 */
[----:B------:R-:W-:Y:S01]  /*6e930*/  IMAD.MOV.U32 R9, RZ, RZ, R17 ;  /* 0x000000ffff097224 */ /* 0x000fe200078e0011 */
[----:B------:R-:W-:Y:S04]  /*6e940*/  STL [R1+0x188c], R14 ;  /* 0x00188c0e01007387 */ /* 0x000fe80000100800 */
[----:B------:R1:W-:Y:S04]  /*6e950*/  STL [R1+0x1888], R17 ;  /* 0x0018881101007387 */ /* 0x0003e80000100800 */
[----:B------:R-:W4:Y:S01]  /*6e960*/  LDL.LU R19, [R1+0x1978] ;  /* 0x0019780001137983 */ /* 0x000f220000300800 */
[----:B------:R-:W-:-:S03]  /*6e970*/  ISETP.NE.U32.AND P0, PT, RZ, UR12, PT ;  /* 0x0000000cff007c0c */ /* 0x000fc6000bf05070 */
[----:B------:R1:W-:Y:S01]  /*6e980*/  LDGSTS.E [R3+0x16300], desc[UR14][R8.64], P1 ;  /* 0x1630000008037fae */ /* 0x0003e2000892184e */
[----:B--2---:R-:W-:-:S03]  /*6e990*/  IADD3 R24, P1, R24, UR16, RZ ;  /* 0x0000001018187c10 */ /* 0x004fc6000ff3e0ff */
[----:B------:R-:W2:Y:S01]  /*6e9a0*/  LDL.LU R18, [R1+0x197c] ;  /* 0x00197c0001127983 */ /* 0x000ea20000300800 */
[----:B------:R-:W-:Y:S02]  /*6e9b0*/  IADD3 R22, P2, R22, UR16, RZ ;  /* 0x0000001016167c10 */ /* 0x000fe4000ff5e0ff */
[----:B------:R-:W-:Y:S01]  /*6e9c0*/  IADD3.X R25, R25, UR8, RZ, P1, !PT ;  /* 0x0000000819197c10 */ /* 0x000fe20008ffe4ff */
[----:B-1----:R-:W2:Y:S04]  /*6e9d0*/  LDL.LU R17, [R1+0x1980] ;  /* 0x0019800001117983 */ /* 0x002ea80000300800 */
[----:B------:R-:W2:Y:S01]  /*6e9e0*/  LDL.LU R14, [R1+0x1984] ;  /* 0x00198400010e7983 */ /* 0x000ea20000300800 */
[----:B------:R-:W-:Y:S02]  /*6e9f0*/  IADD3.X R23, R23, UR8, RZ, P2, !PT ;  /* 0x0000000817177c10 */ /* 0x000fe400097fe4ff */
[----:B------:R-:W-:Y:S01]  /*6ea00*/  MOV R8, R24 ;  /* 0x0000001800087202 */ /* 0x000fe20000000f00 */
[----:B------:R-:W-:Y:S01]  /*6ea10*/  IMAD.MOV.U32 R9, RZ, RZ, R25 ;  /* 0x000000ffff097224 */ /* 0x000fe200078e0019 */
[----:B------:R-:W-:Y:S01]  /*6ea20*/  STL [R1+0x18f4], R24 ;  /* 0x0018f41801007387 */ /* 0x000fe20000100800 */
[----:B------:R-:W-:-:S03]  /*6ea30*/  IADD3 R13, P1, R13, UR16, RZ ;  /* 0x000000100d0d7c10 */ /* 0x000fc6000ff3e0ff */
[----:B------:R1:W-:Y:S04]  /*6ea40*/  LDGSTS.E [R3+0x17000], desc[UR14][R8.64], P0 ;  /* 0x1700000008037fae */ /* 0x0003e8000812184e */
[----:B------:R-:W-:Y:S04]  /*6ea50*/  STL [R1+0x18f0], R25 ;  /* 0x0018f01901007387 */ /* 0x000fe80000100800 */
[----:B------:R-:W-:Y:S04]  /*6ea60*/  STL [R1+0x18fc], R22 ;  /* 0x0018fc1601007387 */ /* 0x000fe80000100800 */
[----:B------:R-:W-:Y:S04]  /*6ea70*/  STL [R1+0x18f8], R23 ;  /* 0x0018f81701007387 */ /* 0x000fe80000100800 */
[----:B------:R-:W-:Y:S01]  /*6ea80*/  STL [R1+0x1904], R13 ;  /* 0x0019040d01007387 */ /* 0x000fe20000100800 */
[----:B-1----:R-:W-:Y:S01]  /*6ea90*/  MOV R8, R22 ;  /* 0x0000001600087202 */ /* 0x002fe20000000f00 */
[----:B------:R-:W-:-:S05]  /*6eaa0*/  IMAD.MOV.U32 R9, RZ, RZ, R23 ;  /* 0x000000ffff097224 */ /* 0x000fca00078e0017 */
[----:B------:R1:W-:Y:S02]  /*6eab0*/  LDGSTS.E [R3+0x17100], desc[UR14][R8.64], P0 ;  /* 0x1710000008037fae */ /* 0x0003e4000812184e */
[----:B-1----:R-:W-:Y:S02]  /*6eac0*/  MOV R8, R13 ;  /* 0x0000000d00087202 */ /* 0x002fe40000000f00 */
[----:B---3--:R-:W-:-:S05]  /*6ead0*/  IADD3.X R16, R16, UR8, RZ, P1, !PT ;  /* 0x0000000810107c10 */ /* 0x008fca0008ffe4ff */
[----:B------:R1:W-:Y:S01]  /*6eae0*/  STL [R1+0x1900], R16 ;  /* 0x0019001001007387 */ /* 0x0003e20000100800 */
[----:B------:R-:W-:Y:S01]  /*6eaf0*/  IMAD.MOV.U32 R9, RZ, RZ, R16 ;  /* 0x000000ffff097224 */ /* 0x000fe200078e0010 */
[----:B------:R-:W-:Y:S02]  /*6eb00*/  UISETP.GT.AND UP1, UPT, UR18, 0x60, UPT ;  /* 0x000000601200788c */ /* 0x000fe4000bf24270 */
[----:B-1----:R-:W3:Y:S04]  /*6eb10*/  LDL.LU R16, [R1+0x1988] ;  /* 0x0019880001107983 */ /* 0x002ee80000300800 */
[----:B------:R-:W3:Y:S01]  /*6eb20*/  LDL.LU R13, [R1+0x198c] ;  /* 0x00198c00010d7983 */ /* 0x000ee20000300800 */
[----:B----4-:R-:W-:-:S03]  /*6eb30*/  IADD3 R12, P2, R12, UR16, RZ ;  /* 0x000000100c0c7c10 */ /* 0x010fc6000ff5e0ff */
[----:B------:R1:W-:Y:S01]  /*6eb40*/  LDGSTS.E [R3+0x17200], desc[UR14][R8.64], P0 ;  /* 0x1720000008037fae */ /* 0x0003e2000812184e */
[----:B------:R-:W-:Y:S02]  /*6eb50*/  IADD3.X R21, R21, UR8, RZ, P2, !PT ;  /* 0x0000000815157c10 */ /* 0x000fe400097fe4ff */
[----:B------:R-:W-:Y:S01]  /*6eb60*/  IADD3 R15, P3, R15, UR16, RZ ;  /* 0x000000100f0f7c10 */ /* 0x000fe2000ff7e0ff */
[----:B------:R4:W-:Y:S04]  /*6eb70*/  STL [R1+0x190c], R12 ;  /* 0x00190c0c01007387 */ /* 0x0009e80000100800 */
[----:B------:R-:W-:Y:S01]  /*6eb80*/  STL [R1+0x1908], R21 ;  /* 0x0019081501007387 */ /* 0x000fe20000100800 */
[----:B------:R-:W-:Y:S01]  /*6eb90*/  IADD3.X R20, R20, UR8, RZ, P3, !PT ;  /* 0x0000000814147c10 */ /* 0x000fe20009ffe4ff */
[----:B------:R-:W-:-:S02]  /*6eba0*/  USEL UR12, URZ, 0x4, !UP1 ;  /* 0x000000043f0c7887 */ /* 0x000fc4000c800000 */
[----:B------:R4:W-:Y:S04]  /*6ebb0*/  STL [R1+0x1974], R15 ;  /* 0x0019740f01007387 */ /* 0x0009e80000100800 */
[----:B------:R-:W3:Y:S01]  /*6ebc0*/  LDL.LU R24, [R1+0x19f4] ;  /* 0x0019f40001187983 */ /* 0x000ee20000300800 */
[----:B-1----:R-:W-:-:S03]  /*6ebd0*/  MOV R8, R12 ;  /* 0x0000000c00087202 */ /* 0x002fc60000000f00 */
[----:B------:R1:W-:Y:S01]  /*6ebe0*/  STL [R1+0x1970], R20 ;  /* 0x0019701401007387 */ /* 0x0003e20000100800 */
[----:B------:R-:W-:Y:S01]  /*6ebf0*/  USEL UR12, UR12, URZ, !UP0 ;  /* 0x0000003f0c0c7287 */ /* 0x000fe2000c000000 */
[----:B------:R-:W-:Y:S02]  /*6ec00*/  IMAD.MOV.U32 R9, RZ, RZ, R21 ;  /* 0x000000ffff097224 */ /* 0x000fe400078e0015 */
[----:B----4-:R-:W4:Y:S04]  /*6ec10*/  LDL.LU R12, [R1+0x19fc] ;  /* 0x0019fc00010c7983 */ /* 0x010f280000300800 */
[----:B------:R-:W4:Y:S04]  /*6ec20*/  LDL.LU R25, [R1+0x19f0] ;  /* 0x0019f00001197983 */ /* 0x000f280000300800 */
[----:B------:R1:W-:Y:S01]  /*6ec30*/  LDGSTS.E [R3+0x17300], desc[UR14][R8.64], P0 ;  /* 0x1730000008037fae */ /* 0x0003e2000812184e */
[----:B------:R-:W-:-:S02]  /*6ec40*/  ISETP.NE.U32.AND P1, PT, RZ, UR12, PT ;  /* 0x0000000cff007c0c */ /* 0x000fc4000bf25070 */
[----:B-1----:R-:W-:Y:S02]  /*6ec50*/  MOV R8, R15 ;  /* 0x0000000f00087202 */ /* 0x002fe40000000f00 */
[----:B------:R-:W4:Y:S01]  /*6ec60*/  LDL.LU R15, [R1+0x19f8] ;  /* 0x0019f800010f7983 */ /* 0x000f220000300800 */
[----:B------:R-:W-:-:S08]  /*6ec70*/  IMAD.MOV.U32 R9, RZ, RZ, R20 ;  /* 0x000000ffff097224 */ /* 0x000fd000078e0014 */
[----:B------:R1:W-:Y:S01]  /*6ec80*/  LDGSTS.E [R3+0x18000], desc[UR14][R8.64], P1 ;  /* 0x1800000008037fae */ /* 0x0003e2000892184e */
[----:B--2---:R-:W-:-:S04]  /*6ec90*/  IADD3 R18, P0, R18, UR16, RZ ;  /* 0x0000001012127c10 */ /* 0x004fc8000ff1e0ff */
[----:B------:R-:W-:Y:S02]  /*6eca0*/  IADD3.X R19, R19, UR8, RZ, P0, !PT ;  /* 0x0000000813137c10 */ /* 0x000fe400087fe4ff */
[----:B------:R-:W-:Y:S01]  /*6ecb0*/  IADD3 R14, P2, R14, UR16, RZ ;  /* 0x000000100e0e7c10 */ /* 0x000fe2000ff5e0ff */
[----:B------:R-:W-:Y:S04]  /*6ecc0*/  STL [R1+0x197c], R18 ;  /* 0x00197c1201007387 */ /* 0x000fe80000100800 */
[----:B------:R-:W-:Y:S01]  /*6ecd0*/  STL [R1+0x1978], R19 ;  /* 0x0019781301007387 */ /* 0x000fe20000100800 */
[----:B-1----:R-:W-:Y:S02]  /*6ece0*/  MOV R8, R18 ;  /* 0x0000001200087202 */ /* 0x002fe40000000f00 */
[----:B------:R-:W-:Y:S01]  /*6ecf0*/  IADD3.X R17, R17, UR8, RZ, P2, !PT ;  /* 0x0000000811117c10 */ /* 0x000fe200097fe4ff */
[----:B------:R-:W-:Y:S01]  /*6ed00*/  IMAD.MOV.U32 R9, RZ, RZ, R19 ;  /* 0x000000ffff097224 */ /* 0x000fe200078e0013 */
[----:B------:R1:W-:Y:S04]  /*6ed10*/  STL [R1+0x1984], R14 ;  /* 0x0019840e01007387 */ /* 0x0003e80000100800 */
[----:B------:R-:W2:Y:S04]  /*6ed20*/  LDL.LU R22, [R1+0x1a04] ;  /* 0x001a040001167983 */ /* 0x000ea80000300800 */
[----:B------:R-:W-:Y:S04]  /*6ed30*/  STL [R1+0x1980], R17 ;  /* 0x0019801101007387 */ /* 0x000fe80000100800 */
[----:B------:R-:W2:Y:S04]  /*6ed40*/  LDL.LU R23, [R1+0x1a00] ;  /* 0x001a000001177983 */ /* 0x000ea80000300800 */
[----:B------:R1:W-:Y:S04]  /*6ed50*/  LDGSTS.E [R3+0x18100], desc[UR14][R8.64], P1 ;  /* 0x1810000008037fae */ /* 0x0003e8000892184e */
[----:B------:R-:W2:Y:S01]  /*6ed60*/  LDL.LU R20, [R1+0x1a08] ;  /* 0x001a080001147983 */ /* 0x000ea20000300800 */
[----:B-1----:R-:W-:-:S03]  /*6ed70*/  MOV R8, R14 ;  /* 0x0000000e00087202 */ /* 0x002fc60000000f00 */
[----:B------:R-:W2:Y:S04]  /*6ed80*/  LDL.LU R14, [R1+0x1a0c] ;  /* 0x001a0c00010e7983 */ /* 0x000ea80000300800 */
[----:B------:R-:W2:Y:S04]  /*6ed90*/  LDL.LU R21, [R1+0x1a70] ;  /* 0x001a700001157983 */ /* 0x000ea80000300800 */
[----:B------:R-:W2:Y:S01]  /*6eda0*/  LDL.LU R19, [R1+0x1a74] ;  /* 0x001a740001137983 */ /* 0x000ea20000300800 */
[----:B------:R-:W-:-:S05]  /*6edb0*/  IMAD.MOV.U32 R9, RZ, RZ, R17 ;  /* 0x000000ffff097224 */ /* 0x000fca00078e0011 */
[----:B------:R1:W-:Y:S01]  /*6edc0*/  LDGSTS.E [R3+0x18200], desc[UR14][R8.64], P1 ;  /* 0x1820000008037fae */ /* 0x0003e2000892184e */
[----:B---3--:R-:W-:-:S04]  /*6edd0*/  IADD3 R13, P0, R13, UR16, RZ ;  /* 0x000000100d0d7c10 */ /* 0x008fc8000ff1e0ff */
[----:B------:R-:W-:Y:S01]  /*6ede0*/  IADD3.X R16, R16, UR8, RZ, P0, !PT ;  /* 0x0000000810107c10 */ /* 0x000fe200087fe4ff */
[----:B------:R3:W-:Y:S01]  /*6edf0*/  STL [R1+0x198c], R13 ;  /* 0x00198c0d01007387 */ /* 0x0007e20000100800 */
[----:B-1----:R-:W-:-:S03]  /*6ee00*/  MOV R8, R13 ;  /* 0x0000000d00087202 */ /* 0x002fc60000000f00 */
[----:B------:R1:W-:Y:S04]  /*6ee10*/  STL [R1+0x1988], R16 ;  /* 0x0019881001007387 */ /* 0x0003e80000100800 */
[----:B------:R-:W2:Y:S01]  /*6ee20*/  LDL.LU R18, [R1+0x1a78] ;  /* 0x001a780001127983 */ /* 0x000ea20000300800 */
[----:B------:R-:W-:-:S03]  /*6ee30*/  IMAD.MOV.U32 R9, RZ, RZ, R16 ;  /* 0x000000ffff097224 */ /* 0x000fc600078e0010 */
[----:B---3--:R-:W3:Y:S04]  /*6ee40*/  LDL.LU R13, [R1+0x1a7c] ;  /* 0x001a7c00010d7983 */ /* 0x008ee80000300800 */
[----:B------:R-:W3:Y:S01]  /*6ee50*/  LDL.LU R17, [R1+0x1a80] ;  /* 0x001a800001117983 */ /* 0x000ee20000300800 */
[----:B------:R-:W-:-:S03]  /*6ee60*/  UISETP.GT.AND UP1, UPT, UR18, 0x64, UPT ;  /* 0x000000641200788c */ /* 0x000fc6000bf24270 */
[----:B------:R4:W-:Y:S04]  /*6ee70*/  LDGSTS.E [R3+0x18300], desc[UR14][R8.64], P1 ;  /* 0x1830000008037fae */ /* 0x0009e8000892184e */
[----:B-1----:R-:W3:Y:S01]  /*6ee80*/  LDL.LU R16, [R1+0x1a84] ;  /* 0x001a840001107983 */ /* 0x002ee20000300800 */
[----:B------:R-:W-:-:S04]  /*6ee90*/  USEL UR12, URZ, 0x4, !UP1 ;  /* 0x000000043f0c7887 */ /* 0x000fc8000c800000 */
[----:B------:R-:W-:Y:S01]  /*6eea0*/  USEL UR12, UR12, URZ, !UP0 ;  /* 0x0000003f0c0c7287 */ /* 0x000fe2000c000000 */
[----:B------:R-:W-:-:S05]  /*6eeb0*/  IADD3 R24, P1, R24, UR16, RZ ;  /* 0x0000001018187c10 */ /* 0x000fca000ff3e0ff */
[----:B------:R-:W-:Y:S02]  /*6eec0*/  ISETP.NE.U32.AND P0, PT, RZ, UR12, PT ;  /* 0x0000000cff007c0c */ /* 0x000fe4000bf05070 */
[----:B----4-:R-:W-:Y:S02]  /*6eed0*/  IADD3.X R25, R25, UR8, RZ, P1, !PT ;  /* 0x0000000819197c10 */ /* 0x010fe40008ffe4ff */
[----:B------:R-:W-:Y:S02]  /*6eee0*/  IADD3 R12, P2, R12, UR16, RZ ;  /* 0x000000100c0c7c10 */ /* 0x000fe4000ff5e0ff */
[----:B------:R-:W-:Y:S01]  /*6eef0*/  MOV R8, R24 ;  /* 0x0000001800087202 */ /* 0x000fe20000000f00 */
[----:B------:R-:W-:Y:S01]  /*6ef00*/  IMAD.MOV.U32 R9, RZ, RZ, R25 ;  /* 0x000000ffff097224 */ /* 0x000fe200078e0019 */
[----:B------:R-:W-:Y:S01]  /*6ef10*/  STL [R1+0x19f4], R24 ;  /* 0x0019f41801007387 */ /* 0x000fe20000100800 */
[----:B------:R-:W-:-:S03]  /*6ef20*/  IADD3.X R15, R15, UR8, RZ, P2, !PT ;  /* 0x000000080f0f7c10 */ /* 0x000fc600097fe4ff */
[----:B------:R-:W-:Y:S04]  /*6ef30*/  STL [R1+0x19f0], R25 ;  /* 0x0019f01901007387 */ /* 0x000fe80000100800 */
[----:B------:R-:W-:Y:S04]  /*6ef40*/  STL [R1+0x19fc], R12 ;  /* 0x0019fc0c01007387 */ /* 0x000fe80000100800 */
[----:B------:R1:W-:Y:S04]  /*6ef50*/  LDGSTS.E [R3+0x19000], desc[UR14][R8.64], P0 ;  /* 0x1900000008037fae */ /* 0x0003e8000812184e */
[----:B------:R4:W-:Y:S01]  /*6ef60*/  STL [R1+0x19f8], R15 ;  /* 0x0019f80f01007387 */ /* 0x0009e20000100800 */
[----:B-1----:R-:W-:Y:S01]  /*6ef70*/  IMAD.MOV.U32 R9, RZ, RZ, R15 ;  /* 0x000000ffff097224 */ /* 0x002fe200078e000f */
[----:B------:R-:W-:-:S02]  /*6ef80*/  MOV R8, R12 ;  /* 0x0000000c00087202 */ /* 0x000fc40000000f00 */
[----:B----4-:R-:W4:Y:S04]  /*6ef90*/  LDL.LU R15, [R1+0x1a88] ;  /* 0x001a8800010f7983 */ /* 0x010f280000300800 */
[----:B------:R-:W4:Y:S01]  /*6efa0*/  LDL.LU R12, [R1+0x1a8c] ;  /* 0x001a8c00010c7983 */ /* 0x000f220000300800 */
[----:B------:R-:W-:-:S03]  /*6efb0*/  UISETP.GT.AND UP1, UPT, UR18, 0x68, UPT ;  /* 0x000000681200788c */ /* 0x000fc6000bf24270 */
[----:B------:R1:W-:Y:S01]  /*6efc0*/  LDGSTS.E [R3+0x19100], desc[UR14][R8.64], P0 ;  /* 0x1910000008037fae */ /* 0x0003e2000812184e */
[----:B------:R-:W-:-:S04]  /*6efd0*/  USEL UR12, URZ, 0x4, !UP1 ;  /* 0x000000043f0c7887 */ /* 0x000fc8000c800000 */
[----:B------:R-:W-:Y:S01]  /*6efe0*/  USEL UR12, UR12, URZ, !UP0 ;  /* 0x0000003f0c0c7287 */ /* 0x000fe2000c000000 */
[----:B--2---:R-:W-:-:S04]  /*6eff0*/  IADD3 R22, P1, R22, UR16, RZ ;  /* 0x0000001016167c10 */ /* 0x004fc8000ff3e0ff */
[----:B------:R-:W-:Y:S02]  /*6f000*/  IADD3.X R23, R23, UR8, RZ, P1, !PT ;  /* 0x0000000817177c10 */ /* 0x000fe40008ffe4ff */
[----:B-1----:R-:W-:-:S03]  /*6f010*/  MOV R8, R22 ;  /* 0x0000001600087202 */ /* 0x002fc60000000f00 */
[----:B------:R-:W-:Y:S01]  /*6f020*/  IMAD.MOV.U32 R9, RZ, RZ, R23 ;  /* 0x000000ffff097224 */ /* 0x000fe200078e0017 */
[----:B------:R-:W-:-:S04]  /*6f030*/  IADD3 R14, P2, R14, UR16, RZ ;  /* 0x000000100e0e7c10 */ /* 0x000fc8000ff5e0ff */
[----:B------:R1:W-:Y:S01]  /*6f040*/  LDGSTS.E [R3+0x19200], desc[UR14][R8.64], P0 ;  /* 0x1920000008037fae */ /* 0x0003e2000812184e */
[----:B------:R-:W-:Y:S02]  /*6f050*/  IADD3.X R20, R20, UR8, RZ, P2, !PT ;  /* 0x0000000814147c10 */ /* 0x000fe400097fe4ff */
[----:B------:R-:W-:Y:S01]  /*6f060*/  IADD3 R19, P3, R19, UR16, RZ ;  /* 0x0000001013137c10 */ /* 0x000fe2000ff7e0ff */
[----:B------:R-:W-:Y:S04]  /*6f070*/  STL [R1+0x1a04], R22 ;  /* 0x001a041601007387 */ /* 0x000fe80000100800 */
[----:B------:R-:W-:Y:S01]  /*6f080*/  STL [R1+0x1a00], R23 ;  /* 0x001a001701007387 */ /* 0x000fe20000100800 */
[----:B------:R-:W-:Y:S02]  /*6f090*/  ISETP.NE.U32.AND P1, PT, RZ, UR12, PT ;  /* 0x0000000cff007c0c */ /* 0x000fe4000bf25070 */
[----:B------:R-:W-:Y:S01]  /*6f0a0*/  IADD3.X R21, R21, UR8, RZ, P3, !PT ;  /* 0x0000000815157c10 */ /* 0x000fe20009ffe4ff */
[----:B------:R-:W-:Y:S01]  /*6f0b0*/  STL [R1+0x1a0c], R14 ;  /* 0x001a0c0e01007387 */ /* 0x000fe20000100800 */
[----:B-1----:R-:W-:Y:S01]  /*6f0c0*/  MOV R8, R14 ;  /* 0x0000000e00087202 */ /* 0x002fe20000000f00 */
[----:B------:R-:W-:-:S02]  /*6f0d0*/  IMAD.MOV.U32 R9, RZ, RZ, R20 ;  /* 0x000000ffff097224 */ /* 0x000fc400078e0014 */
[----:B------:R1:W-:Y:S04]  /*6f0e0*/  STL [R1+0x1a08], R20 ;  /* 0x001a081401007387 */ /* 0x0003e80000100800 */
[----:B------:R-:W-:Y:S04]  /*6f0f0*/  STL [R1+0x1a74], R19 ;  /* 0x001a741301007387 */ /* 0x000fe80000100800 */
[----:B------:R2:W-:Y:S04]  /*6f100*/  LDGSTS.E [R3+0x19300], desc[UR14][R8.64], P0 ;  /* 0x1930000008037fae */ /* 0x0005e8000812184e */
[----:B-1----:R-:W4:Y:S04]  /*6f110*/  LDL.LU R20, [R1+0x1af4] ;  /* 0x001af40001147983 */ /* 0x002f280000300800 */
[----:B------:R1:W-:Y:S04]  /*6f120*/  STL [R1+0x1a70], R21 ;  /* 0x001a701501007387 */ /* 0x0003e80000100800 */
[----:B------:R-:W4:Y:S01]  /*6f130*/  LDL.LU R14, [R1+0x1afc] ;  /* 0x001afc00010e7983 */ /* 0x000f220000300800 */
[----:B--2---:R-:W-:Y:S01]  /*6f140*/  IMAD.MOV.U32 R9, RZ, RZ, R21 ;  /* 0x000000ffff097224 */ /* 0x004fe200078e0015 */
[----:B------:R-:W-:-:S02]  /*6f150*/  MOV R8, R19 ;  /* 0x0000001300087202 */ /* 0x000fc40000000f00 */
[----:B-1----:R-:W2:Y:S04]  /*6f160*/  LDL.LU R21, [R1+0x1af0] ;  /* 0x001af00001157983 */ /* 0x002ea80000300800 */
[----:B------:R-:W2:Y:S04]  /*6f170*/  LDL.LU R19, [R1+0x1af8] ;  /* 0x001af80001137983 */ /* 0x000ea80000300800 */
[----:B------:R1:W-:Y:S01]  /*6f180*/  LDGSTS.E [R3+0x1a000], desc[UR14][R8.64], P1 ;  /* 0x1a00000008037fae */ /* 0x0003e2000892184e */
[----:B---3--:R-:W-:-:S04]  /*6f190*/  IADD3 R13, P0, R13, UR16, RZ ;  /* 0x000000100d0d7c10 */ /* 0x008fc8000ff1e0ff */
[----:B------:R-:W-:Y:S02]  /*6f1a0*/  IADD3.X R18, R18, UR8, RZ, P0, !PT ;  /* 0x0000000812127c10 */ /* 0x000fe400087fe4ff */
[----:B------:R-:W-:Y:S01]  /*6f1b0*/  IADD3 R16, P2, R16, UR16, RZ ;  /* 0x0000001010107c10 */ /* 0x000fe2000ff5e0ff */
[----:B------:R3:W-:Y:S04]  /*6f1c0*/  STL [R1+0x1a7c], R13 ;  /* 0x001a7c0d01007387 */ /* 0x0007e80000100800 */
[----:B------:R3:W-:Y:S01]  /*6f1d0*/  STL [R1+0x1a78], R18 ;  /* 0x001a781201007387 */ /* 0x0007e20000100800 */
[----:B-1----:R-:W-:Y:S02]  /*6f1e0*/  MOV R8, R13 ;  /* 0x0000000d00087202 */ /* 0x002fe40000000f00 */
[----:B------:R-:W-:Y:S01]  /*6f1f0*/  IADD3.X R17, R17, UR8, RZ, P2, !PT ;  /* 0x0000000811117c10 */ /* 0x000fe200097fe4ff */
[----:B------:R-:W-:Y:S01]  /*6f200*/  STL [R1+0x1a84], R16 ;  /* 0x001a841001007387 */ /* 0x000fe20000100800 */
[----:B------:R-:W-:-:S03]  /*6f210*/  IMAD.MOV.U32 R9, RZ, RZ, R18 ;  /* 0x000000ffff097224 */ /* 0x000fc600078e0012 */
[----:B---3--:R-:W3:Y:S04]  /*6f220*/  LDL.LU R13, [R1+0x1b04] ;  /* 0x001b0400010d7983 */ /* 0x008ee80000300800 */
[----:B------:R1:W-:Y:S04]  /*6f230*/  STL [R1+0x1a80], R17 ;  /* 0x001a801101007387 */ /* 0x0003e80000100800 */
[----:B------:R-:W3:Y:S04]  /*6f240*/  LDL.LU R18, [R1+0x1b00] ;  /* 0x001b000001127983 */ /* 0x000ee80000300800 */
[----:B------:R1:W-:Y:S01]  /*6f250*/  LDGSTS.E [R3+0x1a100], desc[UR14][R8.64], P1 ;  /* 0x1a10000008037fae */ /* 0x0003e2000892184e */
[----:B------:R-:W-:-:S04]  /*6f260*/  UISETP.GT.AND UP1, UPT, UR18, 0x6c, UPT ;  /* 0x0000006c1200788c */ /* 0x000fc8000bf24270 */
[----:B------:R-:W-:Y:S01]  /*6f270*/  USEL UR12, URZ, 0x4, !UP1 ;  /* 0x000000043f0c7887 */ /* 0x000fe2000c800000 */
[----:B----4-:R-:W-:-:S04]  /*6f280*/  IADD3 R12, P0, R12, UR16, RZ ;  /* 0x000000100c0c7c10 */ /* 0x010fc8000ff1e0ff */
[----:B------:R-:W-:Y:S01]  /*6f290*/  IADD3.X R15, R15, UR8, RZ, P0, !PT ;  /* 0x000000080f0f7c10 */ /* 0x000fe200087fe4ff */
[----:B------:R-:W-:Y:S04]  /*6f2a0*/  STL [R1+0x1a8c], R12 ;  /* 0x001a8c0c01007387 */ /* 0x000fe80000100800 */
[----:B------:R4:W-:Y:S04]  /*6f2b0*/  STL [R1+0x1a88], R15 ;  /* 0x001a880f01007387 */ /* 0x0009e80000100800 */
[----:B------:R-:W3:Y:S04]  /*6f2c0*/  LDL.LU R25, [R1+0x1b08] ;  /* 0x001b080001197983 */ /* 0x000ee80000300800 */
[----:B------:R-:W3:Y:S01]  /*6f2d0*/  LDL.LU R24, [R1+0x1b0c] ;  /* 0x001b0c0001187983 */ /* 0x000ee20000300800 */
[----:B-1----:R-:W-:Y:S01]  /*6f2e0*/  MOV R8, R16 ;  /* 0x0000001000087202 */ /* 0x002fe20000000f00 */
[----:B------:R-:W-:-:S02]  /*6f2f0*/  IMAD.MOV.U32 R9, RZ, RZ, R17 ;  /* 0x000000ffff097224 */ /* 0x000fc400078e0011 */
[----:B------:R-:W3:Y:S04]  /*6f300*/  LDL.LU R23, [R1+0x1b70] ;  /* 0x001b700001177983 */ /* 0x000ee80000300800 */
[----:B------:R-:W3:Y:S01]  /*6f310*/  LDL.LU R22, [R1+0x1b74] ;  /* 0x001b740001167983 */ /* 0x000ee20000300800 */
[----:B------:R-:W-:-:S03]  /*6f320*/  USEL UR12, UR12, URZ, !UP0 ;  /* 0x0000003f0c0c7287 */ /* 0x000fc6000c000000 */
[----:B------:R-:W3:Y:S04]  /*6f330*/  LDL.LU R17, [R1+0x1b78] ;  /* 0x001b780001117983 */ /* 0x000ee80000300800 */
[----:B------:R1:W-:Y:S04]  /*6f340*/  LDGSTS.E [R3+0x1a200], desc[UR14][R8.64], P1 ;  /* 0x1a20000008037fae */ /* 0x0003e8000892184e */
[----:B------:R-:W3:Y:S01]  /*6f350*/  LDL.LU R16, [R1+0x1b7c] ;  /* 0x001b7c0001107983 */ /* 0x000ee20000300800 */
[----:B------:R-:W-:Y:S02]  /*6f360*/  ISETP.NE.U32.AND P0, PT, RZ, UR12, PT ;  /* 0x0000000cff007c0c */ /* 0x000fe4000bf05070 */
[----:B-1----:R-:W-:Y:S01]  /*6f370*/  MOV R8, R12 ;  /* 0x0000000c00087202 */ /* 0x002fe20000000f00 */
[----:B------:R-:W-:-:S02]  /*6f380*/  IMAD.MOV.U32 R9, RZ, RZ, R15 ;  /* 0x000000ffff097224 */ /* 0x000fc400078e000f */
[----:B----4-:R-:W4:Y:S04]  /*6f390*/  LDL.LU R15, [R1+0x1b80] ;  /* 0x001b8000010f7983 */ /* 0x010f280000300800 */
[----:B------:R1:W-:Y:S04]  /*6f3a0*/  LDGSTS.E [R3+0x1a300], desc[UR14][R8.64], P1 ;  /* 0x1a30000008037fae */ /* 0x0003e8000892184e */
[----:B------:R-:W4:Y:S01]  /*6f3b0*/  LDL.LU R12, [R1+0x1b84] ;  /* 0x001b8400010c7983 */ /* 0x000f220000300800 */
[----:B------:R-:W-:Y:S02]  /*6f3c0*/  IADD3 R20, P1, R20, UR16, RZ ;  /* 0x0000001014147c10 */ /* 0x000fe4000ff3e0ff */
[----:B------:R-:W-:-:S02]  /*6f3d0*/  IADD3 R14, P2, R14, UR16, RZ ;  /* 0x000000100e0e7c10 */ /* 0x000fc4000ff5e0ff */
[----:B-1----:R-:W-:Y:S02]  /*6f3e0*/  MOV R8, R20 ;  /* 0x0000001400087202 */ /* 0x002fe40000000f00 */
[----:B--2---:R-:W-:Y:S02]  /*6f3f0*/  IADD3.X R21, R21, UR8, RZ, P1, !PT ;  /* 0x0000000815157c10 */ /* 0x004fe40008ffe4ff */
[----:B------:R-:W-:-:S03]  /*6f400*/  IADD3.X R19, R19, UR8, RZ, P2, !PT ;  /* 0x0000000813137c10 */ /* 0x000fc600097fe4ff */
[----:B------:R-:W-:Y:S01]  /*6f410*/  IMAD.MOV.U32 R9, RZ, RZ, R21 ;  /* 0x000000ffff097224 */ /* 0x000fe200078e0015 */
[----:B------:R-:W-:Y:S04]  /*6f420*/  STL [R1+0x1af4], R20 ;  /* 0x001af41401007387 */ /* 0x000fe80000100800 */
[----:B------:R-:W-:Y:S04]  /*6f430*/  STL [R1+0x1af0], R21 ;  /* 0x001af01501007387 */ /* 0x000fe80000100800 */
[----:B------:R1:W-:Y:S04]  /*6f440*/  STL [R1+0x1afc], R14 ;  /* 0x001afc0e01007387 */ /* 0x0003e80000100800 */
[----:B------:R2:W-:Y:S04]  /*6f450*/  LDGSTS.E [R3+0x1b000], desc[UR14][R8.64], P0 ;  /* 0x1b00000008037fae */ /* 0x0005e8000812184e */
[----:B------:R-:W-:Y:S01]  /*6f460*/  STL [R1+0x1af8], R19 ;  /* 0x001af81301007387 */ /* 0x000fe20000100800 */
[----:B--2---:R-:W-:Y:S01]  /*6f470*/  MOV R8, R14 ;  /* 0x0000000e00087202 */ /* 0x004fe20000000f00 */
[----:B------:R-:W-:-:S02]  /*6f480*/  IMAD.MOV.U32 R9, RZ, RZ, R19 ;  /* 0x000000ffff097224 */ /* 0x000fc400078e0013 */
[----:B-1----:R-:W2:Y:S04]  /*6f490*/  LDL.LU R14, [R1+0x1b8c] ;  /* 0x001b8c00010e7983 */ /* 0x002ea80000300800 */
[----:B------:R1:W-:Y:S01]  /*6f4a0*/  LDGSTS.E [R3+0x1b100], desc[UR14][R8.64], P0 ;  /* 0x1b10000008037fae */ /* 0x0003e2000812184e */
[----:B---3--:R-:W-:-:S04]  /*6f4b0*/  IADD3 R13, P1, R13, UR16, RZ ;  /* 0x000000100d0d7c10 */ /* 0x008fc8000ff3e0ff */
[----:B------:R-:W-:Y:S01]  /*6f4c0*/  IADD3.X R18, R18, UR8, RZ, P1, !PT ;  /* 0x0000000812127c10 */ /* 0x000fe20008ffe4ff */
[----:B------:R-:W-:Y:S04]  /*6f4d0*/  STL [R1+0x1b04], R13 ;  /* 0x001b040d01007387 */ /* 0x000fe80000100800 */
[----:B------:R3:W-:Y:S01]  /*6f4e0*/  STL [R1+0x1b00], R18 ;  /* 0x001b001201007387 */ /* 0x0007e20000100800 */
[----:B-1----:R-:W-:-:S03]  /*6f4f0*/  IMAD.MOV.U32 R9, RZ, RZ, R18 ;  /* 0x000000ffff097224 */ /* 0x002fc600078e0012 */
[----:B---3--:R-:W3:Y:S01]  /*6f500*/  LDL.LU R18, [R1+0x1b88] ;  /* 0x001b880001127983 */ /* 0x008ee20000300800 */
[----:B------:R-:W-:Y:S01]  /*6f510*/  UISETP.GT.AND UP1, UPT, UR18, 0x70, UPT ;  /* 0x000000701200788c */ /* 0x000fe2000bf24270 */
[----:B------:R-:W-:Y:S02]  /*6f520*/  MOV R8, R13 ;  /* 0x0000000d00087202 */ /* 0x000fe40000000f00 */
[----:B------:R-:W3:Y:S04]  /*6f530*/  LDL.LU R21, [R1+0x1bf0] ;  /* 0x001bf00001157983 */ /* 0x000ee80000300800 */
[----:B------:R-:W3:Y:S01]  /*6f540*/  LDL.LU R19, [R1+0x1bf4] ;  /* 0x001bf40001137983 */ /* 0x000ee20000300800 */
[----:B------:R-:W-:-:S03]  /*6f550*/  USEL UR12, URZ, 0x4, !UP1 ;  /* 0x000000043f0c7887 */ /* 0x000fc6000c800000 */
[----:B------:R1:W-:Y:S04]  /*6f560*/  LDGSTS.E [R3+0x1b200], desc[UR14][R8.64], P0 ;  /* 0x1b20000008037fae */ /* 0x0003e8000812184e */
[----:B------:R-:W3:Y:S04]  /*6f570*/  LDL.LU R20, [R1+0x1bf8] ;  /* 0x001bf80001147983 */ /* 0x000ee80000300800 */
[----:B------:R-:W3:Y:S01]  /*6f580*/  LDL.LU R13, [R1+0x1bfc] ;  /* 0x001bfc00010d7983 */ /* 0x000ee20000300800 */
[----:B------:R-:W-:Y:S01]  /*6f590*/  USEL UR12, UR12, URZ, !UP0 ;  /* 0x0000003f0c0c7287 */ /* 0x000fe2000c000000 */
[----:B------:R-:W-:-:S04]  /*6f5a0*/  IADD3 R24, P2, R24, UR16, RZ ;  /* 0x0000001018187c10 */ /* 0x000fc8000ff5e0ff */
[----:B------:R-:W-:Y:S02]  /*6f5b0*/  IADD3.X R25, R25, UR8, RZ, P2, !PT ;  /* 0x0000000819197c10 */ /* 0x000fe400097fe4ff */
[----:B-1----:R-:W-:Y:S02]  /*6f5c0*/  MOV R8, R24 ;  /* 0x0000001800087202 */ /* 0x002fe40000000f00 */
[----:B------:R-:W-:Y:S02]  /*6f5d0*/  IADD3 R22, P3, R22, UR16, RZ ;  /* 0x0000001016167c10 */ /* 0x000fe4000ff7e0ff */
[----:B------:R-:W-:Y:S01]  /*6f5e0*/  ISETP.NE.U32.AND P1, PT, RZ, UR12, PT ;  /* 0x0000000cff007c0c */ /* 0x000fe2000bf25070 */
[----:B------:R-:W-:Y:S01]  /*6f5f0*/  IMAD.MOV.U32 R9, RZ, RZ, R25 ;  /* 0x000000ffff097224 */ /* 0x000fe200078e0019 */
[----:B------:R-:W-:-:S04]  /*6f600*/  IADD3.X R23, R23, UR8, RZ, P3, !PT ;  /* 0x0000000817177c10 */ /* 0x000fc80009ffe4ff */
[----:B------:R1:W-:Y:S01]  /*6f610*/  LDGSTS.E [R3+0x1b300], desc[UR14][R8.64], P0 ;  /* 0x1b30000008037fae */ /* 0x0003e2000812184e */
[----:B------:R-:W-:-:S03]  /*6f620*/  IADD3 R16, P0, R16, UR16, RZ ;  /* 0x0000001010107c10 */ /* 0x000fc6000ff1e0ff */
[----:B------:R-:W-:Y:S04]  /*6f630*/  STL [R1+0x1b0c], R24 ;  /* 0x001b0c1801007387 */ /* 0x000fe80000100800 */
[----:B------:R-:W-:Y:S01]  /*6f640*/  STL [R1+0x1b08], R25 ;  /* 0x001b081901007387 */ /* 0x000fe20000100800 */
[----:B------:R-:W-:-:S03]  /*6f650*/  IADD3.X R17, R17, UR8, RZ, P0, !PT ;  /* 0x0000000811117c10 */ /* 0x000fc600087fe4ff */
[----:B------:R-:W-:Y:S04]  /*6f660*/  STL [R1+0x1b74], R22 ;  /* 0x001b741601007387 */ /* 0x000fe80000100800 */
[----:B------:R-:W-:Y:S01]  /*6f670*/  STL [R1+0x1b70], R23 ;  /* 0x001b701701007387 */ /* 0x000fe20000100800 */
[----:B----4-:R-:W-:Y:S02]  /*6f680*/  IADD3 R12, P2, R12, UR16, RZ ;  /* 0x000000100c0c7c10 */ /* 0x010fe4000ff5e0ff */
[----:B-1----:R-:W-:Y:S01]  /*6f690*/  MOV R8, R22 ;  /* 0x0000001600087202 */ /* 0x002fe20000000f00 */
[----:B------:R-:W-:Y:S01]  /*6f6a0*/  IMAD.MOV.U32 R9, RZ, RZ, R23 ;  /* 0x000000ffff097224 */ /* 0x000fe200078e0017 */
[----:B------:R1:W-:Y:S01]  /*6f6b0*/  STL [R1+0x1b7c], R16 ;  /* 0x001b7c1001007387 */ /* 0x0003e20000100800 */
[----:B------:R-:W-:-:S03]  /*6f6c0*/  IADD3.X R15, R15, UR8, RZ, P2, !PT ;  /* 0x000000080f0f7c10 */ /* 0x000fc600097fe4ff */
[----:B------:R4:W-:Y:S04]  /*6f6d0*/  STL [R1+0x1b78], R17 ;  /* 0x001b781101007387 */ /* 0x0009e80000100800 */
[----:B------:R-:W-:Y:S04]  /*6f6e0*/  STL [R1+0x1b84], R12 ;  /* 0x001b840c01007387 */ /* 0x000fe80000100800 */
[----:B------:R1:W-:Y:S02]  /*6f6f0*/  LDGSTS.E [R3+0x1c000], desc[UR14][R8.64], P1 ;  /* 0x1c00000008037fae */ /* 0x0003e4000892184e */
[----:B-1----:R-:W-:-:S02]  /*6f700*/  MOV R8, R16 ;  /* 0x0000001000087202 */ /* 0x002fc40000000f00 */
[----:B------:R-:W3:Y:S01]  /*6f710*/  LDL.LU R16, [R1+0x1c04] ;  /* 0x001c040001107983 */ /* 0x000ee20000300800 */
[----:B------:R-:W-:-:S03]  /*6f720*/  IMAD.MOV.U32 R9, RZ, RZ, R17 ;  /* 0x000000ffff097224 */ /* 0x000fc600078e0011 */
[----:B------:R1:W-:Y:S04]  /*6f730*/  STL [R1+0x1b80], R15 ;  /* 0x001b800f01007387 */ /* 0x0003e80000100800 */
[----:B----4-:R-:W4:Y:S04]  /*6f740*/  LDL.LU R17, [R1+0x1c00] ;  /* 0x001c000001117983 */ /* 0x010f280000300800 */
[----:B------:R1:W-:Y:S02]  /*6f750*/  LDGSTS.E [R3+0x1c100], desc[UR14][R8.64], P1 ;  /* 0x1c10000008037fae */ /* 0x0003e4000892184e */
[----:B-1----:R-:W-:Y:S01]  /*6f760*/  MOV R8, R12 ;  /* 0x0000000c00087202 */ /* 0x002fe20000000f00 */
[----:B------:R-:W-:-:S02]  /*6f770*/  IMAD.MOV.U32 R9, RZ, RZ, R15 ;  /* 0x000000ffff097224 */ /* 0x000fc400078e000f */
[----:B------:R-:W4:Y:S04]  /*6f780*/  LDL.LU R15, [R1+0x1c0c] ;  /* 0x001c0c00010f7983 */ /* 0x000f280000300800 */
[----:B------:R-:W4:Y:S04]  /*6f790*/  LDL.LU R12, [R1+0x1c74] ;  /* 0x001c7400010c7983 */ /* 0x000f280000300800 */
[----:B------:R1:W-:Y:S01]  /*6f7a0*/  LDGSTS.E [R3+0x1c200], desc[UR14][R8.64], P1 ;  /* 0x1c20000008037fae */ /* 0x0003e2000892184e */
[----:B--2---:R-:W-:-:S05]  /*6f7b0*/  IADD3 R14, P0, R14, UR16, RZ ;  /* 0x000000100e0e7c10 */ /* 0x004fca000ff1e0ff */
[----:B------:R-:W-:Y:S01]  /*6f7c0*/  STL [R1+0x1b8c], R14 ;  /* 0x001b8c0e01007387 */ /* 0x000fe20000100800 */
[----:B-1----:R-:W-:Y:S02]  /*6f7d0*/  MOV R8, R14 ;  /* 0x0000000e00087202 */ /* 0x002fe40000000f00 */
[----:B---3--:R-:W-:-:S05]  /*6f7e0*/  IADD3.X R18, R18, UR8, RZ, P0, !PT ;  /* 0x0000000812127c10 */ /* 0x008fca00087fe4ff */
[----:B------:R1:W-:Y:S01]  /*6f7f0*/  STL [R1+0x1b88], R18 ;  /* 0x001b881201007387 */ /* 0x0003e20000100800 */
[----:B------:R-:W-:Y:S01]  /*6f800*/  IMAD.MOV.U32 R9, RZ, RZ, R18 ;  /* 0x000000ffff097224 */ /* 0x000fe200078e0012 */
[----:B------:R-:W-:Y:S02]  /*6f810*/  UISETP.GT.AND UP1, UPT, UR18, 0x74, UPT ;  /* 0x000000741200788c */ /* 0x000fe4000bf24270 */
[----:B-1----:R-:W2:Y:S04]  /*6f820*/  LDL.LU R18, [R1+0x1c08] ;  /* 0x001c080001127983 */ /* 0x002ea80000300800 */
[----:B------:R-:W3:Y:S01]  /*6f830*/  LDL.LU R14, [R1+0x1c70] ;  /* 0x001c7000010e7983 */ /* 0x000ee20000300800 */
[----:B------:R-:W-:-:S03]  /*6f840*/  USEL UR12, URZ, 0x4, !UP1 ;  /* 0x000000043f0c7887 */ /* 0x000fc6000c800000 */
[----:B------:R1:W-:Y:S01]  /*6f850*/  LDGSTS.E [R3+0x1c300], desc[UR14][R8.64], P1 ;  /* 0x1c30000008037fae */ /* 0x0003e2000892184e */
[----:B------:R-:W-:Y:S01]  /*6f860*/  IADD3 R19, P1, R19, UR16, RZ ;  /* 0x0000001013137c10 */ /* 0x000fe2000ff3e0ff */
[----:B------:R-:W-:Y:S01]  /*6f870*/  USEL UR12, UR12, URZ, !UP0 ;  /* 0x0000003f0c0c7287 */ /* 0x000fe2000c000000 */
[----:B------:R-:W-:Y:S02]  /*6f880*/  IADD3 R13, P2, R13, UR16, RZ ;  /* 0x000000100d0d7c10 */ /* 0x000fe4000ff5e0ff */
[----:B------:R-:W-:Y:S01]  /*6f890*/  IADD3.X R21, R21, UR8, RZ, P1, !PT ;  /* 0x0000000815157c10 */ /* 0x000fe20008ffe4ff */
[----:B------:R1:W-:Y:S02]  /*6f8a0*/  STL [R1+0x1bf4], R19 ;  /* 0x001bf41301007387 */ /* 0x0003e40000100800 */
[----:B------:R-:W-:Y:S02]  /*6f8b0*/  ISETP.NE.U32.AND P0, PT, RZ, UR12, PT ;  /* 0x0000000cff007c0c */ /* 0x000fe4000bf05070 */
[----:B------:R-:W-:Y:S01]  /*6f8c0*/  IADD3.X R20, R20, UR8, RZ, P2, !PT ;  /* 0x0000000814147c10 */ /* 0x000fe200097fe4ff */
[----:B------:R-:W-:Y:S04]  /*6f8d0*/  STL [R1+0x1bf0], R21 ;  /* 0x001bf01501007387 */ /* 0x000fe80000100800 */
[----:B------:R-:W-:Y:S04]  /*6f8e0*/  STL [R1+0x1bfc], R13 ;  /* 0x001bfc0d01007387 */ /* 0x000fe80000100800 */
[----:B------:R-:W3:Y:S01]  /*6f8f0*/  LDL.LU R24, [R1+0x1c7c] ;  /* 0x001c7c0001187983 */ /* 0x000ee20000300800 */
[----:B-1----:R-:W-:-:S03]  /*6f900*/  MOV R8, R19 ;  /* 0x0000001300087202 */ /* 0x002fc60000000f00 */
[----:B------:R1:W-:Y:S01]  /*6f910*/  STL [R1+0x1bf8], R20 ;  /* 0x001bf81401007387 */ /* 0x0003e20000100800 */
[----:B------:R-:W-:-:S03]  /*6f920*/  IMAD.MOV.U32 R9, RZ, RZ, R21 ;  /* 0x000000ffff097224 */ /* 0x000fc600078e0015 */
[----:B------:R-:W3:Y:S04]  /*6f930*/  LDL.LU R19, [R1+0x1c84] ;  /* 0x001c840001137983 */ /* 0x000ee80000300800 */
[----:B------:R-:W3:Y:S04]  /*6f940*/  LDL.LU R25, [R1+0x1c78] ;  /* 0x001c780001197983 */ /* 0x000ee80000300800 */
[----:B------:R1:W-:Y:S02]  /*6f950*/  LDGSTS.E [R3+0x1d000], desc[UR14][R8.64], P0 ;  /* 0x1d00000008037fae */ /* 0x0003e4000812184e */
[----:B-1----:R-:W-:Y:S01]  /*6f960*/  MOV R8, R13 ;  /* 0x0000000d00087202 */ /* 0x002fe20000000f00 */
[----:B------:R-:W-:-:S02]  /*6f970*/  IMAD.MOV.U32 R9, RZ, RZ, R20 ;  /* 0x000000ffff097224 */ /* 0x000fc400078e0014 */
[----:B------:R-:W3:Y:S04]  /*6f980*/  LDL.LU R20, [R1+0x1c80] ;  /* 0x001c800001147983 */ /* 0x000ee80000300800 */
[----:B------:R-:W3:Y:S04]  /*6f990*/  LDL.LU R13, [R1+0x1c8c] ;  /* 0x001c8c00010d7983 */ /* 0x000ee80000300800 */
[----:B------:R1:W-:Y:S01]  /*6f9a0*/  LDGSTS.E [R3+0x1d100], desc[UR14][R8.64], P0 ;  /* 0x1d10000008037fae */ /* 0x0003e2000812184e */
[----:B------:R-:W-:-:S04]  /*6f9b0*/  IADD3 R16, P1, R16, UR16, RZ ;  /* 0x0000001010107c10 */ /* 0x000fc8000ff3e0ff */
[----:B----4-:R-:W-:Y:S01]  /*6f9c0*/  IADD3.X R17, R17, UR8, RZ, P1, !PT ;  /* 0x0000000811117c10 */ /* 0x010fe20008ffe4ff */
[----:B------:R4:W-:Y:S01]  /*6f9d0*/  STL [R1+0x1c04], R16 ;  /* 0x001c041001007387 */ /* 0x0009e20000100800 */
[----:B-1----:R-:W-:-:S03]  /*6f9e0*/  MOV R8, R16 ;  /* 0x0000001000087202 */ /* 0x002fc60000000f00 */
[----:B------:R1:W-:Y:S04]  /*6f9f0*/  STL [R1+0x1c00], R17 ;  /* 0x001c001101007387 */ /* 0x0003e80000100800 */
[----:B----4-:R-:W4:Y:S01]  /*6fa00*/  LDL.LU R16, [R1+0x1c88] ;  /* 0x001c880001107983 */ /* 0x010f220000300800 */
[----:B------:R-:W-:-:S03]  /*6fa10*/  IMAD.MOV.U32 R9, RZ, RZ, R17 ;  /* 0x000000ffff097224 */ /* 0x000fc600078e0011 */
[----:B-1----:R-:W4:Y:S04]  /*6fa20*/  LDL.LU R17, [R1+0x1cf4] ;  /* 0x001cf40001117983 */ /* 0x002f280000300800 */
[----:B------:R-:W4:Y:S01]  /*6fa30*/  LDL.LU R22, [R1+0x1cfc] ;  /* 0x001cfc0001167983 */ /* 0x000f220000300800 */
[----:B------:R-:W-:Y:S02]  /*6fa40*/  IADD3 R15, P2, R15, UR16, RZ ;  /* 0x000000100f0f7c10 */ /* 0x000fe4000ff5e0ff */
[----:B------:R-:W-:Y:S01]  /*6fa50*/  IADD3 R12, P3, R12, UR16, RZ ;  /* 0x000000100c0c7c10 */ /* 0x000fe2000ff7e0ff */
[----:B------:R1:W-:Y:S04]  /*6fa60*/  LDGSTS.E [R3+0x1d200], desc[UR14][R8.64], P0 ;  /* 0x1d20000008037fae */ /* 0x0003e8000812184e */
[----:B------:R-:W-:Y:S01]  /*6fa70*/  STL [R1+0x1c0c], R15 ;  /* 0x001c0c0f01007387 */ /* 0x000fe20000100800 */
[----:B-1----:R-:W-:-:S02]  /*6fa80*/  MOV R8, R15 ;  /* 0x0000000f00087202 */ /* 0x002fc40000000f00 */
[----:B--2---:R-:W-:Y:S02]  /*6fa90*/  IADD3.X R18, R18, UR8, RZ, P2, !PT ;  /* 0x0000000812127c10 */ /* 0x004fe400097fe4ff */
[----:B---3--:R-:W-:-:S03]  /*6faa0*/  IADD3.X R14, R14, UR8, RZ, P3, !PT ;  /* 0x000000080e0e7c10 */ /* 0x008fc60009ffe4ff */
[----:B------:R1:W-:Y:S01]  /*6fab0*/  STL [R1+0x1c08], R18 ;  /* 0x001c081201007387 */ /* 0x0003e20000100800 */
[----:B------:R-:W-:-:S03]  /*6fac0*/  IMAD.MOV.U32 R9, RZ, RZ, R18 ;  /* 0x000000ffff097224 */ /* 0x000fc600078e0012 */
[----:B------:R-:W-:Y:S04]  /*6fad0*/  STL [R1+0x1c74], R12 ;  /* 0x001c740c01007387 */ /* 0x000fe80000100800 */
[----:B------:R2:W-:Y:S04]  /*6fae0*/  LDGSTS.E [R3+0x1d300], desc[UR14][R8.64], P0 ;  /* 0x1d30000008037fae */ /* 0x0005e8000812184e */
[----:B-1----:R-:W3:Y:S04]  /*6faf0*/  LDL.LU R18, [R1+0x1cf0] ;  /* 0x001cf00001127983 */ /* 0x002ee80000300800 */
[----:B------:R1:W-:Y:S04]  /*6fb00*/  STL [R1+0x1c70], R14 ;  /* 0x001c700e01007387 */ /* 0x0003e80000100800 */
[----:B------:R-:W3:Y:S04]  /*6fb10*/  LDL.LU R23, [R1+0x1cf8] ;  /* 0x001cf80001177983 */ /* 0x000ee80000300800 */
[----:B------:R-:W3:Y:S04]  /*6fb20*/  LDL.LU R21, [R1+0x1d00] ;  /* 0x001d000001157983 */ /* 0x000ee80000300800 */
[----:B------:R-:W3:Y:S01]  /*6fb30*/  LDL.LU R15, [R1+0x1d04] ;  /* 0x001d0400010f7983 */ /* 0x000ee20000300800 */
[----:B--2---:R-:W-:Y:S01]  /*6fb40*/  IMAD.MOV.U32 R9, RZ, RZ, R14 ;  /* 0x000000ffff097224 */ /* 0x004fe200078e000e */
[----:B------:R-:W-:-:S02]  /*6fb50*/  MOV R8, R12 ;  /* 0x0000000c00087202 */ /* 0x000fc40000000f00 */
[----:B-1----:R-:W2:Y:S04]  /*6fb60*/  LDL.LU R14, [R1+0x1d08] ;  /* 0x001d0800010e7983 */ /* 0x002ea80000300800 */
[----:B------:R-:W2:Y:S01]  /*6fb70*/  LDL.LU R12, [R1+0x1d0c] ;  /* 0x001d0c00010c7983 */ /* 0x000ea20000300800 */
[----:B------:R-:W-:-:S04]  /*6fb80*/  UISETP.GT.AND UP1, UPT, UR18, 0x78, UPT ;  /* 0x000000781200788c */ /* 0x000fc8000bf24270 */
[----:B------:R-:W-:-:S04]  /*6fb90*/  USEL UR12, URZ, 0x4, !UP1 ;  /* 0x000000043f0c7887 */ /* 0x000fc8000c800000 */
[----:B------:R-:W-:Y:S01]  /*6fba0*/  USEL UR12, UR12, URZ, !UP0 ;  /* 0x0000003f0c0c7287 */ /* 0x000fe2000c000000 */
[----:B------:R-:W-:-:S05]  /*6fbb0*/  IADD3 R24, P0, R24, UR16, RZ ;  /* 0x0000001018187c10 */ /* 0x000fca000ff1e0ff */
[----:B------:R-:W-:Y:S02]  /*6fbc0*/  ISETP.NE.U32.AND P1, PT, RZ, UR12, PT ;  /* 0x0000000cff007c0c */ /* 0x000fe4000bf25070 */
[----:B------:R-:W-:Y:S02]  /*6fbd0*/  IADD3.X R25, R25, UR8, RZ, P0, !PT ;  /* 0x0000000819197c10 */ /* 0x000fe400087fe4ff */
[----:B------:R-:W-:Y:S02]  /*6fbe0*/  IADD3 R19, P2, R19, UR16, RZ ;  /* 0x0000001013137c10 */ /* 0x000fe4000ff5e0ff */
[----:B------:R-:W-:Y:S02]  /*6fbf0*/  IADD3 R13, P0, R13, UR16, RZ ;  /* 0x000000100d0d7c10 */ /* 0x000fe4000ff1e0ff */
[----:B------:R-:W-:-:S05]  /*6fc00*/  IADD3.X R20, R20, UR8, RZ, P2, !PT ;  /* 0x0000000814147c10 */ /* 0x000fca00097fe4ff */
[----:B------:R1:W-:Y:S02]  /*6fc10*/  LDGSTS.E [R3+0x1e000], desc[UR14][R8.64], P1 ;  /* 0x1e00000008037fae */ /* 0x0003e4000892184e */
[----:B-1----:R-:W-:Y:S01]  /*6fc20*/  MOV R8, R24 ;  /* 0x0000001800087202 */ /* 0x002fe20000000f00 */
[----:B------:R-:W-:Y:S01]  /*6fc30*/  IMAD.MOV.U32 R9, RZ, RZ, R25 ;  /* 0x000000ffff097224 */ /* 0x000fe200078e0019 */
[----:B----4-:R-:W-:-:S04]  /*6fc40*/  IADD3.X R16, R16, UR8, RZ, P0, !PT ;  /* 0x0000000810107c10 */ /* 0x010fc800087fe4ff */
[----:B------:R1:W-:Y:S04]  /*6fc50*/  LDGSTS.E [R3+0x1e100], desc[UR14][R8.64], P1 ;  /* 0x1e10000008037fae */ /* 0x0003e8000892184e */
[----:B------:R-:W-:Y:S04]  /*6fc60*/  STL [R1+0x1c7c], R24 ;  /* 0x001c7c1801007387 */ /* 0x000fe80000100800 */
[----:B------:R-:W-:Y:S04]  /*6fc70*/  STL [R1+0x1c78], R25 ;  /* 0x001c781901007387 */ /* 0x000fe80000100800 */
[----:B------:R-:W-:Y:S01]  /*6fc80*/  STL [R1+0x1c84], R19 ;  /* 0x001c841301007387 */ /* 0x000fe20000100800 */
[----:B-1----:R-:W-:Y:S01]  /*6fc90*/  MOV R8, R19 ;  /* 0x0000001300087202 */ /* 0x002fe20000000f00 */
[----:B------:R-:W-:-:S02]  /*6fca0*/  IMAD.MOV.U32 R9, RZ, RZ, R20 ;  /* 0x000000ffff097224 */ /* 0x000fc400078e0014 */
[----:B------:R1:W-:Y:S04]  /*6fcb0*/  STL [R1+0x1c80], R20 ;  /* 0x001c801401007387 */ /* 0x0003e80000100800 */
[----:B------:R4:W-:Y:S01]  /*6fcc0*/  LDGSTS.E [R3+0x1e200], desc[UR14][R8.64], P1 ;  /* 0x1e20000008037fae */ /* 0x0009e2000892184e */
[----:B------:R-:W-:-:S03]  /*6fcd0*/  UISETP.GT.AND UP1, UPT, UR18, 0x7c, UPT ;  /* 0x0000007c1200788c */ /* 0x000fc6000bf24270 */
[----:B------:R-:W-:Y:S04]  /*6fce0*/  STL [R1+0x1c8c], R13 ;  /* 0x001c8c0d01007387 */ /* 0x000fe80000100800 */
[----:B------:R4:W-:Y:S01]  /*6fcf0*/  STL [R1+0x1c88], R16 ;  /* 0x001c881001007387 */ /* 0x0009e20000100800 */
[----:B------:R-:W-:-:S03]  /*6fd00*/  USEL UR12, URZ, 0x4, !UP1 ;  /* 0x000000043f0c7887 */ /* 0x000fc6000c800000 */
[----:B-1----:R-:W2:Y:S04]  /*6fd10*/  LDL.LU R20, [R1+0x22a8] ;  /* 0x0022a80001147983 */ /* 0x002ea80000300800 */
[----:B------:R-:W2:Y:S01]  /*6fd20*/  LDL.LU R19, [R1+0x22d0] ;  /* 0x0022d00001137983 */ /* 0x000ea20000300800 */
[----:B----4-:R-:W-:Y:S01]  /*6fd30*/  MOV R8, R13 ;  /* 0x0000000d00087202 */ /* 0x010fe20000000f00 */
[----:B------:R-:W-:Y:S01]  /*6fd40*/  IMAD.MOV.U32 R9, RZ, RZ, R16 ;  /* 0x000000ffff097224 */ /* 0x000fe200078e0010 */
[----:B------:R-:W-:Y:S01]  /*6fd50*/  USEL UR12, UR12, URZ, !UP0 ;  /* 0x0000003f0c0c7287 */ /* 0x000fe2000c000000 */
[----:B------:R-:W-:Y:S01]  /*6fd60*/  IADD3 R22, P2, R22, UR16, RZ ;  /* 0x0000001016167c10 */ /* 0x000fe2000ff5e0ff */
[----:B------:R-:W4:Y:S04]  /*6fd70*/  LDL.LU R16, [R1+0x22ac] ;  /* 0x0022ac0001107983 */ /* 0x000f280000300800 */
[----:B------:R1:W-:Y:S01]  /*6fd80*/  LDGSTS.E [R3+0x1e300], desc[UR14][R8.64], P1 ;  /* 0x1e30000008037fae */ /* 0x0003e2000892184e */
[----:B------:R-:W-:-:S03]  /*6fd90*/  IADD3 R17, P1, R17, UR16, RZ ;  /* 0x0000001011117c10 */ /* 0x000fc6000ff3e0ff */
[----:B------:R-:W4:Y:S01]  /*6fda0*/  LDL.LU R13, [R1+0x22a4] ;  /* 0x0022a400010d7983 */ /* 0x000f220000300800 */
[----:B------:R-:W-:-:S03]  /*6fdb0*/  ISETP.NE.U32.AND P0, PT, RZ, UR12, PT ;  /* 0x0000000cff007c0c */ /* 0x000fc6000bf05070 */
[----:B------:R-:W-:Y:S01]  /*6fdc0*/  STL [R1+0x1cf4], R17 ;  /* 0x001cf41101007387 */ /* 0x000fe20000100800 */
[----:B-1----:R-:W-:Y:S02]  /*6fdd0*/  MOV R8, R17 ;  /* 0x0000001100087202 */ /* 0x002fe40000000f00 */
[----:B---3--:R-:W-:Y:S02]  /*6fde0*/  IADD3.X R18, R18, UR8, RZ, P1, !PT ;  /* 0x0000000812127c10 */ /* 0x008fe40008ffe4ff */
[----:B------:R-:W-:-:S03]  /*6fdf0*/  IADD3.X R23, R23, UR8, RZ, P2, !PT ;  /* 0x0000000817177c10 */ /* 0x000fc600097fe4ff */
[----:B------:R1:W-:Y:S01]  /*6fe00*/  STL [R1+0x1cf0], R18 ;  /* 0x001cf01201007387 */ /* 0x0003e20000100800 */
[----:B------:R-:W-:-:S03]  /*6fe10*/  IMAD.MOV.U32 R9, RZ, RZ, R18 ;  /* 0x000000ffff097224 */ /* 0x000fc600078e0012 */
[----:B------:R-:W-:Y:S01]  /*6fe20*/  STL [R1+0x1cfc], R22 ;  /* 0x001cfc1601007387 */ /* 0x000fe20000100800 */
[----:B------:R-:W-:-:S03]  /*6fe30*/  IADD3 R15, P1, R15, UR16, RZ ;  /* 0x000000100f0f7c10 */ /* 0x000fc6000ff3e0ff */
[----:B------:R3:W-:Y:S04]  /*6fe40*/  LDGSTS.E [R3+0x1f000], desc[UR14][R8.64], P0 ;  /* 0x1f00000008037fae */ /* 0x0007e8000812184e */
[----:B-1----:R-:W4:Y:S04]  /*6fe50*/  LDL.LU R18, [R1+0x22a0] ;  /* 0x0022a00001127983 */ /* 0x002f280000300800 */
[----:B------:R-:W-:Y:S04]  /*6fe60*/  STL [R1+0x1cf8], R23 ;  /* 0x001cf81701007387 */ /* 0x000fe80000100800 */
[----:B------:R-:W4:Y:S01]  /*6fe70*/  LDL.LU R17, [R1+0x2298] ;  /* 0x0022980001117983 */ /* 0x000f220000300800 */
[----:B------:R-:W-:-:S02]  /*6fe80*/  IADD3.X R21, R21, UR8, RZ, P1, !PT ;  /* 0x0000000815157c10 */ /* 0x000fc40008ffe4ff */
[----:B--2---:R-:W-:Y:S02]  /*6fe90*/  IADD3 R12, P2, R12, UR16, RZ ;  /* 0x000000100c0c7c10 */ /* 0x004fe4000ff5e0ff */
[----:B---3--:R-:W-:Y:S01]  /*6fea0*/  MOV R8, R22 ;  /* 0x0000001600087202 */ /* 0x008fe20000000f00 */
[----:B------:R-:W-:Y:S01]  /*6feb0*/  IMAD.MOV.U32 R9, RZ, RZ, R23 ;  /* 0x000000ffff097224 */ /* 0x000fe200078e0017 */
[----:B------:R-:W-:Y:S01]  /*6fec0*/  IADD3.X R14, R14, UR8, RZ, P2, !PT ;  /* 0x000000080e0e7c10 */ /* 0x000fe200097fe4ff */
[----:B------:R1:W-:Y:S04]  /*6fed0*/  STL [R1+0x1d04], R15 ;  /* 0x001d040f01007387 */ /* 0x0003e80000100800 */
[----:B------:R2:W-:Y:S04]  /*6fee0*/  LDGSTS.E [R3+0x1f100], desc[UR14][R8.64], P0 ;  /* 0x1f10000008037fae */ /* 0x0005e8000812184e */
[----:B------:R-:W-:Y:S04]  /*6fef0*/  STL [R1+0x1d00], R21 ;  /* 0x001d001501007387 */ /* 0x000fe80000100800 */
[----:B------:R-:W-:Y:S04]  /*6ff00*/  STL [R1+0x1d0c], R12 ;  /* 0x001d0c0c01007387 */ /* 0x000fe80000100800 */
[----:B------:R3:W-:Y:S01]  /*6ff10*/  STL [R1+0x1d08], R14 ;  /* 0x001d080e01007387 */ /* 0x0007e20000100800 */
[----:B--2---:R-:W-:Y:S01]  /*6ff20*/  MOV R8, R15 ;  /* 0x0000000f00087202 */ /* 0x004fe20000000f00 */
[----:B------:R-:W-:-:S02]  /*6ff30*/  IMAD.MOV.U32 R9, RZ, RZ, R21 ;  /* 0x000000ffff097224 */ /* 0x000fc400078e0015 */
[----:B-1----:R-:W2:Y:S04]  /*6ff40*/  LDL.LU R15, [R1+0x2290] ;  /* 0x00229000010f7983 */ /* 0x002ea80000300800 */
[----:B------:R1:W-:Y:S02]  /*6ff50*/  LDGSTS.E [R3+0x1f200], desc[UR14][R8.64], P0 ;  /* 0x1f20000008037fae */ /* 0x0003e4000812184e */
[----:B-1----:R-:W-:Y:S02]  /*6ff60*/  IMAD.MOV.U32 R9, RZ, RZ, R14 ;  /* 0x000000ffff097224 */ /* 0x002fe400078e000e */
[----:B---3--:R-:W3:Y:S01]  /*6ff70*/  LDL.LU R14, [R1+0x229c] ;  /* 0x00229c00010e7983 */ /* 0x008ee20000300800 */
[----:B------:R-:W-:Y:S01]  /*6ff80*/  UISETP.GT.AND UP1, UPT, UR18, 0x1, UPT ;  /* 0x000000011200788c */ /* 0x000fe2000bf24270 */
[----:B------:R-:W-:-:S02]  /*6ff90*/  MOV R8, R12 ;  /* 0x0000000c00087202 */ /* 0x000fc40000000f00 */
[----:B------:R-:W2:Y:S04]  /*6ffa0*/  LDL.LU R24, [R1+0x2234] ;  /* 0x0022340001187983 */ /* 0x000ea80000300800 */
[----:B------:R-:W2:Y:S01]  /*6ffb0*/  LDL.LU R12, [R1+0x222c] ;  /* 0x00222c00010c7983 */ /* 0x000ea20000300800 */
[----:B------:R-:W-:-:S03]  /*6ffc0*/  USEL UR12, URZ, 0x4, !UP1 ;  /* 0x000000043f0c7887 */ /* 0x000fc6000c800000 */
[----:B------:R1:W-:Y:S01]  /*6ffd0*/  LDGSTS.E [R3+0x1f300], desc[UR14][R8.64], P0 ;  /* 0x1f30000008037fae */ /* 0x0003e2000812184e */
[----:B------:R-:W-:-:S06]  /*6ffe0*/  USEL UR12, UR12, URZ, !UP0 ;  /* 0x0000003f0c0c7287 */ /* 0x000fcc000c000000 */
[----:B------:R-:W-:Y:S02]  /*6fff0*/  ISETP.NE.U32.AND P0, PT, RZ, UR12, PT ;  /* 0x0000000cff007c0c */ /* 0x000fe4000bf05070 */
[----:B-1----:R-:W-:Y:S02]  /*70000*/  LOP3.LUT R3, R10, 0x20, RZ, 0x3c, !PT ;  /* 0x000000200a037812 */ /* 0x002fe400078e3cff */
[----:B------:R-:W-:-:S04]  /*70010*/  IADD3 R19, P1, R19, UR16, RZ ;  /* 0x0000001013137c10 */ /* 0x000fc8000ff3e0ff */
[----:B------:R-:W-:Y:S01]  /*70020*/  IADD3.X R20, R20, UR8, RZ, P1, !PT ;  /* 0x0000000814147c10 */ /* 0x000fe20008ffe4ff */
[----:B------:R-:W-:Y:S01]  /*70030*/  STL [R1+0x22d0], R19 ;  /* 0x0022d01301007387 */ /* 0x000fe20000100800 */
[----:B----4-:R-:W-:-:S03]  /*70040*/  IADD3 R16, P1, R16, UR16, RZ ;  /* 0x0000001010107c10 */ /* 0x010fc6000ff3e0ff */
[----:B------:R-:W-:Y:S01]  /*70050*/  STL [R1+0x22a8], R20 ;  /* 0x0022a81401007387 */ /* 0x000fe20000100800 */
[----:B------:R-:W-:Y:S01]  /*70060*/  IADD3 R3, R3, UR13, RZ ;  /* 0x0000000d03037c10 */ /* 0x000fe2000fffe0ff */
[----:B------:R-:W-:Y:S01]  /*70070*/  IMAD.MOV.U32 R8, RZ, RZ, R19 ;  /* 0x000000ffff087224 */ /* 0x000fe200078e0013 */
[----:B------:R-:W-:Y:S01]  /*70080*/  MOV R9, R20 ;  /* 0x0000001400097202 */ /* 0x000fe20000000f00 */
[----:B------:R-:W4:Y:S01]  /*70090*/  LDL.LU R25, [R1+0x2228] ;  /* 0x0022280001197983 */ /* 0x000f220000300800 */
[----:B------:R-:W-:-:S03]  /*700a0*/  IADD3 R13, P2, R13, UR16, RZ ;  /* 0x000000100d0d7c10 */ /* 0x000fc6000ff5e0ff */
[----:B------:R-:W4:Y:S04]  /*700b0*/  LDL.LU R23, [R1+0x2220] ;  /* 0x0022200001177983 */ /* 0x000f280000300800 */
[----:B------:R1:W-:Y:S04]  /*700c0*/  STL [R1+0x22ac], R16 ;  /* 0x0022ac1001007387 */ /* 0x0003e80000100800 */
[----:B------:R1:W-:Y:S02]  /*700d0*/  LDGSTS.E [R3+0x400], desc[UR14][R8.64], P0 ;  /* 0x0040000008037fae */ /* 0x0003e4000812184e */
[----:B-1----:R-:W-:Y:S01]  /*700e0*/  IMAD.MOV.U32 R8, RZ, RZ, R16 ;  /* 0x000000ffff087224 */ /* 0x002fe200078e0010 */
[----:B------:R-:W-:-:S02]  /*700f0*/  IADD3.X R18, R18, UR8, RZ, P1, !PT ;  /* 0x0000000812127c10 */ /* 0x000fc40008ffe4ff */
[----:B------:R-:W-:-:S03]  /*70100*/  IADD3.X R17, R17, UR8, RZ, P2, !PT ;  /* 0x0000000811117c10 */ /* 0x000fc600097fe4ff */
[----:B------:R-:W-:Y:S04]  /*70110*/  STL [R1+0x22a0], R18 ;  /* 0x0022a01201007387 */ /* 0x000fe80000100800 */
[----:B------:R1:W-:Y:S04]  /*70120*/  STL [R1+0x22a4], R13 ;  /* 0x0022a40d01007387 */ /* 0x0003e80000100800 */
[----:B------:R-:W4:Y:S04]  /*70130*/  LDL.LU R16, [R1+0x2224] ;  /* 0x0022240001107983 */ /* 0x000f280000300800 */
[----:B------:R-:W-:Y:S04]  /*70140*/  STL [R1+0x2298], R17 ;  /* 0x0022981101007387 */ /* 0x000fe80000100800 */
[----:B------:R-:W4:Y:S01]  /*70150*/  LDL.LU R22, [R1+0x2218] ;  /* 0x0022180001167983 */ /* 0x000f220000300800 */
[----:B------:R-:W-:-:S03]  /*70160*/  MOV R9, R18 ;  /* 0x0000001200097202 */ /* 0x000fc60000000f00 */
[----:B------:R-:W4:Y:S04]  /*70170*/  LDL.LU R21, [R1+0x2210] ;  /* 0x0022100001157983 */ /* 0x000f280000300800 */
[----:B------:R1:W-:Y:S02]  /*70180*/  LDGSTS.E [R3+0x500], desc[UR14][R8.64], P0 ;  /* 0x0050000008037fae */ /* 0x0003e4000812184e */
[----:B-1----:R-:W-:Y:S02]  /*70190*/  IMAD.MOV.U32 R8, RZ, RZ, R13 ;  /* 0x000000ffff087224 */ /* 0x002fe400078e000d */
[----:B------:R-:W4:Y:S04]  /*701a0*/  LDL.LU R13, [R1+0x221c] ;  /* 0x00221c00010d7983 */ /* 0x000f280000300800 */
[----:B------:R-:W4:Y:S01]  /*701b0*/  LDL.LU R20, [R1+0x21a8] ;  /* 0x0021a80001147983 */ /* 0x000f220000300800 */
[----:B------:R-:W-:-:S03]  /*701c0*/  MOV R9, R17 ;  /* 0x0000001100097202 */ /* 0x000fc60000000f00 */
[----:B------:R-:W4:Y:S04]  /*701d0*/  LDL.LU R18, [R1+0x21b4] ;  /* 0x0021b40001127983 */ /* 0x000f280000300800 */
[----:B------:R1:W-:Y:S01]  /*701e0*/  LDGSTS.E [R3+0x600], desc[UR14][R8.64], P0 ;  /* 0x0060000008037fae */ /* 0x0003e2000812184e */
[----:B---3--:R-:W-:-:S04]  /*701f0*/  IADD3 R14, P1, R14, UR16, RZ ;  /* 0x000000100e0e7c10 */ /* 0x008fc8000ff3e0ff */
[----:B--2---:R-:W-:Y:S01]  /*70200*/  IADD3.X R15, R15, UR8, RZ, P1, !PT ;  /* 0x000000080f0f7c10 */ /* 0x004fe20008ffe4ff */
[----:B------:R2:W-:Y:S01]  /*70210*/  STL [R1+0x229c], R14 ;  /* 0x00229c0e01007387 */ /* 0x0005e20000100800 */
[----:B-1----:R-:W-:-:S03]  /*70220*/  IMAD.MOV.U32 R8, RZ, RZ, R14 ;  /* 0x000000ffff087224 */ /* 0x002fc600078e000e */
[----:B------:R1:W-:Y:S04]  /*70230*/  STL [R1+0x2290], R15 ;  /* 0x0022900f01007387 */ /* 0x0003e80000100800 */
[----:B------:R-:W3:Y:S01]  /*70240*/  LDL.LU R19, [R1+0x21a0] ;  /* 0x0021a00001137983 */ /* 0x000ee20000300800 */
[----:B------:R-:W-:-:S03]  /*70250*/  MOV R9, R15 ;  /* 0x0000000f00097202 */ /* 0x000fc60000000f00 */
[----:B--2---:R-:W2:Y:S04]  /*70260*/  LDL.LU R14, [R1+0x21ac] ;  /* 0x0021ac00010e7983 */ /* 0x004ea80000300800 */
        /* <DEDUP_REMOVED lines=8> */
[----:B------:R-:W-:Y:S01]  /*702f0*/  IADD3 R12, P2, R12, UR16, RZ ;  /* 0x000000100c0c7c10 */ /* 0x000fe2000ff5e0ff */
[----:B----4-:R-:W-:Y:S01]  /*70300*/  IMAD.MOV.U32 R8, RZ, RZ, R24 ;  /* 0x000000ffff087224 */ /* 0x010fe200078e0018 */
[----:B------:R-:W-:Y:S02]  /*70310*/  IADD3.X R25, R25, UR8, RZ, P1, !PT ;  /* 0x0000000819197c10 */ /* 0x000fe40008ffe4ff */
[----:B------:R-:W-:Y:S02]  /*70320*/  IADD3.X R23, R23, UR8, RZ, P2, !PT ;  /* 0x0000000817177c10 */ /* 0x000fe400097fe4ff */
[----:B------:R-:W-:Y:S01]  /*70330*/  MOV R9, R25 ;  /* 0x0000001900097202 */ /* 0x000fe20000000f00 */
[----:B------:R-:W-:Y:S04]  /*70340*/  STL [R1+0x2234], R24 ;  /* 0x0022341801007387 */ /* 0x000fe80000100800 */
[----:B------:R-:W-:Y:S04]  /*70350*/  STL [R1+0x2228], R25 ;  /* 0x0022281901007387 */ /* 0x000fe80000100800 */
[----:B------:R1:W-:Y:S04]  /*70360*/  STL [R1+0x222c], R12 ;  /* 0x00222c0c01007387 */ /* 0x0003e80000100800 */
[----:B------:R4:W-:Y:S04]  /*70370*/  LDGSTS.E [R3+0x1400], desc[UR14][R8.64], P0 ;  /* 0x0140000008037fae */ /* 0x0009e8000812184e */
[----:B------:R-:W-:Y:S01]  /*70380*/  STL [R1+0x2220], R23 ;  /* 0x0022201701007387 */ /* 0x000fe20000100800 */
[----:B------:R-:W-:Y:S01]  /*70390*/  UISETP.GT.AND UP1, UPT, UR18, 0x9, UPT ;  /* 0x000000091200788c */ /* 0x000fe2000bf24270 */
[----:B----4-:R-:W-:Y:S01]  /*703a0*/  IMAD.MOV.U32 R8, RZ, RZ, R12 ;  /* 0x000000ffff087224 */ /* 0x010fe200078e000c */
[----:B------:R-:W-:Y:S01]  /*703b0*/  MOV R9, R23 ;  /* 0x0000001700097202 */ /* 0x000fe20000000f00 */
[----:B-1----:R-:W4:Y:S04]  /*703c0*/  LDL.LU R12, [R1+0x219c] ;  /* 0x00219c00010c7983 */ /* 0x002f280000300800 */
[----:B------:R1:W-:Y:S01]  /*703d0*/  LDGSTS.E [R3+0x1500], desc[UR14][R8.64], P0 ;  /* 0x0150000008037fae */ /* 0x0003e2000812184e */
[----:B------:R-:W-:-:S04]  /*703e0*/  USEL UR12, URZ, 0x4, !UP1 ;  /* 0x000000043f0c7887 */ /* 0x000fc8000c800000 */
[----:B------:R-:W-:Y:S01]  /*703f0*/  USEL UR12, UR12, URZ, !UP0 ;  /* 0x0000003f0c0c7287 */ /* 0x000fe2000c000000 */
[----:B------:R-:W-:-:S04]  /*70400*/  IADD3 R16, P1, R16, UR16, RZ ;  /* 0x0000001010107c10 */ /* 0x000fc8000ff3e0ff */
[----:B------:R-:W-:Y:S01]  /*70410*/  IADD3.X R22, R22, UR8, RZ, P1, !PT ;  /* 0x0000000816167c10 */ /* 0x000fe20008ffe4ff */
[----:B------:R1:W-:Y:S02]  /*70420*/  STL [R1+0x2224], R16 ;  /* 0x0022241001007387 */ /* 0x0003e40000100800 */
[----:B-1----:R-:W-:Y:S02]  /*70430*/  IMAD.MOV.U32 R8, RZ, RZ, R16 ;  /* 0x000000ffff087224 */ /* 0x002fe400078e0010 */
[----:B------:R-:W-:Y:S04]  /*70440*/  STL [R1+0x2218], R22 ;  /* 0x0022181601007387 */ /* 0x000fe80000100800 */
[----:B------:R-:W4:Y:S01]  /*70450*/  LDL.LU R16, [R1+0x2190] ;  /* 0x0021900001107983 */ /* 0x000f220000300800 */
[----:B------:R-:W-:-:S02]  /*70460*/  MOV R9, R22 ;  /* 0x0000001600097202 */ /* 0x000fc40000000f00 */
[----:B------:R-:W-:-:S03]  /*70470*/  IADD3 R13, P2, R13, UR16, RZ ;  /* 0x000000100d0d7c10 */ /* 0x000fc6000ff5e0ff */
[----:B------:R1:W-:Y:S01]  /*70480*/  LDGSTS.E [R3+0x1600], desc[UR14][R8.64], P0 ;  /* 0x0160000008037fae */ /* 0x0003e2000812184e */
[----:B------:R-:W-:Y:S02]  /*70490*/  IADD3.X R21, R21, UR8, RZ, P2, !PT ;  /* 0x0000000815157c10 */ /* 0x000fe400097fe4ff */
[----:B------:R-:W-:Y:S02]  /*704a0*/  IADD3 R18, P3, R18, UR16, RZ ;  /* 0x0000001012127c10 */ /* 0x000fe4000ff7e0ff */
[----:B------:R-:W-:Y:S01]  /*704b0*/  ISETP.NE.U32.AND P1, PT, RZ, UR12, PT ;  /* 0x0000000cff007c0c */ /* 0x000fe2000bf25070 */
[----:B------:R2:W-:Y:S04]  /*704c0*/  STL [R1+0x221c], R13 ;  /* 0x00221c0d01007387 */ /* 0x0005e80000100800 */
[----:B------:R-:W-:Y:S01]  /*704d0*/  STL [R1+0x2210], R21 ;  /* 0x0022101501007387 */ /* 0x000fe20000100800 */
[----:B------:R-:W-:Y:S01]  /*704e0*/  IADD3.X R20, R20, UR8, RZ, P3, !PT ;  /* 0x0000000814147c10 */ /* 0x000fe20009ffe4ff */
[----:B-1----:R-:W-:Y:S01]  /*704f0*/  IMAD.MOV.U32 R8, RZ, RZ, R13 ;  /* 0x000000ffff087224 */ /* 0x002fe200078e000d */
[----:B------:R-:W-:Y:S01]  /*70500*/  MOV R9, R21 ;  /* 0x0000001500097202 */ /* 0x000fe20000000f00 */
[----:B------:R1:W-:Y:S04]  /*70510*/  STL [R1+0x21b4], R18 ;  /* 0x0021b41201007387 */ /* 0x0003e80000100800 */
[----:B------:R-:W4:Y:S04]  /*70520*/  LDL.LU R24, [R1+0x2130] ;  /* 0x0021300001187983 */ /* 0x000f280000300800 */
[----:B------:R1:W-:Y:S04]  /*70530*/  LDGSTS.E [R3+0x1700], desc[UR14][R8.64], P0 ;  /* 0x0170000008037fae */ /* 0x0003e8000812184e */
[----:B------:R-:W-:Y:S04]  /*70540*/  STL [R1+0x21a8], R20 ;  /* 0x0021a81401007387 */ /* 0x000fe80000100800 */
[----:B--2---:R-:W2:Y:S04]  /*70550*/  LDL.LU R13, [R1+0x2134] ;  /* 0x00213400010d7983 */ /* 0x004ea80000300800 */
[----:B------:R-:W2:Y:S01]  /*70560*/  LDL.LU R25, [R1+0x212c] ;  /* 0x00212c0001197983 */ /* 0x000ea20000300800 */
[----:B------:R-:W-:Y:S01]  /*70570*/  IADD3 R14, P0, R14, UR16, RZ ;  /* 0x000000100e0e7c10 */ /* 0x000fe2000ff1e0ff */
[----:B-1----:R-:W-:Y:S01]  /*70580*/  IMAD.MOV.U32 R8, RZ, RZ, R18 ;  /* 0x000000ffff087224 */ /* 0x002fe200078e0012 */
[----:B------:R-:W-:Y:S01]  /*70590*/  MOV R9, R20 ;  /* 0x0000001400097202 */ /* 0x000fe20000000f00 */
[----:B------:R-:W2:Y:S01]  /*705a0*/  LDL.LU R18, [R1+0x2120] ;  /* 0x0021200001127983 */ /* 0x000ea20000300800 */
[----:B---3--:R-:W-:-:S02]  /*705b0*/  IADD3.X R19, R19, UR8, RZ, P0, !PT ;  /* 0x0000000813137c10 */ /* 0x008fc400087fe4ff */
[----:B------:R-:W-:Y:S01]  /*705c0*/  IADD3 R15, P2, R15, UR16, RZ ;  /* 0x000000100f0f7c10 */ /* 0x000fe2000ff5e0ff */
[----:B------:R1:W-:Y:S04]  /*705d0*/  STL [R1+0x21ac], R14 ;  /* 0x0021ac0e01007387 */ /* 0x0003e80000100800 */
[----:B------:R3:W-:Y:S04]  /*705e0*/  LDGSTS.E [R3+0x2400], desc[UR14][R8.64], P1 ;  /* 0x0240000008037fae */ /* 0x0007e8000892184e */
[----:B------:R-:W-:Y:S01]  /*705f0*/  STL [R1+0x21a0], R19 ;  /* 0x0021a01301007387 */ /* 0x000fe20000100800 */
[----:B------:R-:W-:-:S03]  /*70600*/  IADD3.X R17, R17, UR8, RZ, P2, !PT ;  /* 0x0000000811117c10 */ /* 0x000fc600097fe4ff */
[----:B------:R1:W-:Y:S01]  /*70610*/  STL [R1+0x21a4], R15 ;  /* 0x0021a40f01007387 */ /* 0x0003e20000100800 */
[----:B---3--:R-:W-:Y:S01]  /*70620*/  IMAD.MOV.U32 R8, RZ, RZ, R14 ;  /* 0x000000ffff087224 */ /* 0x008fe200078e000e */
[----:B------:R-:W-:Y:S02]  /*70630*/  MOV R9, R19 ;  /* 0x0000001300097202 */ /* 0x000fe40000000f00 */
[----:B-1----:R-:W3:Y:S04]  /*70640*/  LDL.LU R14, [R1+0x2124] ;  /* 0x00212400010e7983 */ /* 0x002ee80000300800 */
[----:B------:R-:W-:Y:S04]  /*70650*/  STL [R1+0x2198], R17 ;  /* 0x0021981101007387 */ /* 0x000fe80000100800 */
[----:B------:R1:W-:Y:S02]  /*70660*/  LDGSTS.E [R3+0x2500], desc[UR14][R8.64], P1 ;  /* 0x0250000008037fae */ /* 0x0003e4000892184e */
[----:B-1----:R-:W-:-:S02]  /*70670*/  IMAD.MOV.U32 R8, RZ, RZ, R15 ;  /* 0x000000ffff087224 */ /* 0x002fc400078e000f */
[----:B------:R-:W3:Y:S04]  /*70680*/  LDL.LU R15, [R1+0x2118] ;  /* 0x00211800010f7983 */ /* 0x000ee80000300800 */
[----:B------:R-:W3:Y:S04]  /*70690*/  LDL.LU R19, [R1+0x211c] ;  /* 0x00211c0001137983 */ /* 0x000ee80000300800 */
[----:B------:R-:W3:Y:S01]  /*706a0*/  LDL.LU R22, [R1+0x20b0] ;  /* 0x0020b00001167983 */ /* 0x000ee20000300800 */
[----:B----4-:R-:W-:Y:S01]  /*706b0*/  IADD3 R12, P0, R12, UR16, RZ ;  /* 0x000000100c0c7c10 */ /* 0x010fe2000ff1e0ff */
[----:B------:R-:W-:-:S04]  /*706c0*/  UISETP.GT.AND UP1, UPT, UR18, 0xd, UPT ;  /* 0x0000000d1200788c */ /* 0x000fc8000bf24270 */
[----:B------:R-:W-:Y:S01]  /*706d0*/  STL [R1+0x219c], R12 ;  /* 0x00219c0c01007387 */ /* 0x000fe20000100800 */
[----:B------:R-:W-:Y:S01]  /*706e0*/  MOV R9, R17 ;  /* 0x0000001100097202 */ /* 0x000fe20000000f00 */
[----:B------:R-:W-:-:S04]  /*706f0*/  USEL UR12, URZ, 0x4, !UP1 ;  /* 0x000000043f0c7887 */ /* 0x000fc8000c800000 */
[----:B------:R1:W-:Y:S01]  /*70700*/  LDGSTS.E [R3+0x2600], desc[UR14][R8.64], P1 ;  /* 0x0260000008037fae */ /* 0x0003e2000892184e */
[----:B------:R-:W-:Y:S01]  /*70710*/  USEL UR12, UR12, URZ, !UP0 ;  /* 0x0000003f0c0c7287 */ /* 0x000fe2000c000000 */
[----:B-1----:R-:W-:Y:S01]  /*70720*/  IMAD.MOV.U32 R8, RZ, RZ, R12 ;  /* 0x000000ffff087224 */ /* 0x002fe200078e000c */
[----:B------:R-:W-:-:S05]  /*70730*/  IADD3.X R16, R16, UR8, RZ, P0, !PT ;  /* 0x0000000810107c10 */ /* 0x000fca00087fe4ff */
[----:B------:R1:W-:Y:S04]  /*70740*/  STL [R1+0x2190], R16 ;  /* 0x0021901001007387 */ /* 0x0003e80000100800 */
[----:B------:R-:W4:Y:S01]  /*70750*/  LDL.LU R21, [R1+0x2108] ;  /* 0x0021080001157983 */ /* 0x000f220000300800 */
[----:B------:R-:W-:-:S03]  /*70760*/  MOV R9, R16 ;  /* 0x0000001000097202 */ /* 0x000fc60000000f00 */
[----:B------:R-:W4:Y:S04]  /*70770*/  LDL.LU R23, [R1+0x20ac] ;  /* 0x0020ac0001177983 */ /* 0x000f280000300800 */
[----:B------:R-:W4:Y:S04]  /*70780*/  LDL.LU R20, [R1+0x20a0] ;  /* 0x0020a00001147983 */ /* 0x000f280000300800 */
[----:B------:R2:W-:Y:S01]  /*70790*/  LDGSTS.E [R3+0x2700], desc[UR14][R8.64], P1 ;  /* 0x0270000008037fae */ /* 0x0005e2000892184e */
[----:B------:R-:W-:-:S03]  /*707a0*/  ISETP.NE.U32.AND P0, PT, RZ, UR12, PT ;  /* 0x0000000cff007c0c */ /* 0x000fc6000bf05070 */
[----:B-1----:R-:W4:Y:S04]  /*707b0*/  LDL.LU R16, [R1+0x20b4] ;  /* 0x0020b40001107983 */ /* 0x002f280000300800 */
[----:B------:R-:W4:Y:S04]  /*707c0*/  LDL.LU R17, [R1+0x2098] ;  /* 0x0020980001117983 */ /* 0x000f280000300800 */
[----:B------:R-:W4:Y:S01]  /*707d0*/  LDL.LU R12, [R1+0x20a4] ;  /* 0x0020a400010c7983 */ /* 0x000f220000300800 */
[----:B------:R-:W-:-:S04]  /*707e0*/  IADD3 R24, P1, R24, UR16, RZ ;  /* 0x0000001018187c10 */ /* 0x000fc8000ff3e0ff */
[----:B--2---:R-:W-:Y:S02]  /*707f0*/  IADD3.X R25, R25, UR8, RZ, P1, !PT ;  /* 0x0000000819197c10 */ /* 0x004fe40008ffe4ff */
[----:B------:R-:W-:Y:S01]  /*70800*/  IADD3 R13, P2, R13, UR16, RZ ;  /* 0x000000100d0d7c10 */ /* 0x000fe2000ff5e0ff */
[----:B------:R-:W-:Y:S01]  /*70810*/  IMAD.MOV.U32 R8, RZ, RZ, R24 ;  /* 0x000000ffff087224 */ /* 0x000fe200078e0018 */
[----:B------:R-:W-:Y:S01]  /*70820*/  MOV R9, R25 ;  /* 0x0000001900097202 */ /* 0x000fe20000000f00 */
[----:B------:R-:W-:Y:S04]  /*70830*/  STL [R1+0x2130], R24 ;  /* 0x0021301801007387 */ /* 0x000fe80000100800 */
[----:B------:R-:W-:Y:S01]  /*70840*/  STL [R1+0x212c], R25 ;  /* 0x00212c1901007387 */ /* 0x000fe20000100800 */
[----:B------:R-:W-:-:S03]  /*70850*/  IADD3.X R18, R18, UR8, RZ, P2, !PT ;  /* 0x0000000812127c10 */ /* 0x000fc600097fe4ff */
[----:B------:R1:W-:Y:S04]  /*70860*/  LDGSTS.E [R3+0x3400], desc[UR14][R8.64], P0 ;  /* 0x0340000008037fae */ /* 0x0003e8000812184e */
[----:B------:R2:W-:Y:S04]  /*70870*/  STL [R1+0x2134], R13 ;  /* 0x0021340d01007387 */ /* 0x0005e80000100800 */
[----:B------:R-:W-:Y:S01]  /*70880*/  STL [R1+0x2120], R18 ;  /* 0x0021201201007387 */ /* 0x000fe20000100800 */
[----:B-1----:R-:W-:Y:S01]  /*70890*/  IMAD.MOV.U32 R8, RZ, RZ, R13 ;  /* 0x000000ffff087224 */ /* 0x002fe200078e000d */
[----:B------:R-:W-:-:S02]  /*708a0*/  MOV R9, R18 ;  /* 0x0000001200097202 */ /* 0x000fc40000000f00 */
[----:B--2---:R-:W2:Y:S01]  /*708b0*/  LDL.LU R13, [R1+0x209c] ;  /* 0x00209c00010d7983 */ /* 0x004ea20000300800 */
[----:B---3--:R-:W-:-:S03]  /*708c0*/  IADD3 R14, P1, R14, UR16, RZ ;  /* 0x000000100e0e7c10 */ /* 0x008fc6000ff3e0ff */
[----:B------:R1:W-:Y:S04]  /*708d0*/  LDGSTS.E [R3+0x3500], desc[UR14][R8.64], P0 ;  /* 0x0350000008037fae */ /* 0x0003e8000812184e */
[----:B------:R-:W-:Y:S01]  /*708e0*/  STL [R1+0x2124], R14 ;  /* 0x0021240e01007387 */ /* 0x000fe20000100800 */
[----:B------:R-:W-:-:S04]  /*708f0*/  IADD3.X R15, R15, UR8, RZ, P1, !PT ;  /* 0x000000080f0f7c10 */ /* 0x000fc80008ffe4ff */
[----:B-1----:R-:W-:Y:S01]  /*70900*/  MOV R9, R15 ;  /* 0x0000000f00097202 */ /* 0x002fe20000000f00 */
[----:B------:R1:W-:Y:S04]  /*70910*/  STL [R1+0x2118], R15 ;  /* 0x0021180f01007387 */ /* 0x0003e80000100800 */
[----:B-1----:R-:W3:Y:S01]  /*70920*/  LDL.LU R15, [R1+0x2088] ;  /* 0x00208800010f7983 */ /* 0x002ee20000300800 */
[----:B------:R-:W-:Y:S01]  /*70930*/  UISETP.GT.AND UP1, UPT, UR18, 0x11, UPT ;  /* 0x000000111200788c */ /* 0x000fe2000bf24270 */
[----:B------:R-:W-:Y:S01]  /*70940*/  IADD3 R19, P2, R19, UR16, RZ ;  /* 0x0000001013137c10 */ /* 0x000fe2000ff5e0ff */
[----:B------:R-:W-:Y:S01]  /*70950*/  IMAD.MOV.U32 R8, RZ, RZ, R14 ;  /* 0x000000ffff087224 */ /* 0x000fe200078e000e */
[----:B------:R-:W-:Y:S01]  /*70960*/  IADD3 R22, P3, R22, UR16, RZ ;  /* 0x0000001016167c10 */ /* 0x000fe2000ff7e0ff */
[----:B------:R-:W-:Y:S01]  /*70970*/  USEL UR12, URZ, 0x4, !UP1 ;  /* 0x000000043f0c7887 */ /* 0x000fe2000c800000 */
[----:B------:R-:W3:Y:S04]  /*70980*/  LDL.LU R18, [R1+0x2030] ;  /* 0x0020300001127983 */ /* 0x000ee80000300800 */
[----:B------:R-:W3:Y:S04]  /*70990*/  LDL.LU R14, [R1+0x2034] ;  /* 0x00203400010e7983 */ /* 0x000ee80000300800 */
[----:B------:R1:W-:Y:S01]  /*709a0*/  LDGSTS.E [R3+0x3600], desc[UR14][R8.64], P0 ;  /* 0x0360000008037fae */ /* 0x0003e2000812184e */
[----:B------:R-:W-:-:S03]  /*709b0*/  USEL UR12, UR12, URZ, !UP0 ;  /* 0x0000003f0c0c7287 */ /* 0x000fc6000c000000 */
[----:B------:R-:W-:Y:S03]  /*709c0*/  STL [R1+0x211c], R19 ;  /* 0x00211c1301007387 */ /* 0x000fe60000100800 */
[----:B------:R-:W-:Y:S01]  /*709d0*/  ISETP.NE.U32.AND P1, PT, RZ, UR12, PT ;  /* 0x0000000cff007c0c */ /* 0x000fe2000bf25070 */
[----:B-1----:R-:W-:Y:S01]  /*709e0*/  IMAD.MOV.U32 R8, RZ, RZ, R19 ;  /* 0x000000ffff087224 */ /* 0x002fe200078e0013 */
[----:B----4-:R-:W-:-:S04]  /*709f0*/  IADD3.X R21, R21, UR8, RZ, P2, !PT ;  /* 0x0000000815157c10 */ /* 0x010fc800097fe4ff */
[----:B------:R-:W-:Y:S01]  /*70a00*/  MOV R9, R21 ;  /* 0x0000001500097202 */ /* 0x000fe20000000f00 */
[----:B------:R1:W-:Y:S04]  /*70a10*/  STL [R1+0x2108], R21 ;  /* 0x0021081501007387 */ /* 0x0003e80000100800 */
[----:B------:R-:W-:Y:S01]  /*70a20*/  STL [R1+0x20b0], R22 ;  /* 0x0020b01601007387 */ /* 0x000fe20000100800 */
[----:B------:R-:W-:-:S03]  /*70a30*/  IADD3.X R23, R23, UR8, RZ, P3, !PT ;  /* 0x0000000817177c10 */ /* 0x000fc60009ffe4ff */
[----:B------:R4:W-:Y:S01]  /*70a40*/  LDGSTS.E [R3+0x3700], desc[UR14][R8.64], P0 ;  /* 0x0370000008037fae */ /* 0x0009e2000812184e */
[----:B------:R-:W-:-:S03]  /*70a50*/  IADD3 R16, P0, R16, UR16, RZ ;  /* 0x0000001010107c10 */ /* 0x000fc6000ff1e0ff */
[----:B-1----:R-:W3:Y:S01]  /*70a60*/  LDL.LU R21, [R1+0x202c] ;  /* 0x00202c0001157983 */ /* 0x002ee20000300800 */
[----:B------:R-:W-:Y:S02]  /*70a70*/  IADD3.X R20, R20, UR8, RZ, P0, !PT ;  /* 0x0000000814147c10 */ /* 0x000fe400087fe4ff */
[----:B------:R-:W-:Y:S01]  /*70a80*/  IADD3 R12, P2, R12, UR16, RZ ;  /* 0x000000100c0c7c10 */ /* 0x000fe2000ff5e0ff */
[----:B----4-:R-:W-:Y:S01]  /*70a90*/  IMAD.MOV.U32 R8, RZ, RZ, R22 ;  /* 0x000000ffff087224 */ /* 0x010fe200078e0016 */
[----:B------:R-:W-:Y:S01]  /*70aa0*/  MOV R9, R23 ;  /* 0x0000001700097202 */ /* 0x000fe20000000f00 */
[----:B------:R-:W-:Y:S04]  /*70ab0*/  STL [R1+0x20ac], R23 ;  /* 0x0020ac1701007387 */ /* 0x000fe80000100800 */
[----:B------:R-:W4:Y:S04]  /*70ac0*/  LDL.LU R19, [R1+0x2020] ;  /* 0x0020200001137983 */ /* 0x000f280000300800 */
[----:B------:R1:W-:Y:S04]  /*70ad0*/  STL [R1+0x20b4], R16 ;  /* 0x0020b41001007387 */ /* 0x0003e80000100800 */
[----:B------:R1:W-:Y:S01]  /*70ae0*/  LDGSTS.E [R3+0x4400], desc[UR14][R8.64], P1 ;  /* 0x0440000008037fae */ /* 0x0003e2000892184e */
[----:B------:R-:W-:-:S03]  /*70af0*/  IADD3.X R17, R17, UR8, RZ, P2, !PT ;  /* 0x0000000811117c10 */ /* 0x000fc600097fe4ff */
[----:B------:R-:W-:Y:S04]  /*70b00*/  STL [R1+0x20a0], R20 ;  /* 0x0020a01401007387 */ /* 0x000fe80000100800 */
[----:B------:R-:W-:Y:S01]  /*70b10*/  STL [R1+0x20a4], R12 ;  /* 0x0020a40c01007387 */ /* 0x000fe20000100800 */
[----:B-1----:R-:W-:Y:S01]  /*70b20*/  IMAD.MOV.U32 R8, RZ, RZ, R16 ;  /* 0x000000ffff087224 */ /* 0x002fe200078e0010 */
[----:B------:R-:W-:Y:S02]  /*70b30*/  MOV R9, R20 ;  /* 0x0000001400097202 */ /* 0x000fe40000000f00 */
[----:B------:R-:W4:Y:S04]  /*70b40*/  LDL.LU R16, [R1+0x2024] ;  /* 0x0020240001107983 */ /* 0x000f280000300800 */
[----:B------:R1:W-:Y:S04]  /*70b50*/  STL [R1+0x2098], R17 ;  /* 0x0020981101007387 */ /* 0x0003e80000100800 */
[----:B------:R1:W-:Y:S01]  /*70b60*/  LDGSTS.E [R3+0x4500], desc[UR14][R8.64], P1 ;  /* 0x0450000008037fae */ /* 0x0003e2000892184e */
[----:B--2---:R-:W-:-:S02]  /*70b70*/  IADD3 R13, P0, R13, UR16, RZ ;  /* 0x000000100d0d7c10 */ /* 0x004fc4000ff1e0ff */
[----:B-1----:R-:W-:Y:S02]  /*70b80*/  MOV R9, R17 ;  /* 0x0000001100097202 */ /* 0x002fe40000000f00 */
[----:B------:R-:W2:Y:S01]  /*70b90*/  LDL.LU R17, [R1+0x2018] ;  /* 0x0020180001117983 */ /* 0x000ea20000300800 */
[----:B------:R-:W-:-:S03]  /*70ba0*/  IMAD.MOV.U32 R8, RZ, RZ, R12 ;  /* 0x000000ffff087224 */ /* 0x000fc600078e000c */
[----:B------:R-:W2:Y:S04]  /*70bb0*/  LDL.LU R20, [R1+0x201c] ;  /* 0x00201c0001147983 */ /* 0x000ea80000300800 */
[----:B------:R-:W2:Y:S04]  /*70bc0*/  LDL.LU R12, [R1+0x1fb0] ;  /* 0x001fb000010c7983 */ /* 0x000ea80000300800 */
[----:B------:R-:W-:Y:S04]  /*70bd0*/  STL [R1+0x209c], R13 ;  /* 0x00209c0d01007387 */ /* 0x000fe80000100800 */
[----:B------:R1:W-:Y:S01]  /*70be0*/  LDGSTS.E [R3+0x4600], desc[UR14][R8.64], P1 ;  /* 0x0460000008037fae */ /* 0x0003e2000892184e */
[----:B---3--:R-:W-:-:S05]  /*70bf0*/  IADD3.X R15, R15, UR8, RZ, P0, !PT ;  /* 0x000000080f0f7c10 */ /* 0x008fca00087fe4ff */
[----:B------:R3:W-:Y:S04]  /*70c00*/  STL [R1+0x2088], R15 ;  /* 0x0020880f01007387 */ /* 0x0007e80000100800 */
[----:B------:R-:W2:Y:S01]  /*70c10*/  LDL.LU R22, [R1+0x2008] ;  /* 0x0020080001167983 */ /* 0x000ea20000300800 */
[----:B-1----:R-:W-:Y:S01]  /*70c20*/  IMAD.MOV.U32 R8, RZ, RZ, R13 ;  /* 0x000000ffff087224 */ /* 0x002fe200078e000d */
[----:B------:R-:W-:Y:S01]  /*70c30*/  MOV R9, R15 ;  /* 0x0000000f00097202 */ /* 0x000fe20000000f00 */
[----:B------:R-:W-:Y:S01]  /*70c40*/  UISETP.GT.AND UP1, UPT, UR18, 0x15, UPT ;  /* 0x000000151200788c */ /* 0x000fe2000bf24270 */
[----:B------:R-:W2:Y:S04]  /*70c50*/  LDL.LU R23, [R1+0x1fac] ;  /* 0x001fac0001177983 */ /* 0x000ea80000300800 */
[----:B------:R1:W-:Y:S01]  /*70c60*/  LDGSTS.E [R3+0x4700], desc[UR14][R8.64], P1 ;  /* 0x0470000008037fae */ /* 0x0003e2000892184e */
[----:B------:R-:W-:Y:S01]  /*70c70*/  IADD3 R18, P1, R18, UR16, RZ ;  /* 0x0000001012127c10 */ /* 0x000fe2000ff3e0ff */
[----:B------:R-:W-:Y:S01]  /*70c80*/  USEL UR12, URZ, 0x4, !UP1 ;  /* 0x000000043f0c7887 */ /* 0x000fe2000c800000 */
[----:B------:R-:W-:Y:S01]  /*70c90*/  IADD3 R14, P2, R14, UR16, RZ ;  /* 0x000000100e0e7c10 */ /* 0x000fe2000ff5e0ff */
[----:B---3--:R-:W3:Y:S04]  /*70ca0*/  LDL.LU R15, [R1+0x1fb4] ;  /* 0x001fb400010f7983 */ /* 0x008ee80000300800 */
[----:B------:R-:W3:Y:S01]  /*70cb0*/  LDL.LU R13, [R1+0x1fa4] ;  /* 0x001fa400010d7983 */ /* 0x000ee20000300800 */
[----:B------:R-:W-:-:S03]  /*70cc0*/  USEL UR12, UR12, URZ, !UP0 ;  /* 0x0000003f0c0c7287 */ /* 0x000fc6000c000000 */
[----:B------:R-:W-:Y:S03]  /*70cd0*/  STL [R1+0x2030], R18 ;  /* 0x0020301201007387 */ /* 0x000fe60000100800 */
[----:B------:R-:W-:Y:S01]  /*70ce0*/  ISETP.NE.U32.AND P0, PT, RZ, UR12, PT ;  /* 0x0000000cff007c0c */ /* 0x000fe2000bf05070 */
[----:B-1----:R-:W-:Y:S01]  /*70cf0*/  IMAD.MOV.U32 R8, RZ, RZ, R18 ;  /* 0x000000ffff087224 */ /* 0x002fe200078e0012 */
[----:B------:R-:W-:-:S04]  /*70d00*/  IADD3.X R21, R21, UR8, RZ, P1, !PT ;  /* 0x0000000815157c10 */ /* 0x000fc80008ffe4ff */
[----:B------:R-:W-:Y:S01]  /*70d10*/  MOV R9, R21 ;  /* 0x0000001500097202 */ /* 0x000fe20000000f00 */
[----:B------:R1:W-:Y:S04]  /*70d20*/  STL [R1+0x202c], R21 ;  /* 0x00202c1501007387 */ /* 0x0003e80000100800 */
[----:B------:R1:W-:Y:S01]  /*70d30*/  STL [R1+0x2034], R14 ;  /* 0x0020340e01007387 */ /* 0x0003e20000100800 */
[----:B----4-:R-:W-:-:S03]  /*70d40*/  IADD3.X R19, R19, UR8, RZ, P2, !PT ;  /* 0x0000000813137c10 */ /* 0x010fc600097fe4ff */
[----:B------:R4:W-:Y:S04]  /*70d50*/  LDGSTS.E [R3+0x5400], desc[UR14][R8.64], P0 ;  /* 0x0540000008037fae */ /* 0x0009e8000812184e */
[----:B-1----:R-:W3:Y:S04]  /*70d60*/  LDL.LU R21, [R1+0x1fa0] ;  /* 0x001fa00001157983 */ /* 0x002ee80000300800 */
[----:B------:R-:W-:Y:S04]  /*70d70*/  STL [R1+0x2020], R19 ;  /* 0x0020201301007387 */ /* 0x000fe80000100800 */
[----:B------:R-:W3:Y:S01]  /*70d80*/  LDL.LU R18, [R1+0x1f98] ;  /* 0x001f980001127983 */ /* 0x000ee20000300800 */
[----:B----4-:R-:W-:Y:S01]  /*70d90*/  IMAD.MOV.U32 R8, RZ, RZ, R14 ;  /* 0x000000ffff087224 */ /* 0x010fe200078e000e */
[----:B------:R-:W-:-:S02]  /*70da0*/  MOV R9, R19 ;  /* 0x0000001300097202 */ /* 0x000fc40000000f00 */
[----:B------:R-:W4:Y:S01]  /*70db0*/  LDL.LU R14, [R1+0x1f9c] ;  /* 0x001f9c00010e7983 */ /* 0x000f220000300800 */
[----:B------:R-:W-:-:S03]  /*70dc0*/  IADD3 R16, P1, R16, UR16, RZ ;  /* 0x0000001010107c10 */ /* 0x000fc6000ff3e0ff */
[----:B------:R1:W-:Y:S04]  /*70dd0*/  LDGSTS.E [R3+0x5500], desc[UR14][R8.64], P0 ;  /* 0x0550000008037fae */ /* 0x0003e8000812184e */
[----:B------:R1:W-:Y:S01]  /*70de0*/  STL [R1+0x2024], R16 ;  /* 0x0020241001007387 */ /* 0x0003e20000100800 */
[----:B--2---:R-:W-:Y:S01]  /*70df0*/  IADD3.X R17, R17, UR8, RZ, P1, !PT ;  /* 0x0000000811117c10 */ /* 0x004fe20008ffe4ff */
[----:B-1----:R-:W-:-:S04]  /*70e00*/  IMAD.MOV.U32 R8, RZ, RZ, R16 ;  /* 0x000000ffff087224 */ /* 0x002fc800078e0010 */
[----:B------:R1:W-:Y:S04]  /*70e10*/  STL [R1+0x2018], R17 ;  /* 0x0020181101007387 */ /* 0x0003e80000100800 */
[----:B------:R-:W2:Y:S01]  /*70e20*/  LDL.LU R16, [R1+0x1f88] ;  /* 0x001f880001107983 */ /* 0x000ea20000300800 */
[----:B------:R-:W-:Y:S02]  /*70e30*/  IADD3 R20, P2, R20, UR16, RZ ;  /* 0x0000001014147c10 */ /* 0x000fe4000ff5e0ff */
[----:B------:R-:W-:Y:S02]  /*70e40*/  MOV R9, R17 ;  /* 0x0000001100097202 */ /* 0x000fe40000000f00 */
[----:B------:R-:W-:Y:S01]  /*70e50*/  IADD3 R12, P3, R12, UR16, RZ ;  /* 0x000000100c0c7c10 */ /* 0x000fe2000ff7e0ff */
[----:B------:R-:W2:Y:S04]  /*70e60*/  LDL.LU R19, [R1+0x1f30] ;  /* 0x001f300001137983 */ /* 0x000ea80000300800 */
[----:B------:R1:W-:Y:S04]  /*70e70*/  LDGSTS.E [R3+0x5600], desc[UR14][R8.64], P0 ;  /* 0x0560000008037fae */ /* 0x0003e8000812184e */
[----:B-1----:R-:W2:Y:S04]  /*70e80*/  LDL.LU R17, [R1+0x1f34] ;  /* 0x001f340001117983 */ /* 0x002ea80000300800 */
[----:B------:R1:W-:Y:S01]  /*70e90*/  STL [R1+0x201c], R20 ;  /* 0x00201c1401007387 */ /* 0x0003e20000100800 */
[----:B------:R-:W-:Y:S01]  /*70ea0*/  IMAD.MOV.U32 R8, RZ, RZ, R20 ;  /* 0x000000ffff087224 */ /* 0x000fe200078e0014 */
[----:B------:R-:W-:-:S05]  /*70eb0*/  IADD3.X R22, R22, UR8, RZ, P2, !PT ;  /* 0x0000000816167c10 */ /* 0x000fca00097fe4ff */
[----:B------:R3:W-:Y:S04]  /*70ec0*/  STL [R1+0x2008], R22 ;  /* 0x0020081601007387 */ /* 0x0007e80000100800 */
[----:B------:R3:W-:Y:S04]  /*70ed0*/  STL [R1+0x1fb0], R12 ;  /* 0x001fb00c01007387 */ /* 0x0007e80000100800 */
[----:B-1----:R-:W2:Y:S01]  /*70ee0*/  LDL.LU R20, [R1+0x1f2c] ;  /* 0x001f2c0001147983 */ /* 0x002ea20000300800 */
[----:B------:R-:W-:-:S04]  /*70ef0*/  UISETP.GT.AND UP1, UPT, UR18, 0x19, UPT ;  /* 0x000000191200788c */ /* 0x000fc8000bf24270 */
[----:B------:R-:W-:-:S04]  /*70f00*/  USEL UR12, URZ, 0x4, !UP1 ;  /* 0x000000043f0c7887 */ /* 0x000fc8000c800000 */
[----:B------:R-:W-:Y:S01]  /*70f10*/  USEL UR12, UR12, URZ, !UP0 ;  /* 0x0000003f0c0c7287 */ /* 0x000fe2000c000000 */
[----:B------:R-:W-:Y:S02]  /*70f20*/  MOV R9, R22 ;  /* 0x0000001600097202 */ /* 0x000fe40000000f00 */
[----:B------:R-:W-:-:S03]  /*70f30*/  IADD3.X R23, R23, UR8, RZ, P3, !PT ;  /* 0x0000000817177c10 */ /* 0x000fc60009ffe4ff */
[----:B------:R-:W-:Y:S01]  /*70f40*/  ISETP.NE.U32.AND P1, PT, RZ, UR12, PT ;  /* 0x0000000cff007c0c */ /* 0x000fe2000bf25070 */
[----:B------:R1:W-:Y:S01]  /*70f50*/  LDGSTS.E [R3+0x5700], desc[UR14][R8.64], P0 ;  /* 0x0570000008037fae */ /* 0x0003e2000812184e */
[----:B---3--:R-:W-:-:S03]  /*70f60*/  IADD3 R15, P0, R15, UR16, RZ ;  /* 0x000000100f0f7c10 */ /* 0x008fc6000ff1e0ff */
[----:B------:R-:W-:Y:S01]  /*70f70*/  STL [R1+0x1fac], R23 ;  /* 0x001fac1701007387 */ /* 0x000fe20000100800 */
[----:B------:R-:W-:-:S03]  /*70f80*/  IADD3 R13, P2, R13, UR16, RZ ;  /* 0x000000100d0d7c10 */ /* 0x000fc6000ff5e0ff */
[----:B------:R-:W3:Y:S01]  /*70f90*/  LDL.LU R22, [R1+0x1f20] ;  /* 0x001f200001167983 */ /* 0x000ee20000300800 */
[----:B-1----:R-:W-:Y:S01]  /*70fa0*/  IMAD.MOV.U32 R8, RZ, RZ, R12 ;  /* 0x000000ffff087224 */ /* 0x002fe200078e000c */
[----:B------:R-:W-:Y:S02]  /*70fb0*/  MOV R9, R23 ;  /* 0x0000001700097202 */ /* 0x000fe40000000f00 */
[----:B------:R-:W3:Y:S04]  /*70fc0*/  LDL.LU R12, [R1+0x1f24] ;  /* 0x001f2400010c7983 */ /* 0x000ee80000300800 */
[----:B------:R1:W-:Y:S04]  /*70fd0*/  STL [R1+0x1fb4], R15 ;  /* 0x001fb40f01007387 */ /* 0x0003e80000100800 */
[----:B------:R1:W-:Y:S02]  /*70fe0*/  LDGSTS.E [R3+0x6400], desc[UR14][R8.64], P1 ;  /* 0x0640000008037fae */ /* 0x0003e4000892184e */
[----:B-1----:R-:W-:Y:S01]  /*70ff0*/  IMAD.MOV.U32 R8, RZ, RZ, R15 ;  /* 0x000000ffff087224 */ /* 0x002fe200078e000f */
[----:B------:R-:W-:-:S05]  /*71000*/  IADD3.X R21, R21, UR8, RZ, P0, !PT ;  /* 0x0000000815157c10 */ /* 0x000fca00087fe4ff */
[----:B------:R-:W-:Y:S04]  /*71010*/  STL [R1+0x1fa0], R21 ;  /* 0x001fa01501007387 */ /* 0x000fe80000100800 */
[----:B------:R-:W-:Y:S04]  /*71020*/  STL [R1+0x1fa4], R13 ;  /* 0x001fa40d01007387 */ /* 0x000fe80000100800 */
[----:B------:R-:W3:Y:S01]  /*71030*/  LDL.LU R15, [R1+0x1f18] ;  /* 0x001f1800010f7983 */ /* 0x000ee20000300800 */
[----:B------:R-:W-:Y:S02]  /*71040*/  MOV R9, R21 ;  /* 0x0000001500097202 */ /* 0x000fe40000000f00 */
[----:B------:R-:W-:-:S02]  /*71050*/  IADD3.X R18, R18, UR8, RZ, P2, !PT ;  /* 0x0000000812127c10 */ /* 0x000fc400097fe4ff */
[----:B----4-:R-:W-:Y:S01]  /*71060*/  IADD3 R14, P0, R14, UR16, RZ ;  /* 0x000000100e0e7c10 */ /* 0x010fe2000ff1e0ff */
[----:B------:R1:W-:Y:S04]  /*71070*/  LDGSTS.E [R3+0x6500], desc[UR14][R8.64], P1 ;  /* 0x0650000008037fae */ /* 0x0003e8000892184e */
[----:B------:R4:W-:Y:S01]  /*71080*/  STL [R1+0x1f98], R18 ;  /* 0x001f981201007387 */ /* 0x0009e20000100800 */
[----:B-1----:R-:W-:Y:S01]  /*71090*/  IMAD.MOV.U32 R8, RZ, RZ, R13 ;  /* 0x000000ffff087224 */ /* 0x002fe200078e000d */
[----:B------:R-:W-:Y:S02]  /*710a0*/  MOV R9, R18 ;  /* 0x0000001200097202 */ /* 0x000fe40000000f00 */
[----:B----4-:R-:W4:Y:S04]  /*710b0*/  LDL.LU R18, [R1+0x1f1c] ;  /* 0x001f1c0001127983 */ /* 0x010f280000300800 */
[----:B------:R-:W4:Y:S04]  /*710c0*/  LDL.LU R13, [R1+0x1eb0] ;  /* 0x001eb000010d7983 */ /* 0x000f280000300800 */
[----:B------:R-:W-:Y:S04]  /*710d0*/  STL [R1+0x1f9c], R14 ;  /* 0x001f9c0e01007387 */ /* 0x000fe80000100800 */
[----:B------:R1:W-:Y:S01]  /*710e0*/  LDGSTS.E [R3+0x6600], desc[UR14][R8.64], P1 ;  /* 0x0660000008037fae */ /* 0x0003e2000892184e */
[----:B--2---:R-:W-:-:S05]  /*710f0*/  IADD3.X R16, R16, UR8, RZ, P0, !PT ;  /* 0x0000000810107c10 */ /* 0x004fca00087fe4ff */
[----:B------:R2:W-:Y:S04]  /*71100*/  STL [R1+0x1f88], R16 ;  /* 0x001f881001007387 */ /* 0x0005e80000100800 */
[----:B------:R-:W4:Y:S01]  /*71110*/  LDL.LU R23, [R1+0x1f08] ;  /* 0x001f080001177983 */ /* 0x000f220000300800 */
[----:B-1----:R-:W-:Y:S01]  /*71120*/  IMAD.MOV.U32 R8, RZ, RZ, R14 ;  /* 0x000000ffff087224 */ /* 0x002fe200078e000e */
[----:B------:R-:W-:Y:S02]  /*71130*/  MOV R9, R16 ;  /* 0x0000001000097202 */ /* 0x000fe40000000f00 */
[----:B------:R-:W4:Y:S04]  /*71140*/  LDL.LU R21, [R1+0x1eac] ;  /* 0x001eac0001157983 */ /* 0x000f280000300800 */
[----:B------:R1:W-:Y:S01]  /*71150*/  LDGSTS.E [R3+0x6700], desc[UR14][R8.64], P1 ;  /* 0x0670000008037fae */ /* 0x0003e2000892184e */
[----:B------:R-:W-:-:S02]  /*71160*/  IADD3 R19, P1, R19, UR16, RZ ;  /* 0x0000001013137c10 */ /* 0x000fc4000ff3e0ff */
[----:B------:R-:W-:Y:S01]  /*71170*/  IADD3 R17, P2, R17, UR16, RZ ;  /* 0x0000001011117c10 */ /* 0x000fe2000ff5e0ff */
[----:B--2---:R-:W2:Y:S04]  /*71180*/  LDL.LU R16, [R1+0x1eb4] ;  /* 0x001eb40001107983 */ /* 0x004ea80000300800 */
[----:B------:R-:W2:Y:S04]  /*71190*/  LDL.LU R14, [R1+0x1ea4] ;  /* 0x001ea400010e7983 */ /* 0x000ea80000300800 */
[----:B------:R-:W-:Y:S01]  /*711a0*/  STL [R1+0x1f30], R19 ;  /* 0x001f301301007387 */ /* 0x000fe20000100800 */
[----:B------:R-:W-:-:S04]  /*711b0*/  IADD3.X R20, R20, UR8, RZ, P1, !PT ;  /* 0x0000000814147c10 */ /* 0x000fc80008ffe4ff */
[----:B-1----:R-:W-:Y:S01]  /*711c0*/  MOV R9, R20 ;  /* 0x0000001400097202 */ /* 0x002fe20000000f00 */
[----:B------:R1:W-:Y:S04]  /*711d0*/  STL [R1+0x1f2c], R20 ;  /* 0x001f2c1401007387 */ /* 0x0003e80000100800 */
[----:B------:R-:W-:Y:S04]  /*711e0*/  STL [R1+0x1f34], R17 ;  /* 0x001f341101007387 */ /* 0x000fe80000100800 */
[----:B-1----:R-:W2:Y:S01]  /*711f0*/  LDL.LU R20, [R1+0x1ea0] ;  /* 0x001ea00001147983 */ /* 0x002ea20000300800 */
[----:B------:R-:W-:-:S04]  /*71200*/  UISETP.GT.AND UP1, UPT, UR18, 0x1d, UPT ;  /* 0x0000001d1200788c */ /* 0x000fc8000bf24270 */
[----:B------:R-:W-:-:S04]  /*71210*/  USEL UR12, URZ, 0x4, !UP1 ;  /* 0x000000043f0c7887 */ /* 0x000fc8000c800000 */
[----:B------:R-:W-:-:S06]  /*71220*/  USEL UR12, UR12, URZ, !UP0 ;  /* 0x0000003f0c0c7287 */ /* 0x000fcc000c000000 */
[----:B------:R-:W-:Y:S01]  /*71230*/  ISETP.NE.U32.AND P0, PT, RZ, UR12, PT ;  /* 0x0000000cff007c0c */ /* 0x000fe2000bf05070 */
[----:B------:R-:W-:Y:S01]  /*71240*/  IMAD.MOV.U32 R8, RZ, RZ, R19 ;  /* 0x000000ffff087224 */ /* 0x000fe200078e0013 */
[----:B---3--:R-:W-:Y:S02]  /*71250*/  IADD3.X R22, R22, UR8, RZ, P2, !PT ;  /* 0x0000000816167c10 */ /* 0x008fe400097fe4ff */
[----:B------:R-:W-:-:S03]  /*71260*/  IADD3 R12, P1, R12, UR16, RZ ;  /* 0x000000100c0c7c10 */ /* 0x000fc6000ff3e0ff */
[----:B------:R-:W-:Y:S04]  /*71270*/  STL [R1+0x1f20], R22 ;  /* 0x001f201601007387 */ /* 0x000fe80000100800 */
[----:B------:R-:W3:Y:S04]  /*71280*/  LDL.LU R19, [R1+0x1e98] ;  /* 0x001e980001137983 */ /* 0x000ee80000300800 */
[----:B------:R1:W-:Y:S04]  /*71290*/  LDGSTS.E [R3+0x7400], desc[UR14][R8.64], P0 ;  /* 0x0740000008037fae */ /* 0x0003e8000812184e */
[----:B------:R-:W-:Y:S01]  /*712a0*/  STL [R1+0x1f24], R12 ;  /* 0x001f240c01007387 */ /* 0x000fe20000100800 */
[----:B-1----:R-:W-:Y:S01]  /*712b0*/  IMAD.MOV.U32 R8, RZ, RZ, R17 ;  /* 0x000000ffff087224 */ /* 0x002fe200078e0011 */
[----:B------:R-:W-:-:S05]  /*712c0*/  MOV R9, R22 ;  /* 0x0000001600097202 */ /* 0x000fca0000000f00 */
[----:B------:R1:W-:Y:S01]  /*712d0*/  LDGSTS.E [R3+0x7500], desc[UR14][R8.64], P0 ;  /* 0x0750000008037fae */ /* 0x0003e2000812184e */
[----:B------:R-:W-:Y:S01]  /*712e0*/  UISETP.GT.AND UP1, UPT, UR18, 0x21, UPT ;  /* 0x000000211200788c */ /* 0x000fe2000bf24270 */
[----:B-1----:R-:W-:-:S03]  /*712f0*/  IMAD.MOV.U32 R8, RZ, RZ, R12 ;  /* 0x000000ffff087224 */ /* 0x002fc600078e000c */
[----:B------:R-:W-:-:S04]  /*71300*/  USEL UR12, URZ, 0x4, !UP1 ;  /* 0x000000043f0c7887 */ /* 0x000fc8000c800000 */
[----:B------:R-:W-:Y:S01]  /*71310*/  USEL UR12, UR12, URZ, !UP0 ;  /* 0x0000003f0c0c7287 */ /* 0x000fe2000c000000 */
[----:B------:R-:W-:-:S04]  /*71320*/  IADD3.X R15, R15, UR8, RZ, P1, !PT ;  /* 0x000000080f0f7c10 */ /* 0x000fc80008ffe4ff */
[----:B------:R-:W-:Y:S01]  /*71330*/  MOV R9, R15 ;  /* 0x0000000f00097202 */ /* 0x000fe20000000f00 */
[----:B------:R1:W-:Y:S04]  /*71340*/  STL [R1+0x1f18], R15 ;  /* 0x001f180f01007387 */ /* 0x0003e80000100800 */
[----:B------:R4:W-:Y:S04]  /*71350*/  LDGSTS.E [R3+0x7600], desc[UR14][R8.64], P0 ;  /* 0x0760000008037fae */ /* 0x0009e8000812184e */
[----:B-1----:R-:W3:Y:S04]  /*71360*/  LDL.LU R15, [R1+0x1e88] ;  /* 0x001e8800010f7983 */ /* 0x002ee80000300800 */
[----:B------:R-:W3:Y:S04]  /*71370*/  LDL.LU R12, [R1+0x1e9c] ;  /* 0x001e9c00010c7983 */ /* 0x000ee80000300800 */
[----:B------:R-:W3:Y:S04]  /*71380*/  LDL.LU R17, [R1+0x1e30] ;  /* 0x001e300001117983 */ /* 0x000ee80000300800 */
[----:B------:R-:W3:Y:S01]  /*71390*/  LDL.LU R22, [R1+0x1e34] ;  /* 0x001e340001167983 */ /* 0x000ee20000300800 */
[----:B----4-:R-:W-:-:S02]  /*713a0*/  IADD3 R18, P2, R18, UR16, RZ ;  /* 0x0000001012127c10 */ /* 0x010fc4000ff5e0ff */
[----:B------:R-:W-:-:S03]  /*713b0*/  IADD3 R13, P3, R13, UR16, RZ ;  /* 0x000000100d0d7c10 */ /* 0x000fc6000ff7e0ff */
[----:B------:R1:W-:Y:S01]  /*713c0*/  STL [R1+0x1f1c], R18 ;  /* 0x001f1c1201007387 */ /* 0x0003e20000100800 */
[----:B------:R-:W-:Y:S01]  /*713d0*/  IMAD.MOV.U32 R8, RZ, RZ, R18 ;  /* 0x000000ffff087224 */ /* 0x000fe200078e0012 */
[----:B------:R-:W-:Y:S02]  /*713e0*/  IADD3.X R23, R23, UR8, RZ, P2, !PT ;  /* 0x0000000817177c10 */ /* 0x000fe400097fe4ff */
[----:B------:R-:W-:-:S03]  /*713f0*/  ISETP.NE.U32.AND P1, PT, RZ, UR12, PT ;  /* 0x0000000cff007c0c */ /* 0x000fc6000bf25070 */
[----:B------:R4:W-:Y:S04]  /*71400*/  STL [R1+0x1f08], R23 ;  /* 0x001f081701007387 */ /* 0x0009e80000100800 */
[----:B------:R4:W-:Y:S01]  /*71410*/  STL [R1+0x1eb0], R13 ;  /* 0x001eb00d01007387 */ /* 0x0009e20000100800 */
[----:B------:R-:W-:-:S03]  /*71420*/  MOV R9, R23 ;  /* 0x0000001700097202 */ /* 0x000fc60000000f00 */
[----:B-1----:R-:W3:Y:S01]  /*71430*/  LDL.LU R18, [R1+0x1e2c] ;  /* 0x001e2c0001127983 */ /* 0x002ee20000300800 */
[----:B------:R-:W-:-:S03]  /*71440*/  IADD3.X R21, R21, UR8, RZ, P3, !PT ;  /* 0x0000000815157c10 */ /* 0x000fc60009ffe4ff */
[----:B------:R1:W-:Y:S01]  /*71450*/  LDGSTS.E [R3+0x7700], desc[UR14][R8.64], P0 ;  /* 0x0770000008037fae */ /* 0x0003e2000812184e */
[----:B--2---:R-:W-:-:S03]  /*71460*/  IADD3 R16, P0, R16, UR16, RZ ;  /* 0x0000001010107c10 */ /* 0x004fc6000ff1e0ff */
[----:B------:R-:W-:Y:S04]  /*71470*/  STL [R1+0x1eac], R21 ;  /* 0x001eac1501007387 */ /* 0x000fe80000100800 */
[----:B----4-:R-:W2:Y:S01]  /*71480*/  LDL.LU R23, [R1+0x1e20] ;  /* 0x001e200001177983 */ /* 0x010ea20000300800 */
[----:B------:R-:W-:Y:S01]  /*71490*/  IADD3 R14, P2, R14, UR16, RZ ;  /* 0x000000100e0e7c10 */ /* 0x000fe2000ff5e0ff */
[----:B-1----:R-:W-:Y:S01]  /*714a0*/  IMAD.MOV.U32 R8, RZ, RZ, R13 ;  /* 0x000000ffff087224 */ /* 0x002fe200078e000d */
[----:B------:R-:W-:Y:S01]  /*714b0*/  MOV R9, R21 ;  /* 0x0000001500097202 */ /* 0x000fe20000000f00 */
[----:B------:R-:W4:Y:S04]  /*714c0*/  LDL.LU R13, [R1+0x1e24] ;  /* 0x001e2400010d7983 */ /* 0x000f280000300800 */
[----:B------:R1:W-:Y:S04]  /*714d0*/  STL [R1+0x1eb4], R16 ;  /* 0x001eb41001007387 */ /* 0x0003e80000100800 */
[----:B------:R1:W-:Y:S01]  /*714e0*/  LDGSTS.E [R3+0x8400], desc[UR14][R8.64], P1 ;  /* 0x0840000008037fae */ /* 0x0003e2000892184e */
[----:B------:R-:W-:Y:S01]  /*714f0*/  IADD3.X R20, R20, UR8, RZ, P0, !PT ;  /* 0x0000000814147c10 */ /* 0x000fe200087fe4ff */
[----:B-1----:R-:W-:-:S04]  /*71500*/  IMAD.MOV.U32 R8, RZ, RZ, R16 ;  /* 0x000000ffff087224 */ /* 0x002fc800078e0010 */
[----:B------:R1:W-:Y:S04]  /*71510*/  STL [R1+0x1ea0], R20 ;  /* 0x001ea01401007387 */ /* 0x0003e80000100800 */
[----:B------:R-:W-:Y:S04]  /*71520*/  STL [R1+0x1ea4], R14 ;  /* 0x001ea40e01007387 */ /* 0x000fe80000100800 */
[----:B------:R-:W4:Y:S01]  /*71530*/  LDL.LU R16, [R1+0x1e18] ;  /* 0x001e180001107983 */ /* 0x000f220000300800 */
[----:B------:R-:W-:-:S05]  /*71540*/  MOV R9, R20 ;  /* 0x0000001400097202 */ /* 0x000fca0000000f00 */
[----:B------:R1:W-:Y:S01]  /*71550*/  LDGSTS.E [R3+0x8500], desc[UR14][R8.64], P1 ;  /* 0x0850000008037fae */ /* 0x0003e2000892184e */
[----:B------:R-:W-:Y:S01]  /*71560*/  UISETP.GT.AND UP1, UPT, UR18, 0x25, UPT ;  /* 0x000000251200788c */ /* 0x000fe2000bf24270 */
[----:B---3--:R-:W-:Y:S01]  /*71570*/  IADD3.X R19, R19, UR8, RZ, P2, !PT ;  /* 0x0000000813137c10 */ /* 0x008fe200097fe4ff */
[----:B-1----:R-:W-:-:S03]  /*71580*/  IMAD.MOV.U32 R8, RZ, RZ, R14 ;  /* 0x000000ffff087224 */ /* 0x002fc600078e000e */
[----:B------:R-:W-:Y:S01]  /*71590*/  MOV R9, R19 ;  /* 0x0000001300097202 */ /* 0x000fe20000000f00 */
[----:B------:R1:W-:Y:S04]  /*715a0*/  STL [R1+0x1e98], R19 ;  /* 0x001e981301007387 */ /* 0x0003e80000100800 */
[----:B------:R-:W3:Y:S04]  /*715b0*/  LDL.LU R21, [R1+0x1e08] ;  /* 0x001e080001157983 */ /* 0x000ee80000300800 */
[----:B------:R-:W3:Y:S04]  /*715c0*/  LDL.LU R20, [R1+0x1e1c] ;  /* 0x001e1c0001147983 */ /* 0x000ee80000300800 */
[----:B------:R1:W-:Y:S01]  /*715d0*/  LDGSTS.E [R3+0x8600], desc[UR14][R8.64], P1 ;  /* 0x0860000008037fae */ /* 0x0003e2000892184e */
[----:B------:R-:W-:-:S03]  /*715e0*/  USEL UR12, URZ, 0x4, !UP1 ;  /* 0x000000043f0c7887 */ /* 0x000fc6000c800000 */
[----:B-1----:R-:W3:Y:S04]  /*715f0*/  LDL.LU R19, [R1+0x1dac] ;  /* 0x001dac0001137983 */ /* 0x002ee80000300800 */
[----:B------:R-:W3:Y:S01]  /*71600*/  LDL.LU R14, [R1+0x1db0] ;  /* 0x001db000010e7983 */ /* 0x000ee20000300800 */
[----:B------:R-:W-:Y:S01]  /*71610*/  USEL UR12, UR12, URZ, !UP0 ;  /* 0x0000003f0c0c7287 */ /* 0x000fe2000c000000 */
[----:B------:R-:W-:-:S04]  /*71620*/  IADD3 R12, P0, R12, UR16, RZ ;  /* 0x000000100c0c7c10 */ /* 0x000fc8000ff1e0ff */
[----:B------:R-:W-:Y:S01]  /*71630*/  IADD3.X R15, R15, UR8, RZ, P0, !PT ;  /* 0x000000080f0f7c10 */ /* 0x000fe200087fe4ff */
[----:B------:R-:W-:-:S03]  /*71640*/  IMAD.MOV.U32 R8, RZ, RZ, R12 ;  /* 0x000000ffff087224 */ /* 0x000fc600078e000c */
[----:B------:R-:W-:-:S05]  /*71650*/  MOV R9, R15 ;  /* 0x0000000f00097202 */ /* 0x000fca0000000f00 */
[----:B------:R1:W-:Y:S01]  /*71660*/  LDGSTS.E [R3+0x8700], desc[UR14][R8.64], P1 ;  /* 0x0870000008037fae */ /* 0x0003e2000892184e */
[----:B------:R-:W-:-:S03]  /*71670*/  IADD3 R17, P1, R17, UR16, RZ ;  /* 0x0000001011117c10 */ /* 0x000fc6000ff3e0ff */
[----:B------:R-:W-:Y:S04]  /*71680*/  STL [R1+0x1e9c], R12 ;  /* 0x001e9c0c01007387 */ /* 0x000fe80000100800 */
[----:B------:R1:W-:Y:S01]  /*71690*/  STL [R1+0x1e88], R15 ;  /* 0x001e880f01007387 */ /* 0x0003e20000100800 */
[----:B------:R-:W-:Y:S02]  /*716a0*/  IADD3 R22, P2, R22, UR16, RZ ;  /* 0x0000001016167c10 */ /* 0x000fe4000ff5e0ff */
[----:B------:R-:W-:Y:S02]  /*716b0*/  ISETP.NE.U32.AND P0, PT, RZ, UR12, PT ;  /* 0x0000000cff007c0c */ /* 0x000fe4000bf05070 */
[----:B------:R-:W-:Y:S01]  /*716c0*/  IADD3.X R18, R18, UR8, RZ, P1, !PT ;  /* 0x0000000812127c10 */ /* 0x000fe20008ffe4ff */
[----:B-1----:R-:W3:Y:S04]  /*716d0*/  LDL.LU R15, [R1+0x1db4] ;  /* 0x001db400010f7983 */ /* 0x002ee80000300800 */
[----:B------:R-:W3:Y:S04]  /*716e0*/  LDL.LU R12, [R1+0x1da4] ;  /* 0x001da400010c7983 */ /* 0x000ee80000300800 */
[----:B------:R-:W-:Y:S01]  /*716f0*/  STL [R1+0x1e30], R17 ;  /* 0x001e301101007387 */ /* 0x000fe20000100800 */
[----:B------:R-:W-:-:S03]  /*71700*/  MOV R9, R18 ;  /* 0x0000001200097202 */ /* 0x000fc60000000f00 */
[----:B------:R1:W-:Y:S04]  /*71710*/  STL [R1+0x1e2c], R18 ;  /* 0x001e2c1201007387 */ /* 0x0003e80000100800 */
[----:B------:R-:W-:Y:S01]  /*71720*/  STL [R1+0x1e34], R22 ;  /* 0x001e341601007387 */ /* 0x000fe20000100800 */
[----:B--2---:R-:W-:Y:S01]  /*71730*/  IADD3.X R23, R23, UR8, RZ, P2, !PT ;  /* 0x0000000817177c10 */ /* 0x004fe200097fe4ff */
[----:B------:R-:W-:-:S05]  /*71740*/  IMAD.MOV.U32 R8, RZ, RZ, R17 ;  /* 0x000000ffff087224 */ /* 0x000fca00078e0011 */
[----:B------:R2:W-:Y:S04]  /*71750*/  LDGSTS.E [R3+0x9400], desc[UR14][R8.64], P0 ;  /* 0x0940000008037fae */ /* 0x0005e8000812184e */
[----:B-1----:R-:W3:Y:S04]  /*71760*/  LDL.LU R18, [R1+0x1da0] ;  /* 0x001da00001127983 */ /* 0x002ee80000300800 */
[----:B------:R-:W-:Y:S04]  /*71770*/  STL [R1+0x1e20], R23 ;  /* 0x001e201701007387 */ /* 0x000fe80000100800 */
[----:B------:R-:W3:Y:S01]  /*71780*/  LDL.LU R17, [R1+0x1d98] ;  /* 0x001d980001117983 */ /* 0x000ee20000300800 */
[----:B----4-:R-:W-:Y:S01]  /*71790*/  IADD3 R13, P1, R13, UR16, RZ ;  /* 0x000000100d0d7c10 */ /* 0x010fe2000ff3e0ff */
[----:B--2---:R-:W-:Y:S01]  /*717a0*/  IMAD.MOV.U32 R8, RZ, RZ, R22 ;  /* 0x000000ffff087224 */ /* 0x004fe200078e0016 */
[----:B------:R-:W-:-:S03]  /*717b0*/  MOV R9, R23 ;  /* 0x0000001700097202 */ /* 0x000fc60000000f00 */
[----:B------:R-:W-:Y:S04]  /*717c0*/  STL [R1+0x1e24], R13 ;  /* 0x001e240d01007387 */ /* 0x000fe80000100800 */
[----:B------:R1:W-:Y:S01]  /*717d0*/  LDGSTS.E [R3+0x9500], desc[UR14][R8.64], P0 ;  /* 0x0950000008037fae */ /* 0x0003e2000812184e */
[----:B------:R-:W-:Y:S01]  /*717e0*/  IADD3.X R16, R16, UR8, RZ, P1, !PT ;  /* 0x0000000810107c10 */ /* 0x000fe20008ffe4ff */
[----:B-1----:R-:W-:-:S03]  /*717f0*/  IMAD.MOV.U32 R8, RZ, RZ, R13 ;  /* 0x000000ffff087224 */ /* 0x002fc600078e000d */
[----:B------:R-:W-:Y:S01]  /*71800*/  MOV R9, R16 ;  /* 0x0000001000097202 */ /* 0x000fe20000000f00 */
[----:B------:R1:W-:Y:S01]  /*71810*/  STL [R1+0x1e18], R16 ;  /* 0x001e181001007387 */ /* 0x0003e20000100800 */
[----:B------:R-:W-:-:S03]  /*71820*/  UISETP.GT.AND UP1, UPT, UR18, 0x29, UPT ;  /* 0x000000291200788c */ /* 0x000fc6000bf24270 */
[----:B------:R2:W-:Y:S04]  /*71830*/  LDGSTS.E [R3+0x9600], desc[UR14][R8.64], P0 ;  /* 0x0960000008037fae */ /* 0x0005e8000812184e */
[----:B-1----:R-:W4:Y:S04]  /*71840*/  LDL.LU R16, [R1+0x1d88] ;  /* 0x001d880001107983 */ /* 0x002f280000300800 */
[----:B------:R-:W4:Y:S01]  /*71850*/  LDL.LU R13, [R1+0x1d9c] ;  /* 0x001d9c00010d7983 */ /* 0x000f220000300800 */
[----:B------:R-:W-:Y:S01]  /*71860*/  USEL UR12, URZ, 0x4, !UP1 ;  /* 0x000000043f0c7887 */ /* 0x000fe2000c800000 */
[----:B---3--:R-:W-:-:S03]  /*71870*/  IADD3 R20, P2, R20, UR16, RZ ;  /* 0x0000001014147c10 */ /* 0x008fc6000ff5e0ff */
[----:B------:R-:W-:Y:S01]  /*71880*/  USEL UR12, UR12, URZ, !UP0 ;  /* 0x0000003f0c0c7287 */ /* 0x000fe2000c000000 */
[----:B------:R-:W-:Y:S01]  /*71890*/  IADD3.X R21, R21, UR8, RZ, P2, !PT ;  /* 0x0000000815157c10 */ /* 0x000fe200097fe4ff */
[----:B------:R-:W-:Y:S01]  /*718a0*/  STL [R1+0x1e1c], R20 ;  /* 0x001e1c1401007387 */ /* 0x000fe20000100800 */
[----:B------:R-:W-:-:S03]  /*718b0*/  IADD3 R14, P3, R14, UR16, RZ ;  /* 0x000000100e0e7c10 */ /* 0x000fc6000ff7e0ff */
[----:B------:R-:W-:Y:S01]  /*718c0*/  STL [R1+0x1e08], R21 ;  /* 0x001e081501007387 */ /* 0x000fe20000100800 */
[----:B--2---:R-:W-:Y:S01]  /*718d0*/  IMAD.MOV.U32 R8, RZ, RZ, R20 ;  /* 0x000000ffff087224 */ /* 0x004fe200078e0014 */
[----:B------:R-:W-:Y:S02]  /*718e0*/  MOV R9, R21 ;  /* 0x0000001500097202 */ /* 0x000fe40000000f00 */
[----:B------:R-:W-:Y:S01]  /*718f0*/  IADD3.X R19, R19, UR8, RZ, P3, !PT ;  /* 0x0000000813137c10 */ /* 0x000fe20009ffe4ff */
[----:B------:R1:W-:Y:S01]  /*71900*/  STL [R1+0x1db0], R14 ;  /* 0x001db00e01007387 */ /* 0x0003e20000100800 */
[----:B------:R-:W-:-:S03]  /*71910*/  ISETP.NE.U32.AND P1, PT, RZ, UR12, PT ;  /* 0x0000000cff007c0c */ /* 0x000fc6000bf25070 */
[----:B------:R-:W2:Y:S04]  /*71920*/  LDL.LU R24, [R1+0x1314] ;  /* 0x0013140001187983 */ /* 0x000ea80000300800 */
[----:B------:R3:W-:Y:S04]  /*71930*/  LDGSTS.E [R3+0x9700], desc[UR14][R8.64], P0 ;  /* 0x0970000008037fae */ /* 0x0007e8000812184e */
[----:B------:R-:W-:Y:S04]  /*71940*/  STL [R1+0x1dac], R19 ;  /* 0x001dac1301007387 */ /* 0x000fe80000100800 */
[----:B------:R-:W2:Y:S04]  /*71950*/  LDL.LU R22, [R1+0x131c] ;  /* 0x00131c0001167983 */ /* 0x000ea80000300800 */
[----:B------:R-:W2:Y:S04]  /*71960*/  LDL.LU R25, [R1+0x1310] ;  /* 0x0013100001197983 */ /* 0x000ea80000300800 */
[----:B------:R-:W2:Y:S01]  /*71970*/  LDL.LU R23, [R1+0x1318] ;  /* 0x0013180001177983 */ /* 0x000ea20000300800 */
[----:B---3--:R-:W-:Y:S01]  /*71980*/  IMAD.MOV.U32 R8, RZ, RZ, R14 ;  /* 0x000000ffff087224 */ /* 0x008fe200078e000e */
[----:B------:R-:W-:-:S02]  /*71990*/  MOV R9, R19 ;  /* 0x0000001300097202 */ /* 0x000fc40000000f00 */
[----:B-1----:R-:W3:Y:S04]  /*719a0*/  LDL.LU R14, [R1+0x1324] ;  /* 0x00132400010e7983 */ /* 0x002ee80000300800 */
[----:B------:R1:W-:Y:S01]  /*719b0*/  LDGSTS.E [R3+0xa400], desc[UR14][R8.64], P1 ;  /* 0x0a40000008037fae */ /* 0x0003e2000892184e */
[----:B------:R-:W-:Y:S02]  /*719c0*/  IADD3 R15, P0, R15, UR16, RZ ;  /* 0x000000100f0f7c10 */ /* 0x000fe4000ff1e0ff */
[----:B------:R-:W-:-:S03]  /*719d0*/  IADD3 R12, P2, R12, UR16, RZ ;  /* 0x000000100c0c7c10 */ /* 0x000fc6000ff5e0ff */
[----:B------:R1:W-:Y:S02]  /*719e0*/  STL [R1+0x1db4], R15 ;  /* 0x001db40f01007387 */ /* 0x0003e40000100800 */
[----:B-1----:R-:W-:Y:S01]  /*719f0*/  IMAD.MOV.U32 R8, RZ, RZ, R15 ;  /* 0x000000ffff087224 */ /* 0x002fe200078e000f */
[----:B------:R-:W-:Y:S02]  /*71a00*/  IADD3.X R18, R18, UR8, RZ, P0, !PT ;  /* 0x0000000812127c10 */ /* 0x000fe400087fe4ff */
[----:B------:R-:W-:-:S03]  /*71a10*/  IADD3.X R17, R17, UR8, RZ, P2, !PT ;  /* 0x0000000811117c10 */ /* 0x000fc600097fe4ff */
[----:B------:R-:W-:Y:S04]  /*71a20*/  STL [R1+0x1da0], R18 ;  /* 0x001da01201007387 */ /* 0x000fe80000100800 */
[----:B------:R1:W-:Y:S01]  /*71a30*/  STL [R1+0x1da4], R12 ;  /* 0x001da40c01007387 */ /* 0x0003e20000100800 */
[----:B------:R-:W-:-:S03]  /*71a40*/  MOV R9, R18 ;  /* 0x0000001200097202 */ /* 0x000fc60000000f00 */
[----:B------:R-:W3:Y:S04]  /*71a50*/  LDL.LU R15, [R1+0x1320] ;  /* 0x00132000010f7983 */ /* 0x000ee80000300800 */
[----:B------:R-:W-:Y:S04]  /*71a60*/  STL [R1+0x1d98], R17 ;  /* 0x001d981101007387 */ /* 0x000fe80000100800 */
[----:B------:R1:W-:Y:S04]  /*71a70*/  LDGSTS.E [R3+0xa500], desc[UR14][R8.64], P1 ;  /* 0x0a50000008037fae */ /* 0x0003e8000892184e */
[----:B------:R-:W3:Y:S01]  /*71a80*/  LDL.LU R21, [R1+0x1328] ;  /* 0x0013280001157983 */ /* 0x000ee20000300800 */
[----:B-1----:R-:W-:-:S03]  /*71a90*/  IMAD.MOV.U32 R8, RZ, RZ, R12 ;  /* 0x000000ffff087224 */ /* 0x002fc600078e000c */
[----:B------:R-:W3:Y:S04]  /*71aa0*/  LDL.LU R12, [R1+0x132c] ;  /* 0x00132c00010c7983 */ /* 0x000ee80000300800 */
[----:B------:R-:W3:Y:S01]  /*71ab0*/  LDL.LU R20, [R1+0x1390] ;  /* 0x0013900001147983 */ /* 0x000ee20000300800 */
[----:B------:R-:W-:-:S03]  /*71ac0*/  MOV R9, R17 ;  /* 0x0000001100097202 */ /* 0x000fc60000000f00 */
[----:B------:R-:W3:Y:S04]  /*71ad0*/  LDL.LU R19, [R1+0x1394] ;  /* 0x0013940001137983 */ /* 0x000ee80000300800 */
[----:B------:R1:W-:Y:S01]  /*71ae0*/  LDGSTS.E [R3+0xa600], desc[UR14][R8.64], P1 ;  /* 0x0a60000008037fae */ /* 0x0003e2000892184e */
[----:B----4-:R-:W-:-:S04]  /*71af0*/  IADD3 R13, P0, R13, UR16, RZ ;  /* 0x000000100d0d7c10 */ /* 0x010fc8000ff1e0ff */
[----:B------:R-:W-:Y:S01]  /*71b00*/  IADD3.X R16, R16, UR8, RZ, P0, !PT ;  /* 0x0000000810107c10 */ /* 0x000fe200087fe4ff */
[----:B------:R-:W-:Y:S03]  /*71b10*/  STL [R1+0x1d9c], R13 ;  /* 0x001d9c0d01007387 */ /* 0x000fe60000100800 */
[----:B-1----:R-:W-:Y:S01]  /*71b20*/  MOV R9, R16 ;  /* 0x0000001000097202 */ /* 0x002fe20000000f00 */
[----:B------:R1:W-:Y:S04]  /*71b30*/  STL [R1+0x1d88], R16 ;  /* 0x001d881001007387 */ /* 0x0003e80000100800 */
[----:B------:R-:W4:Y:S01]  /*71b40*/  LDL.LU R18, [R1+0x1398] ;  /* 0x0013980001127983 */ /* 0x000f220000300800 */
[----:B------:R-:W-:Y:S01]  /*71b50*/  IMAD.MOV.U32 R8, RZ, RZ, R13 ;  /* 0x000000ffff087224 */ /* 0x000fe200078e000d */
[----:B------:R-:W-:-:S02]  /*71b60*/  UISETP.GT.AND UP1, UPT, UR18, 0x2d, UPT ;  /* 0x0000002d1200788c */ /* 0x000fc4000bf24270 */
[----:B-1----:R-:W4:Y:S04]  /*71b70*/  LDL.LU R16, [R1+0x139c] ;  /* 0x00139c0001107983 */ /* 0x002f280000300800 */
[----:B------:R-:W4:Y:S04]  /*71b80*/  LDL.LU R17, [R1+0x13a0] ;  /* 0x0013a00001117983 */ /* 0x000f280000300800 */
[----:B------:R-:W4:Y:S01]  /*71b90*/  LDL.LU R13, [R1+0x13a4] ;  /* 0x0013a400010d7983 */ /* 0x000f220000300800 */
[----:B------:R-:W-:-:S03]  /*71ba0*/  USEL UR12, URZ, 0x4, !UP1 ;  /* 0x000000043f0c7887 */ /* 0x000fc6000c800000 */
[----:B------:R1:W-:Y:S01]  /*71bb0*/  LDGSTS.E [R3+0xa700], desc[UR14][R8.64], P1 ;  /* 0x0a70000008037fae */ /* 0x0003e2000892184e */
[----:B------:R-:W-:Y:S01]  /*71bc0*/  USEL UR12, UR12, URZ, !UP0 ;  /* 0x0000003f0c0c7287 */ /* 0x000fe2000c000000 */
[----:B--2---:R-:W-:-:S05]  /*71bd0*/  IADD3 R24, P1, R24, UR16, RZ ;  /* 0x0000001018187c10 */ /* 0x004fca000ff3e0ff */
[----:B------:R-:W-:Y:S02]  /*71be0*/  ISETP.NE.U32.AND P0, PT, RZ, UR12, PT ;  /* 0x0000000cff007c0c */ /* 0x000fe4000bf05070 */
[----:B------:R-:W-:Y:S02]  /*71bf0*/  IADD3.X R25, R25, UR8, RZ, P1, !PT ;  /* 0x0000000819197c10 */ /* 0x000fe40008ffe4ff */
[----:B------:R-:W-:Y:S01]  /*71c00*/  IADD3 R22, P2, R22, UR16, RZ ;  /* 0x0000001016167c10 */ /* 0x000fe2000ff5e0ff */
[----:B-1----:R-:W-:Y:S01]  /*71c10*/  IMAD.MOV.U32 R8, RZ, RZ, R24 ;  /* 0x000000ffff087224 */ /* 0x002fe200078e0018 */
[----:B------:R-:W-:Y:S02]  /*71c20*/  MOV R9, R25 ;  /* 0x0000001900097202 */ /* 0x000fe40000000f00 */
[----:B------:R-:W-:Y:S02]  /*71c30*/  IADD3.X R23, R23, UR8, RZ, P2, !PT ;  /* 0x0000000817177c10 */ /* 0x000fe400097fe4ff */
[----:B---3--:R-:W-:Y:S01]  /*71c40*/  IADD3 R14, P1, R14, UR16, RZ ;  /* 0x000000100e0e7c10 */ /* 0x008fe2000ff3e0ff */
[----:B------:R-:W-:Y:S04]  /*71c50*/  STL [R1+0x1314], R24 ;  /* 0x0013141801007387 */ /* 0x000fe80000100800 */
[----:B------:R-:W-:Y:S04]  /*71c60*/  STL [R1+0x1310], R25 ;  /* 0x0013101901007387 */ /* 0x000fe80000100800 */
[----:B------:R1:W-:Y:S04]  /*71c70*/  LDGSTS.E [R3+0xb400], desc[UR14][R8.64], P0 ;  /* 0x0b40000008037fae */ /* 0x0003e8000812184e */
[----:B------:R-:W-:Y:S04]  /*71c80*/  STL [R1+0x131c], R22 ;  /* 0x00131c1601007387 */ /* 0x000fe80000100800 */
[----:B------:R-:W-:Y:S01]  /*71c90*/  STL [R1+0x1318], R23 ;  /* 0x0013181701007387 */ /* 0x000fe20000100800 */
[----:B------:R-:W-:-:S03]  /*71ca0*/  UISETP.GT.AND UP1, UPT, UR18, 0x31, UPT ;  /* 0x000000311200788c */ /* 0x000fc6000bf24270 */
[----:B------:R-:W-:Y:S01]  /*71cb0*/  STL [R1+0x1324], R14 ;  /* 0x0013240e01007387 */ /* 0x000fe20000100800 */
[----:B-1----:R-:W-:Y:S01]  /*71cc0*/  IMAD.MOV.U32 R8, RZ, RZ, R22 ;  /* 0x000000ffff087224 */ /* 0x002fe200078e0016 */
[----:B------:R-:W-:Y:S01]  /*71cd0*/  MOV R9, R23 ;  /* 0x0000001700097202 */ /* 0x000fe20000000f00 */
[----:B------:R-:W-:-:S04]  /*71ce0*/  USEL UR12, URZ, 0x4, !UP1 ;  /* 0x000000043f0c7887 */ /* 0x000fc8000c800000 */
[----:B------:R1:W-:Y:S01]  /*71cf0*/  LDGSTS.E [R3+0xb500], desc[UR14][R8.64], P0 ;  /* 0x0b50000008037fae */ /* 0x0003e2000812184e */
[----:B------:R-:W-:Y:S01]  /*71d00*/  USEL UR12, UR12, URZ, !UP0 ;  /* 0x0000003f0c0c7287 */ /* 0x000fe2000c000000 */
[----:B-1----:R-:W-:Y:S01]  /*71d10*/  IMAD.MOV.U32 R8, RZ, RZ, R14 ;  /* 0x000000ffff087224 */ /* 0x002fe200078e000e */
[----:B------:R-:W-:-:S04]  /*71d20*/  IADD3.X R15, R15, UR8, RZ, P1, !PT ;  /* 0x000000080f0f7c10 */ /* 0x000fc80008ffe4ff */
[----:B------:R-:W-:Y:S01]  /*71d30*/  MOV R9, R15 ;  /* 0x0000000f00097202 */ /* 0x000fe20000000f00 */
[----:B------:R1:W-:Y:S01]  /*71d40*/  STL [R1+0x1320], R15 ;  /* 0x0013200f01007387 */ /* 0x0003e20000100800 */
[----:B------:R-:W-:-:S03]  /*71d50*/  ISETP.NE.U32.AND P1, PT, RZ, UR12, PT ;  /* 0x0000000cff007c0c */ /* 0x000fc6000bf25070 */
[----:B------:R2:W-:Y:S04]  /*71d60*/  LDGSTS.E [R3+0xb600], desc[UR14][R8.64], P0 ;  /* 0x0b60000008037fae */ /* 0x0005e8000812184e */
[----:B-1----:R-:W3:Y:S04]  /*71d70*/  LDL.LU R15, [R1+0x13a8] ;  /* 0x0013a800010f7983 */ /* 0x002ee80000300800 */
[----:B------:R-:W3:Y:S01]  /*71d80*/  LDL.LU R14, [R1+0x13ac] ;  /* 0x0013ac00010e7983 */ /* 0x000ee20000300800 */
[----:B------:R-:W-:-:S04]  /*71d90*/  IADD3 R12, P2, R12, UR16, RZ ;  /* 0x000000100c0c7c10 */ /* 0x000fc8000ff5e0ff */
[----:B------:R-:W-:Y:S02]  /*71da0*/  IADD3.X R21, R21, UR8, RZ, P2, !PT ;  /* 0x0000000815157c10 */ /* 0x000fe400097fe4ff */
[----:B------:R-:W-:Y:S01]  /*71db0*/  IADD3 R19, P3, R19, UR16, RZ ;  /* 0x0000001013137c10 */ /* 0x000fe2000ff7e0ff */
[----:B--2---:R-:W-:Y:S01]  /*71dc0*/  IMAD.MOV.U32 R8, RZ, RZ, R12 ;  /* 0x000000ffff087224 */ /* 0x004fe200078e000c */
[----:B------:R-:W-:Y:S02]  /*71dd0*/  MOV R9, R21 ;  /* 0x0000001500097202 */ /* 0x000fe40000000f00 */
[----:B------:R-:W-:Y:S01]  /*71de0*/  IADD3.X R20, R20, UR8, RZ, P3, !PT ;  /* 0x0000000814147c10 */ /* 0x000fe20009ffe4ff */
[----:B------:R1:W-:Y:S04]  /*71df0*/  STL [R1+0x132c], R12 ;  /* 0x00132c0c01007387 */ /* 0x0003e80000100800 */
[----:B------:R-:W-:Y:S04]  /*71e00*/  STL [R1+0x1328], R21 ;  /* 0x0013281501007387 */ /* 0x000fe80000100800 */
[----:B------:R-:W-:Y:S04]  /*71e10*/  STL [R1+0x1394], R19 ;  /* 0x0013941301007387 */ /* 0x000fe80000100800 */
[----:B------:R2:W-:Y:S04]  /*71e20*/  LDGSTS.E [R3+0xb700], desc[UR14][R8.64], P0 ;  /* 0x0b70000008037fae */ /* 0x0005e8000812184e */
[----:B------:R-:W3:Y:S04]  /*71e30*/  LDL.LU R24, [R1+0x1414] ;  /* 0x0014140001187983 */ /* 0x000ee80000300800 */
[----:B------:R-:W-:Y:S04]  /*71e40*/  STL [R1+0x1390], R20 ;  /* 0x0013901401007387 */ /* 0x000fe80000100800 */
[----:B-1----:R-:W3:Y:S04]  /*71e50*/  LDL.LU R12, [R1+0x141c] ;  /* 0x00141c00010c7983 */ /* 0x002ee80000300800 */
[----:B------:R-:W3:Y:S04]  /*71e60*/  LDL.LU R25, [R1+0x1410] ;  /* 0x0014100001197983 */ /* 0x000ee80000300800 */
[----:B------:R-:W3:Y:S01]  /*71e70*/  LDL.LU R23, [R1+0x1418] ;  /* 0x0014180001177983 */ /* 0x000ee20000300800 */
[----:B--2---:R-:W-:Y:S01]  /*71e80*/  IMAD.MOV.U32 R8, RZ, RZ, R19 ;  /* 0x000000ffff087224 */ /* 0x004fe200078e0013 */
[----:B------:R-:W-:-:S05]  /*71e90*/  MOV R9, R20 ;  /* 0x0000001400097202 */ /* 0x000fca0000000f00 */
[----:B------:R1:W-:Y:S01]  /*71ea0*/  LDGSTS.E [R3+0xc400], desc[UR14][R8.64], P1 ;  /* 0x0c40000008037fae */ /* 0x0003e2000892184e */
[----:B----4-:R-:W-:Y:S02]  /*71eb0*/  IADD3 R16, P0, R16, UR16, RZ ;  /* 0x0000001010107c10 */ /* 0x010fe4000ff1e0ff */
[----:B------:R-:W-:Y:S02]  /*71ec0*/  IADD3 R13, P2, R13, UR16, RZ ;  /* 0x000000100d0d7c10 */ /* 0x000fe4000ff5e0ff */
[----:B------:R-:W-:Y:S01]  /*71ed0*/  IADD3.X R18, R18, UR8, RZ, P0, !PT ;  /* 0x0000000812127c10 */ /* 0x000fe200087fe4ff */
[----:B------:R2:W-:Y:S01]  /*71ee0*/  STL [R1+0x139c], R16 ;  /* 0x00139c1001007387 */ /* 0x0005e20000100800 */
[----:B------:R-:W-:Y:S01]  /*71ef0*/  IADD3.X R17, R17, UR8, RZ, P2, !PT ;  /* 0x0000000811117c10 */ /* 0x000fe200097fe4ff */
[----:B-1----:R-:W-:Y:S02]  /*71f00*/  IMAD.MOV.U32 R8, RZ, RZ, R16 ;  /* 0x000000ffff087224 */ /* 0x002fe400078e0010 */
[----:B------:R-:W-:Y:S04]  /*71f10*/  STL [R1+0x1398], R18 ;  /* 0x0013981201007387 */ /* 0x000fe80000100800 */
[----:B------:R1:W-:Y:S04]  /*71f20*/  STL [R1+0x13a4], R13 ;  /* 0x0013a40d01007387 */ /* 0x0003e80000100800 */
[----:B--2---:R-:W2:Y:S04]  /*71f30*/  LDL.LU R16, [R1+0x1424] ;  /* 0x0014240001107983 */ /* 0x004ea80000300800 */
[----:B------:R-:W-:Y:S04]  /*71f40*/  STL [R1+0x13a0], R17 ;  /* 0x0013a01101007387 */ /* 0x000fe80000100800 */
[----:B------:R-:W4:Y:S01]  /*71f50*/  LDL.LU R22, [R1+0x1420] ;  /* 0x0014200001167983 */ /* 0x000f220000300800 */
[----:B------:R-:W-:-:S03]  /*71f60*/  MOV R9, R18 ;  /* 0x0000001200097202 */ /* 0x000fc60000000f00 */
[----:B------:R-:W4:Y:S01]  /*71f70*/  LDL.LU R21, [R1+0x1428] ;  /* 0x0014280001157983 */ /* 0x000f220000300800 */
[----:B------:R-:W-:-:S03]  /*71f80*/  UISETP.GT.AND UP1, UPT, UR18, 0x35, UPT ;  /* 0x000000351200788c */ /* 0x000fc6000bf24270 */
[----:B------:R1:W-:Y:S01]  /*71f90*/  LDGSTS.E [R3+0xc500], desc[UR14][R8.64], P1 ;  /* 0x0c50000008037fae */ /* 0x0003e2000892184e */
[----:B------:R-:W-:Y:S01]  /*71fa0*/  USEL UR12, URZ, 0x4, !UP1 ;  /* 0x000000043f0c7887 */ /* 0x000fe2000c800000 */
[----:B-1----:R-:W-:Y:S02]  /*71fb0*/  IMAD.MOV.U32 R8, RZ, RZ, R13 ;  /* 0x000000ffff087224 */ /* 0x002fe400078e000d */
[----:B------:R-:W4:Y:S01]  /*71fc0*/  LDL.LU R13, [R1+0x142c] ;  /* 0x00142c00010d7983 */ /* 0x000f220000300800 */
[----:B------:R-:W-:-:S03]  /*71fd0*/  MOV R9, R17 ;  /* 0x0000001100097202 */ /* 0x000fc60000000f00 */
[----:B------:R-:W4:Y:S04]  /*71fe0*/  LDL.LU R20, [R1+0x1490] ;  /* 0x0014900001147983 */ /* 0x000f280000300800 */
[----:B------:R-:W4:Y:S01]  /*71ff0*/  LDL.LU R18, [R1+0x1494] ;  /* 0x0014940001127983 */ /* 0x000f220000300800 */
[----:B------:R-:W-:-:S03]  /*72000*/  USEL UR12, UR12, URZ, !UP0 ;  /* 0x0000003f0c0c7287 */ /* 0x000fc6000c000000 */
[----:B------:R1:W-:Y:S01]  /*72010*/  LDGSTS.E [R3+0xc600], desc[UR14][R8.64], P1 ;  /* 0x0c60000008037fae */ /* 0x0003e2000892184e */
[----:B---3--:R-:W-:-:S04]  /*72020*/  IADD3 R14, P0, R14, UR16, RZ ;  /* 0x000000100e0e7c10 */ /* 0x008fc8000ff1e0ff */
[----:B------:R-:W-:Y:S01]  /*72030*/  IADD3.X R15, R15, UR8, RZ, P0, !PT ;  /* 0x000000080f0f7c10 */ /* 0x000fe200087fe4ff */
[----:B-1----:R-:W-:Y:S01]  /*72040*/  IMAD.MOV.U32 R8, RZ, RZ, R14 ;  /* 0x000000ffff087224 */ /* 0x002fe200078e000e */
[----:B------:R1:W-:Y:S02]  /*72050*/  STL [R1+0x13ac], R14 ;  /* 0x0013ac0e01007387 */ /* 0x0003e40000100800 */
[----:B------:R-:W-:Y:S02]  /*72060*/  MOV R9, R15 ;  /* 0x0000000f00097202 */ /* 0x000fe40000000f00 */
[----:B------:R3:W-:Y:S04]  /*72070*/  STL [R1+0x13a8], R15 ;  /* 0x0013a80f01007387 */ /* 0x0007e80000100800 */
[----:B------:R-:W4:Y:S04]  /*72080*/  LDL.LU R19, [R1+0x1498] ;  /* 0x0014980001137983 */ /* 0x000f280000300800 */
[----:B------:R3:W-:Y:S01]  /*72090*/  LDGSTS.E [R3+0xc700], desc[UR14][R8.64], P1 ;  /* 0x0c70000008037fae */ /* 0x0007e2000892184e */
[----:B------:R-:W-:-:S02]  /*720a0*/  ISETP.NE.U32.AND P0, PT, RZ, UR12, PT ;  /* 0x0000000cff007c0c */ /* 0x000fc4000bf05070 */
[----:B------:R-:W-:Y:S01]  /*720b0*/  IADD3 R24, P1, R24, UR16, RZ ;  /* 0x0000001018187c10 */ /* 0x000fe2000ff3e0ff */
[----:B-1----:R-:W4:Y:S04]  /*720c0*/  LDL.LU R14, [R1+0x149c] ;  /* 0x00149c00010e7983 */ /* 0x002f280000300800 */
[----:B------:R-:W4:Y:S04]  /*720d0*/  LDL.LU R17, [R1+0x14a0] ;  /* 0x0014a00001117983 */ /* 0x000f280000300800 */
[----:B---3--:R-:W3:Y:S01]  /*720e0*/  LDL.LU R15, [R1+0x14a4] ;  /* 0x0014a400010f7983 */ /* 0x008ee20000300800 */
[----:B------:R-:W-:-:S02]  /*720f0*/  IADD3.X R25, R25, UR8, RZ, P1, !PT ;  /* 0x0000000819197c10 */ /* 0x000fc40008ffe4ff */
[----:B------:R-:W-:Y:S01]  /*72100*/  IADD3 R12, P2, R12, UR16, RZ ;  /* 0x000000100c0c7c10 */ /* 0x000fe2000ff5e0ff */
[----:B------:R-:W-:Y:S01]  /*72110*/  IMAD.MOV.U32 R8, RZ, RZ, R24 ;  /* 0x000000ffff087224 */ /* 0x000fe200078e0018 */
[----:B------:R-:W-:Y:S02]  /*72120*/  MOV R9, R25 ;  /* 0x0000001900097202 */ /* 0x000fe40000000f00 */
[----:B------:R-:W-:Y:S01]  /*72130*/  IADD3.X R23, R23, UR8, RZ, P2, !PT ;  /* 0x0000000817177c10 */ /* 0x000fe200097fe4ff */
[----:B------:R-:W-:Y:S04]  /*72140*/  STL [R1+0x1414], R24 ;  /* 0x0014141801007387 */ /* 0x000fe80000100800 */
[----:B------:R1:W-:Y:S04]  /*72150*/  LDGSTS.E [R3+0xd400], desc[UR14][R8.64], P0 ;  /* 0x0d40000008037fae */ /* 0x0003e8000812184e */
[----:B------:R-:W-:Y:S04]  /*72160*/  STL [R1+0x1410], R25 ;  /* 0x0014101901007387 */ /* 0x000fe80000100800 */
[----:B------:R1:W-:Y:S04]  /*72170*/  STL [R1+0x141c], R12 ;  /* 0x00141c0c01007387 */ /* 0x0003e80000100800 */
[----:B------:R-:W-:Y:S01]  /*72180*/  STL [R1+0x1418], R23 ;  /* 0x0014181701007387 */ /* 0x000fe20000100800 */
[----:B-1----:R-:W-:Y:S01]  /*72190*/  IMAD.MOV.U32 R8, RZ, RZ, R12 ;  /* 0x000000ffff087224 */ /* 0x002fe200078e000c */
[----:B------:R-:W-:-:S02]  /*721a0*/  MOV R9, R23 ;  /* 0x0000001700097202 */ /* 0x000fc40000000f00 */
[----:B------:R-:W3:Y:S04]  /*721b0*/  LDL.LU R12, [R1+0x14ac] ;  /* 0x0014ac00010c7983 */ /* 0x000ee80000300800 */
[----:B------:R1:W-:Y:S01]  /*721c0*/  LDGSTS.E [R3+0xd500], desc[UR14][R8.64], P0 ;  /* 0x0d50000008037fae */ /* 0x0003e2000812184e */
[----:B--2---:R-:W-:-:S04]  /*721d0*/  IADD3 R16, P1, R16, UR16, RZ ;  /* 0x0000001010107c10 */ /* 0x004fc8000ff3e0ff */
[----:B----4-:R-:W-:Y:S01]  /*721e0*/  IADD3.X R22, R22, UR8, RZ, P1, !PT ;  /* 0x0000000816167c10 */ /* 0x010fe20008ffe4ff */
[----:B------:R2:W-:Y:S01]  /*721f0*/  STL [R1+0x1424], R16 ;  /* 0x0014241001007387 */ /* 0x0005e20000100800 */
[----:B-1----:R-:W-:-:S03]  /*72200*/  IMAD.MOV.U32 R8, RZ, RZ, R16 ;  /* 0x000000ffff087224 */ /* 0x002fc600078e0010 */
[----:B------:R-:W-:Y:S04]  /*72210*/  STL [R1+0x1420], R22 ;  /* 0x0014201601007387 */ /* 0x000fe80000100800 */
[----:B--2---:R-:W2:Y:S01]  /*72220*/  LDL.LU R16, [R1+0x14a8] ;  /* 0x0014a80001107983 */ /* 0x004ea20000300800 */
[----:B------:R-:W-:-:S04]  /*72230*/  UISETP.GT.AND UP1, UPT, UR18, 0x39, UPT ;  /* 0x000000391200788c */ /* 0x000fc8000bf24270 */
[----:B------:R-:W-:Y:S01]  /*72240*/  USEL UR12, URZ, 0x4, !UP1 ;  /* 0x000000043f0c7887 */ /* 0x000fe2000c800000 */
[----:B------:R-:W-:Y:S02]  /*72250*/  IADD3 R13, P2, R13, UR16, RZ ;  /* 0x000000100d0d7c10 */ /* 0x000fe4000ff5e0ff */
[----:B------:R-:W-:Y:S01]  /*72260*/  MOV R9, R22 ;  /* 0x0000001600097202 */ /* 0x000fe20000000f00 */
[----:B------:R-:W-:Y:S01]  /*72270*/  USEL UR12, UR12, URZ, !UP0 ;  /* 0x0000003f0c0c7287 */ /* 0x000fe2000c000000 */
[----:B------:R-:W-:Y:S02]  /*72280*/  IADD3.X R21, R21, UR8, RZ, P2, !PT ;  /* 0x0000000815157c10 */ /* 0x000fe400097fe4ff */
[----:B------:R-:W-:Y:S01]  /*72290*/  IADD3 R18, P3, R18, UR16, RZ ;  /* 0x0000001012127c10 */ /* 0x000fe2000ff7e0ff */
[----:B------:R1:W-:Y:S02]  /*722a0*/  LDGSTS.E [R3+0xd600], desc[UR14][R8.64], P0 ;  /* 0x0d60000008037fae */ /* 0x0003e4000812184e */
[----:B------:R-:W-:-:S02]  /*722b0*/  ISETP.NE.U32.AND P1, PT, RZ, UR12, PT ;  /* 0x0000000cff007c0c */ /* 0x000fc4000bf25070 */
[----:B------:R-:W-:Y:S01]  /*722c0*/  IADD3.X R20, R20, UR8, RZ, P3, !PT ;  /* 0x0000000814147c10 */ /* 0x000fe20009ffe4ff */
[----:B------:R4:W-:Y:S04]  /*722d0*/  STL [R1+0x142c], R13 ;  /* 0x00142c0d01007387 */ /* 0x0009e80000100800 */
[----:B------:R-:W-:Y:S04]  /*722e0*/  STL [R1+0x1428], R21 ;  /* 0x0014281501007387 */ /* 0x000fe80000100800 */
[----:B------:R4:W-:Y:S04]  /*722f0*/  STL [R1+0x1494], R18 ;  /* 0x0014941201007387 */ /* 0x0009e80000100800 */
[----:B------:R-:W2:Y:S01]  /*72300*/  LDL.LU R24, [R1+0x1514] ;  /* 0x0015140001187983 */ /* 0x000ea20000300800 */
[----:B-1----:R-:W-:Y:S01]  /*72310*/  IMAD.MOV.U32 R8, RZ, RZ, R13 ;  /* 0x000000ffff087224 */ /* 0x002fe200078e000d */
[----:B------:R-:W-:-:S02]  /*72320*/  MOV R9, R21 ;  /* 0x0000001500097202 */ /* 0x000fc40000000f00 */
[----:B------:R-:W-:Y:S04]  /*72330*/  STL [R1+0x1490], R20 ;  /* 0x0014901401007387 */ /* 0x000fe80000100800 */
[----:B----4-:R-:W4:Y:S04]  /*72340*/  LDL.LU R13, [R1+0x151c] ;  /* 0x00151c00010d7983 */ /* 0x010f280000300800 */
[----:B------:R-:W4:Y:S04]  /*72350*/  LDL.LU R25, [R1+0x1510] ;  /* 0x0015100001197983 */ /* 0x000f280000300800 */
[----:B------:R1:W-:Y:S02]  /*72360*/  LDGSTS.E [R3+0xd700], desc[UR14][R8.64], P0 ;  /* 0x0d70000008037fae */ /* 0x0003e4000812184e */
[----:B-1----:R-:W-:Y:S01]  /*72370*/  IMAD.MOV.U32 R8, RZ, RZ, R18 ;  /* 0x000000ffff087224 */ /* 0x002fe200078e0012 */
[----:B------:R-:W-:Y:S01]  /*72380*/  MOV R9, R20 ;  /* 0x0000001400097202 */ /* 0x000fe20000000f00 */
[----:B------:R-:W4:Y:S04]  /*72390*/  LDL.LU R18, [R1+0x1518] ;  /* 0x0015180001127983 */ /* 0x000f280000300800 */
[----:B------:R1:W-:Y:S01]  /*723a0*/  LDGSTS.E [R3+0xe400], desc[UR14][R8.64], P1 ;  /* 0x0e40000008037fae */ /* 0x0003e2000892184e */
[----:B------:R-:W-:-:S02]  /*723b0*/  IADD3 R14, P0, R14, UR16, RZ ;  /* 0x000000100e0e7c10 */ /* 0x000fc4000ff1e0ff */
[----:B---3--:R-:W-:Y:S02]  /*723c0*/  IADD3 R15, P2, R15, UR16, RZ ;  /* 0x000000100f0f7c10 */ /* 0x008fe4000ff5e0ff */
[----:B------:R-:W-:Y:S01]  /*723d0*/  IADD3.X R19, R19, UR8, RZ, P0, !PT ;  /* 0x0000000813137c10 */ /* 0x000fe200087fe4ff */
[----:B------:R3:W-:Y:S01]  /*723e0*/  STL [R1+0x149c], R14 ;  /* 0x00149c0e01007387 */ /* 0x0007e20000100800 */
[----:B-1----:R-:W-:Y:S01]  /*723f0*/  IMAD.MOV.U32 R8, RZ, RZ, R14 ;  /* 0x000000ffff087224 */ /* 0x002fe200078e000e */
[----:B------:R-:W-:Y:S02]  /*72400*/  IADD3.X R17, R17, UR8, RZ, P2, !PT ;  /* 0x0000000811117c10 */ /* 0x000fe400097fe4ff */
[----:B------:R-:W-:Y:S01]  /*72410*/  MOV R9, R19 ;  /* 0x0000001300097202 */ /* 0x000fe20000000f00 */
[----:B------:R-:W-:Y:S04]  /*72420*/  STL [R1+0x1498], R19 ;  /* 0x0014981301007387 */ /* 0x000fe80000100800 */
[----:B------:R1:W-:Y:S04]  /*72430*/  STL [R1+0x14a4], R15 ;  /* 0x0014a40f01007387 */ /* 0x0003e80000100800 */
[----:B------:R1:W-:Y:S04]  /*72440*/  LDGSTS.E [R3+0xe500], desc[UR14][R8.64], P1 ;  /* 0x0e50000008037fae */ /* 0x0003e8000892184e */
[----:B---3--:R-:W3:Y:S04]  /*72450*/  LDL.LU R14, [R1+0x1524] ;  /* 0x00152400010e7983 */ /* 0x008ee80000300800 */
[----:B------:R-:W-:Y:S01]  /*72460*/  STL [R1+0x14a0], R17 ;  /* 0x0014a01101007387 */ /* 0x000fe20000100800 */
[----:B-1----:R-:W-:-:S03]  /*72470*/  IMAD.MOV.U32 R8, RZ, RZ, R15 ;  /* 0x000000ffff087224 */ /* 0x002fc600078e000f */
[----:B------:R-:W3:Y:S01]  /*72480*/  LDL.LU R15, [R1+0x1520] ;  /* 0x00152000010f7983 */ /* 0x000ee20000300800 */
[----:B------:R-:W-:-:S03]  /*72490*/  IADD3 R12, P0, R12, UR16, RZ ;  /* 0x000000100c0c7c10 */ /* 0x000fc6000ff1e0ff */
[----:B------:R-:W3:Y:S04]  /*724a0*/  LDL.LU R19, [R1+0x152c] ;  /* 0x00152c0001137983 */ /* 0x000ee80000300800 */
[----:B------:R-:W3:Y:S04]  /*724b0*/  LDL.LU R22, [R1+0x1594] ;  /* 0x0015940001167983 */ /* 0x000ee80000300800 */
[----:B------:R-:W-:Y:S01]  /*724c0*/  STL [R1+0x14ac], R12 ;  /* 0x0014ac0c01007387 */ /* 0x000fe20000100800 */
[----:B------:R-:W-:-:S05]  /*724d0*/  MOV R9, R17 ;  /* 0x0000001100097202 */ /* 0x000fca0000000f00 */
[----:B------:R1:W-:Y:S01]  /*724e0*/  LDGSTS.E [R3+0xe600], desc[UR14][R8.64], P1 ;  /* 0x0e60000008037fae */ /* 0x0003e2000892184e */
[----:B--2---:R-:W-:-:S05]  /*724f0*/  IADD3.X R16, R16, UR8, RZ, P0, !PT ;  /* 0x0000000810107c10 */ /* 0x004fca00087fe4ff */
[----:B------:R2:W-:Y:S04]  /*72500*/  STL [R1+0x14a8], R16 ;  /* 0x0014a81001007387 */ /* 0x0005e80000100800 */
[----:B------:R-:W3:Y:S04]  /*72510*/  LDL.LU R21, [R1+0x1528] ;  /* 0x0015280001157983 */ /* 0x000ee80000300800 */
[----:B------:R-:W3:Y:S01]  /*72520*/  LDL.LU R23, [R1+0x1590] ;  /* 0x0015900001177983 */ /* 0x000ee20000300800 */
[----:B-1----:R-:W-:-:S03]  /*72530*/  MOV R9, R16 ;  /* 0x0000001000097202 */ /* 0x002fc60000000f00 */
[----:B------:R-:W3:Y:S01]  /*72540*/  LDL.LU R20, [R1+0x1598] ;  /* 0x0015980001147983 */ /* 0x000ee20000300800 */
[----:B------:R-:W-:-:S03]  /*72550*/  IMAD.MOV.U32 R8, RZ, RZ, R12 ;  /* 0x000000ffff087224 */ /* 0x000fc600078e000c */
[----:B--2---:R-:W2:Y:S04]  /*72560*/  LDL.LU R16, [R1+0x159c] ;  /* 0x00159c0001107983 */ /* 0x004ea80000300800 */
[----:B------:R-:W2:Y:S04]  /*72570*/  LDL.LU R17, [R1+0x15a0] ;  /* 0x0015a00001117983 */ /* 0x000ea80000300800 */
[----:B------:R-:W2:Y:S01]  /*72580*/  LDL.LU R12, [R1+0x15a4] ;  /* 0x0015a400010c7983 */ /* 0x000ea20000300800 */
[----:B------:R-:W-:-:S03]  /*72590*/  UISETP.GT.AND UP1, UPT, UR18, 0x3d, UPT ;  /* 0x0000003d1200788c */ /* 0x000fc6000bf24270 */
[----:B------:R1:W-:Y:S01]  /*725a0*/  LDGSTS.E [R3+0xe700], desc[UR14][R8.64], P1 ;  /* 0x0e70000008037fae */ /* 0x0003e2000892184e */
[----:B------:R-:W-:-:S04]  /*725b0*/  USEL UR12, URZ, 0x4, !UP1 ;  /* 0x000000043f0c7887 */ /* 0x000fc8000c800000 */
[----:B------:R-:W-:Y:S01]  /*725c0*/  USEL UR12, UR12, URZ, !UP0 ;  /* 0x0000003f0c0c7287 */ /* 0x000fe2000c000000 */
[----:B------:R-:W-:-:S05]  /*725d0*/  IADD3 R24, P1, R24, UR16, RZ ;  /* 0x0000001018187c10 */ /* 0x000fca000ff3e0ff */
[----:B------:R-:W-:Y:S02]  /*725e0*/  ISETP.NE.U32.AND P0, PT, RZ, UR12, PT ;  /* 0x0000000cff007c0c */ /* 0x000fe4000bf05070 */
[----:B----4-:R-:W-:Y:S02]  /*725f0*/  IADD3.X R25, R25, UR8, RZ, P1, !PT ;  /* 0x0000000819197c10 */ /* 0x010fe40008ffe4ff */
[----:B------:R-:W-:Y:S01]  /*72600*/  IADD3 R13, P2, R13, UR16, RZ ;  /* 0x000000100d0d7c10 */ /* 0x000fe2000ff5e0ff */
[----:B-1----:R-:W-:Y:S01]  /*72610*/  IMAD.MOV.U32 R8, RZ, RZ, R24 ;  /* 0x000000ffff087224 */ /* 0x002fe200078e0018 */
[----:B------:R-:W-:Y:S01]  /*72620*/  MOV R9, R25 ;  /* 0x0000001900097202 */ /* 0x000fe20000000f00 */
[----:B------:R-:W-:Y:S04]  /*72630*/  STL [R1+0x1514], R24 ;  /* 0x0015141801007387 */ /* 0x000fe80000100800 */
[----:B------:R-:W-:Y:S04]  /*72640*/  STL [R1+0x1510], R25 ;  /* 0x0015101901007387 */ /* 0x000fe80000100800 */
[----:B------:R1:W-:Y:S01]  /*72650*/  STL [R1+0x151c], R13 ;  /* 0x00151c0d01007387 */ /* 0x0003e20000100800 */
[----:B------:R-:W-:-:S03]  /*72660*/  IADD3.X R18, R18, UR8, RZ, P2, !PT ;  /* 0x0000000812127c10 */ /* 0x000fc600097fe4ff */
        /* <DEDUP_REMOVED lines=9> */
[----:B---3--:R-:W-:-:S05]  /*72700*/  IADD3 R14, P1, R14, UR16, RZ ;  /* 0x000000100e0e7c10 */ /* 0x008fca000ff3e0ff */
[----:B------:R3:W-:Y:S01]  /*72710*/  STL [R1+0x1524], R14 ;  /* 0x0015240e01007387 */ /* 0x0007e20000100800 */
[----:B-1----:R-:W-:Y:S01]  /*72720*/  IMAD.MOV.U32 R8, RZ, RZ, R14 ;  /* 0x000000ffff087224 */ /* 0x002fe200078e000e */
[----:B------:R-:W-:-:S05]  /*72730*/  IADD3.X R15, R15, UR8, RZ, P1, !PT ;  /* 0x000000080f0f7c10 */ /* 0x000fca0008ffe4ff */
[----:B------:R1:W-:Y:S04]  /*72740*/  STL [R1+0x1520], R15 ;  /* 0x0015200f01007387 */ /* 0x0003e80000100800 */
[----:B---3--:R-:W3:Y:S01]  /*72750*/  LDL.LU R14, [R1+0x15a8] ;  /* 0x0015a800010e7983 */ /* 0x008ee20000300800 */
[----:B------:R-:W-:Y:S02]  /*72760*/  IADD3 R19, P2, R19, UR16, RZ ;  /* 0x0000001013137c10 */ /* 0x000fe4000ff5e0ff */
[----:B------:R-:W-:Y:S02]  /*72770*/  MOV R9, R15 ;  /* 0x0000000f00097202 */ /* 0x000fe40000000f00 */
[----:B------:R-:W-:Y:S01]  /*72780*/  IADD3 R22, P3, R22, UR16, RZ ;  /* 0x0000001016167c10 */ /* 0x000fe2000ff7e0ff */
[----:B------:R-:W3:Y:S04]  /*72790*/  LDL.LU R18, [R1+0x1614] ;  /* 0x0016140001127983 */ /* 0x000ee80000300800 */
[----:B------:R1:W-:Y:S01]  /*727a0*/  LDGSTS.E [R3+0xf600], desc[UR14][R8.64], P0 ;  /* 0x0f60000008037fae */ /* 0x0003e2000812184e */
[----:B------:R-:W-:-:S03]  /*727b0*/  ISETP.NE.U32.AND P1, PT, RZ, UR12, PT ;  /* 0x0000000cff007c0c */ /* 0x000fc6000bf25070 */
[----:B-1----:R-:W3:Y:S04]  /*727c0*/  LDL.LU R15, [R1+0x161c] ;  /* 0x00161c00010f7983 */ /* 0x002ee80000300800 */
[----:B------:R-:W-:Y:S01]  /*727d0*/  STL [R1+0x152c], R19 ;  /* 0x00152c1301007387 */ /* 0x000fe20000100800 */
[----:B------:R-:W-:Y:S01]  /*727e0*/  IMAD.MOV.U32 R8, RZ, RZ, R19 ;  /* 0x000000ffff087224 */ /* 0x000fe200078e0013 */
[----:B------:R-:W-:-:S04]  /*727f0*/  IADD3.X R21, R21, UR8, RZ, P2, !PT ;  /* 0x0000000815157c10 */ /* 0x000fc800097fe4ff */
[----:B------:R-:W-:Y:S01]  /*72800*/  MOV R9, R21 ;  /* 0x0000001500097202 */ /* 0x000fe20000000f00 */
[----:B------:R1:W-:Y:S04]  /*72810*/  STL [R1+0x1528], R21 ;  /* 0x0015281501007387 */ /* 0x0003e80000100800 */
[----:B------:R-:W-:Y:S01]  /*72820*/  STL [R1+0x1594], R22 ;  /* 0x0015941601007387 */ /* 0x000fe20000100800 */
[----:B------:R-:W-:-:S03]  /*72830*/  IADD3.X R23, R23, UR8, RZ, P3, !PT ;  /* 0x0000000817177c10 */ /* 0x000fc60009ffe4ff */
[----:B------:R1:W-:Y:S01]  /*72840*/  LDGSTS.E [R3+0xf700], desc[UR14][R8.64], P0 ;  /* 0x0f70000008037fae */ /* 0x0003e2000812184e */
[----:B--2---:R-:W-:-:S03]  /*72850*/  IADD3 R16, P0, R16, UR16, RZ ;  /* 0x0000001010107c10 */ /* 0x004fc6000ff1e0ff */
[----:B-1----:R-:W2:Y:S01]  /*72860*/  LDL.LU R21, [R1+0x1610] ;  /* 0x0016100001157983 */ /* 0x002ea20000300800 */
[----:B------:R-:W-:Y:S02]  /*72870*/  IADD3.X R20, R20, UR8, RZ, P0, !PT ;  /* 0x0000000814147c10 */ /* 0x000fe400087fe4ff */
[----:B------:R-:W-:Y:S01]  /*72880*/  IADD3 R12, P2, R12, UR16, RZ ;  /* 0x000000100c0c7c10 */ /* 0x000fe2000ff5e0ff */
[----:B------:R-:W-:Y:S01]  /*72890*/  IMAD.MOV.U32 R8, RZ, RZ, R22 ;  /* 0x000000ffff087224 */ /* 0x000fe200078e0016 */
[----:B------:R-:W-:Y:S01]  /*728a0*/  MOV R9, R23 ;  /* 0x0000001700097202 */ /* 0x000fe20000000f00 */
[----:B------:R-:W-:Y:S04]  /*728b0*/  STL [R1+0x1590], R23 ;  /* 0x0015901701007387 */ /* 0x000fe80000100800 */
[----:B------:R-:W2:Y:S04]  /*728c0*/  LDL.LU R19, [R1+0x1618] ;  /* 0x0016180001137983 */ /* 0x000ea80000300800 */
[----:B------:R1:W-:Y:S04]  /*728d0*/  STL [R1+0x159c], R16 ;  /* 0x00159c1001007387 */ /* 0x0003e80000100800 */
[----:B------:R1:W-:Y:S01]  /*728e0*/  LDGSTS.E [R3+0x10400], desc[UR14][R8.64], P1 ;  /* 0x1040000008037fae */ /* 0x0003e2000892184e */
[----:B------:R-:W-:-:S03]  /*728f0*/  IADD3.X R17, R17, UR8, RZ, P2, !PT ;  /* 0x0000000811117c10 */ /* 0x000fc600097fe4ff */
[----:B------:R-:W-:Y:S04]  /*72900*/  STL [R1+0x1598], R20 ;  /* 0x0015981401007387 */ /* 0x000fe80000100800 */
[----:B------:R-:W-:Y:S01]  /*72910*/  STL [R1+0x15a4], R12 ;  /* 0x0015a40c01007387 */ /* 0x000fe20000100800 */
[----:B-1----:R-:W-:Y:S01]  /*72920*/  IMAD.MOV.U32 R8, RZ, RZ, R16 ;  /* 0x000000ffff087224 */ /* 0x002fe200078e0010 */
[----:B------:R-:W-:Y:S02]  /*72930*/  MOV R9, R20 ;  /* 0x0000001400097202 */ /* 0x000fe40000000f00 */
[----:B------:R-:W2:Y:S04]  /*72940*/  LDL.LU R16, [R1+0x1624] ;  /* 0x0016240001107983 */ /* 0x000ea80000300800 */
[----:B------:R1:W-:Y:S04]  /*72950*/  STL [R1+0x15a0], R17 ;  /* 0x0015a01101007387 */ /* 0x0003e80000100800 */
[----:B------:R1:W-:Y:S02]  /*72960*/  LDGSTS.E [R3+0x10500], desc[UR14][R8.64], P1 ;  /* 0x1050000008037fae */ /* 0x0003e4000892184e */
[----:B-1----:R-:W-:-:S02]  /*72970*/  MOV R9, R17 ;  /* 0x0000001100097202 */ /* 0x002fc40000000f00 */
[----:B------:R-:W2:Y:S01]  /*72980*/  LDL.LU R17, [R1+0x1620] ;  /* 0x0016200001117983 */ /* 0x000ea20000300800 */
[----:B----4-:R-:W-:Y:S01]  /*72990*/  IADD3 R13, P0, R13, UR16, RZ ;  /* 0x000000100d0d7c10 */ /* 0x010fe2000ff1e0ff */
[----:B------:R-:W-:Y:S02]  /*729a0*/  IMAD.MOV.U32 R8, RZ, RZ, R12 ;  /* 0x000000ffff087224 */ /* 0x000fe400078e000c */
[----:B------:R-:W4:Y:S04]  /*729b0*/  LDL.LU R20, [R1+0x162c] ;  /* 0x00162c0001147983 */ /* 0x000f280000300800 */
[----:B------:R-:W4:Y:S04]  /*729c0*/  LDL.LU R12, [R1+0x1694] ;  /* 0x00169400010c7983 */ /* 0x000f280000300800 */
[----:B------:R1:W-:Y:S01]  /*729d0*/  LDGSTS.E [R3+0x10600], desc[UR14][R8.64], P1 ;  /* 0x1060000008037fae */ /* 0x0003e2000892184e */
[----:B------:R-:W-:-:S03]  /*729e0*/  UISETP.GT.AND UP1, UPT, UR18, 0x45, UPT ;  /* 0x000000451200788c */ /* 0x000fc6000bf24270 */
[----:B------:R-:W-:Y:S01]  /*729f0*/  STL [R1+0x15ac], R13 ;  /* 0x0015ac0d01007387 */ /* 0x000fe20000100800 */
[----:B------:R-:W-:Y:S01]  /*72a00*/  USEL UR12, URZ, 0x4, !UP1 ;  /* 0x000000043f0c7887 */ /* 0x000fe2000c800000 */
[----:B-1----:R-:W-:-:S03]  /*72a10*/  IMAD.MOV.U32 R8, RZ, RZ, R13 ;  /* 0x000000ffff087224 */ /* 0x002fc600078e000d */
[----:B------:R-:W-:Y:S01]  /*72a20*/  USEL UR12, UR12, URZ, !UP0 ;  /* 0x0000003f0c0c7287 */ /* 0x000fe2000c000000 */
[----:B---3--:R-:W-:-:S04]  /*72a30*/  IADD3.X R14, R14, UR8, RZ, P0, !PT ;  /* 0x000000080e0e7c10 */ /* 0x008fc800087fe4ff */
[----:B------:R-:W-:Y:S01]  /*72a40*/  MOV R9, R14 ;  /* 0x0000000e00097202 */ /* 0x000fe20000000f00 */
[----:B------:R1:W-:Y:S04]  /*72a50*/  STL [R1+0x15a8], R14 ;  /* 0x0015a80e01007387 */ /* 0x0003e80000100800 */
[----:B------:R-:W3:Y:S04]  /*72a60*/  LDL.LU R22, [R1+0x1628] ;  /* 0x0016280001167983 */ /* 0x000ee80000300800 */
[----:B------:R-:W3:Y:S04]  /*72a70*/  LDL.LU R23, [R1+0x1690] ;  /* 0x0016900001177983 */ /* 0x000ee80000300800 */
[----:B------:R1:W-:Y:S01]  /*72a80*/  LDGSTS.E [R3+0x10700], desc[UR14][R8.64], P1 ;  /* 0x1070000008037fae */ /* 0x0003e2000892184e */
[----:B------:R-:W-:-:S02]  /*72a90*/  IADD3 R18, P1, R18, UR16, RZ ;  /* 0x0000001012127c10 */ /* 0x000fc4000ff3e0ff */
[----:B------:R-:W-:Y:S02]  /*72aa0*/  IADD3 R15, P2, R15, UR16, RZ ;  /* 0x000000100f0f7c10 */ /* 0x000fe4000ff5e0ff */
[----:B------:R-:W-:Y:S01]  /*72ab0*/  ISETP.NE.U32.AND P0, PT, RZ, UR12, PT ;  /* 0x0000000cff007c0c */ /* 0x000fe2000bf05070 */
[----:B-1----:R-:W3:Y:S04]  /*72ac0*/  LDL.LU R14, [R1+0x169c] ;  /* 0x00169c00010e7983 */ /* 0x002ee80000300800 */
[----:B------:R-:W3:Y:S04]  /*72ad0*/  LDL.LU R13, [R1+0x16a4] ;  /* 0x0016a400010d7983 */ /* 0x000ee80000300800 */
[----:B------:R-:W-:Y:S01]  /*72ae0*/  STL [R1+0x1614], R18 ;  /* 0x0016141201007387 */ /* 0x000fe20000100800 */
[----:B------:R-:W-:Y:S01]  /*72af0*/  IMAD.MOV.U32 R8, RZ, RZ, R18 ;  /* 0x000000ffff087224 */ /* 0x000fe200078e0012 */
[----:B--2---:R-:W-:-:S04]  /*72b00*/  IADD3.X R21, R21, UR8, RZ, P1, !PT ;  /* 0x0000000815157c10 */ /* 0x004fc80008ffe4ff */
[----:B------:R-:W-:Y:S01]  /*72b10*/  MOV R9, R21 ;  /* 0x0000001500097202 */ /* 0x000fe20000000f00 */
[----:B------:R1:W-:Y:S04]  /*72b20*/  STL [R1+0x1610], R21 ;  /* 0x0016101501007387 */ /* 0x0003e80000100800 */
[----:B------:R2:W-:Y:S01]  /*72b30*/  STL [R1+0x161c], R15 ;  /* 0x00161c0f01007387 */ /* 0x0005e20000100800 */
[----:B------:R-:W-:-:S03]  /*72b40*/  IADD3.X R19, R19, UR8, RZ, P2, !PT ;  /* 0x0000000813137c10 */ /* 0x000fc600097fe4ff */
[----:B------:R2:W-:Y:S04]  /*72b50*/  LDGSTS.E [R3+0x11400], desc[UR14][R8.64], P0 ;  /* 0x1140000008037fae */ /* 0x0005e8000812184e */
[----:B-1----:R-:W3:Y:S04]  /*72b60*/  LDL.LU R21, [R1+0x1698] ;  /* 0x0016980001157983 */ /* 0x002ee80000300800 */
[----:B------:R-:W-:Y:S04]  /*72b70*/  STL [R1+0x1618], R19 ;  /* 0x0016181301007387 */ /* 0x000fe80000100800 */
[----:B------:R-:W3:Y:S01]  /*72b80*/  LDL.LU R18, [R1+0x16a0] ;  /* 0x0016a00001127983 */ /* 0x000ee20000300800 */
[----:B--2---:R-:W-:Y:S01]  /*72b90*/  IMAD.MOV.U32 R8, RZ, RZ, R15 ;  /* 0x000000ffff087224 */ /* 0x004fe200078e000f */
[----:B------:R-:W-:-:S02]  /*72ba0*/  MOV R9, R19 ;  /* 0x0000001300097202 */ /* 0x000fc40000000f00 */
[----:B------:R-:W2:Y:S01]  /*72bb0*/  LDL.LU R15, [R1+0x16ac] ;  /* 0x0016ac00010f7983 */ /* 0x000ea20000300800 */
[----:B------:R-:W-:-:S03]  /*72bc0*/  IADD3 R16, P1, R16, UR16, RZ ;  /* 0x0000001010107c10 */ /* 0x000fc6000ff3e0ff */
[----:B------:R1:W-:Y:S04]  /*72bd0*/  LDGSTS.E [R3+0x11500], desc[UR14][R8.64], P0 ;  /* 0x1150000008037fae */ /* 0x0003e8000812184e */
[----:B------:R-:W-:Y:S01]  /*72be0*/  STL [R1+0x1624], R16 ;  /* 0x0016241001007387 */ /* 0x000fe20000100800 */
[----:B------:R-:W-:-:S04]  /*72bf0*/  IADD3.X R17, R17, UR8, RZ, P1, !PT ;  /* 0x0000000811117c10 */ /* 0x000fc80008ffe4ff */
[----:B-1----:R-:W-:Y:S01]  /*72c00*/  MOV R9, R17 ;  /* 0x0000001100097202 */ /* 0x002fe20000000f00 */
[----:B------:R1:W-:Y:S04]  /*72c10*/  STL [R1+0x1620], R17 ;  /* 0x0016201101007387 */ /* 0x0003e80000100800 */
[----:B-1----:R-:W2:Y:S01]  /*72c20*/  LDL.LU R17, [R1+0x16a8] ;  /* 0x0016a80001117983 */ /* 0x002ea20000300800 */
[----:B------:R-:W-:Y:S01]  /*72c30*/  UISETP.GT.AND UP1, UPT, UR18, 0x49, UPT ;  /* 0x000000491200788c */ /* 0x000fe2000bf24270 */
[----:B----4-:R-:W-:Y:S01]  /*72c40*/  IADD3 R20, P2, R20, UR16, RZ ;  /* 0x0000001014147c10 */ /* 0x010fe2000ff5e0ff */
[----:B------:R-:W-:Y:S01]  /*72c50*/  IMAD.MOV.U32 R8, RZ, RZ, R16 ;  /* 0x000000ffff087224 */ /* 0x000fe200078e0010 */
[----:B------:R-:W-:Y:S01]  /*72c60*/  IADD3 R12, P3, R12, UR16, RZ ;  /* 0x000000100c0c7c10 */ /* 0x000fe2000ff7e0ff */
[----:B------:R-:W-:Y:S01]  /*72c70*/  USEL UR12, URZ, 0x4, !UP1 ;  /* 0x000000043f0c7887 */ /* 0x000fe2000c800000 */
[----:B------:R-:W4:Y:S04]  /*72c80*/  LDL.LU R19, [R1+0x1714] ;  /* 0x0017140001137983 */ /* 0x000f280000300800 */
[----:B------:R1:W-:Y:S04]  /*72c90*/  LDGSTS.E [R3+0x11600], desc[UR14][R8.64], P0 ;  /* 0x1160000008037fae */ /* 0x0003e8000812184e */
[----:B------:R-:W4:Y:S01]  /*72ca0*/  LDL.LU R16, [R1+0x171c] ;  /* 0x00171c0001107983 */ /* 0x000f220000300800 */
[----:B------:R-:W-:-:S03]  /*72cb0*/  USEL UR12, UR12, URZ, !UP0 ;  /* 0x0000003f0c0c7287 */ /* 0x000fc6000c000000 */
[----:B------:R3:W-:Y:S03]  /*72cc0*/  STL [R1+0x162c], R20 ;  /* 0x00162c1401007387 */ /* 0x0007e60000100800 */
[----:B------:R-:W-:Y:S01]  /*72cd0*/  ISETP.NE.U32.AND P1, PT, RZ, UR12, PT ;  /* 0x0000000cff007c0c */ /* 0x000fe2000bf25070 */
[----:B-1----:R-:W-:Y:S01]  /*72ce0*/  IMAD.MOV.U32 R8, RZ, RZ, R20 ;  /* 0x000000ffff087224 */ /* 0x002fe200078e0014 */
[----:B---3--:R-:W-:-:S04]  /*72cf0*/  IADD3.X R22, R22, UR8, RZ, P2, !PT ;  /* 0x0000000816167c10 */ /* 0x008fc800097fe4ff */
[----:B------:R-:W-:Y:S01]  /*72d00*/  MOV R9, R22 ;  /* 0x0000001600097202 */ /* 0x000fe20000000f00 */
[----:B------:R1:W-:Y:S04]  /*72d10*/  STL [R1+0x1628], R22 ;  /* 0x0016281601007387 */ /* 0x0003e80000100800 */
[----:B------:R3:W-:Y:S01]  /*72d20*/  STL [R1+0x1694], R12 ;  /* 0x0016940c01007387 */ /* 0x0007e20000100800 */
[----:B------:R-:W-:-:S03]  /*72d30*/  IADD3.X R23, R23, UR8, RZ, P3, !PT ;  /* 0x0000000817177c10 */ /* 0x000fc60009ffe4ff */
[----:B------:R-:W4:Y:S04]  /*72d40*/  LDL.LU R20, [R1+0x1710] ;  /* 0x0017100001147983 */ /* 0x000f280000300800 */
[----:B------:R3:W-:Y:S01]  /*72d50*/  LDGSTS.E [R3+0x11700], desc[UR14][R8.64], P0 ;  /* 0x1170000008037fae */ /* 0x0007e2000812184e */
[----:B------:R-:W-:-:S03]  /*72d60*/  IADD3 R14, P0, R14, UR16, RZ ;  /* 0x000000100e0e7c10 */ /* 0x000fc6000ff1e0ff */
[----:B------:R-:W-:Y:S01]  /*72d70*/  STL [R1+0x1690], R23 ;  /* 0x0016901701007387 */ /* 0x000fe20000100800 */
[----:B------:R-:W-:-:S03]  /*72d80*/  IADD3 R13, P2, R13, UR16, RZ ;  /* 0x000000100d0d7c10 */ /* 0x000fc6000ff5e0ff */
[----:B-1----:R-:W4:Y:S01]  /*72d90*/  LDL.LU R22, [R1+0x1718] ;  /* 0x0017180001167983 */ /* 0x002f220000300800 */
[----:B---3--:R-:W-:Y:S01]  /*72da0*/  IMAD.MOV.U32 R8, RZ, RZ, R12 ;  /* 0x000000ffff087224 */ /* 0x008fe200078e000c */
        /* <DEDUP_REMOVED lines=11> */
[----:B--2---:R-:W-:Y:S01]  /*72e60*/  IADD3 R15, P0, R15, UR16, RZ ;  /* 0x000000100f0f7c10 */ /* 0x004fe2000ff1e0ff */
[----:B------:R1:W-:Y:S04]  /*72e70*/  LDGSTS.E [R3+0x12500], desc[UR14][R8.64], P1 ;  /* 0x1250000008037fae */ /* 0x0003e8000892184e */
[----:B------:R2:W-:Y:S01]  /*72e80*/  STL [R1+0x16a0], R18 ;  /* 0x0016a01201007387 */ /* 0x0005e20000100800 */
[----:B-1----:R-:W-:Y:S01]  /*72e90*/  MOV R9, R18 ;  /* 0x0000001200097202 */ /* 0x002fe20000000f00 */
[----:B------:R-:W-:Y:S02]  /*72ea0*/  IMAD.MOV.U32 R8, RZ, RZ, R13 ;  /* 0x000000ffff087224 */ /* 0x000fe400078e000d */
[----:B--2---:R-:W2:Y:S04]  /*72eb0*/  LDL.LU R18, [R1+0x172c] ;  /* 0x00172c0001127983 */ /* 0x004ea80000300800 */
[----:B------:R-:W2:Y:S04]  /*72ec0*/  LDL.LU R13, [R1+0x1794] ;  /* 0x00179400010d7983 */ /* 0x000ea80000300800 */
[----:B------:R-:W-:Y:S01]  /*72ed0*/  STL [R1+0x16ac], R15 ;  /* 0x0016ac0f01007387 */ /* 0x000fe20000100800 */
[----:B------:R-:W-:-:S03]  /*72ee0*/  UISETP.GT.AND UP1, UPT, UR18, 0x4d, UPT ;  /* 0x0000004d1200788c */ /* 0x000fc6000bf24270 */
[----:B------:R1:W-:Y:S01]  /*72ef0*/  LDGSTS.E [R3+0x12600], desc[UR14][R8.64], P1 ;  /* 0x1260000008037fae */ /* 0x0003e2000892184e */
[----:B------:R-:W-:-:S05]  /*72f00*/  IADD3.X R17, R17, UR8, RZ, P0, !PT ;  /* 0x0000000811117c10 */ /* 0x000fca00087fe4ff */
[----:B------:R4:W-:Y:S04]  /*72f10*/  STL [R1+0x16a8], R17 ;  /* 0x0016a81101007387 */ /* 0x0009e80000100800 */
[----:B------:R-:W2:Y:S01]  /*72f20*/  LDL.LU R23, [R1+0x1728] ;  /* 0x0017280001177983 */ /* 0x000ea20000300800 */
[----:B------:R-:W-:Y:S01]  /*72f30*/  USEL UR12, URZ, 0x4, !UP1 ;  /* 0x000000043f0c7887 */ /* 0x000fe2000c800000 */
[----:B-1----:R-:W-:Y:S01]  /*72f40*/  IMAD.MOV.U32 R8, RZ, RZ, R15 ;  /* 0x000000ffff087224 */ /* 0x002fe200078e000f */
[----:B------:R-:W-:Y:S01]  /*72f50*/  MOV R9, R17 ;  /* 0x0000001100097202 */ /* 0x000fe20000000f00 */
[----:B------:R-:W2:Y:S01]  /*72f60*/  LDL.LU R21, [R1+0x1790] ;  /* 0x0017900001157983 */ /* 0x000ea20000300800 */
[----:B------:R-:W-:-:S03]  /*72f70*/  USEL UR12, UR12, URZ, !UP0 ;  /* 0x0000003f0c0c7287 */ /* 0x000fc6000c000000 */
[----:B------:R1:W-:Y:S01]  /*72f80*/  LDGSTS.E [R3+0x12700], desc[UR14][R8.64], P1 ;  /* 0x1270000008037fae */ /* 0x0003e2000892184e */
[----:B----4-:R-:W-:Y:S02]  /*72f90*/  IADD3 R19, P1, R19, UR16, RZ ;  /* 0x0000001013137c10 */ /* 0x010fe4000ff3e0ff */
[----:B------:R-:W-:Y:S02]  /*72fa0*/  IADD3 R16, P2, R16, UR16, RZ ;  /* 0x0000001010107c10 */ /* 0x000fe4000ff5e0ff */
[----:B------:R-:W-:Y:S01]  /*72fb0*/  ISETP.NE.U32.AND P0, PT, RZ, UR12, PT ;  /* 0x0000000cff007c0c */ /* 0x000fe2000bf05070 */
[----:B------:R-:W4:Y:S04]  /*72fc0*/  LDL.LU R17, [R1+0x179c] ;  /* 0x00179c0001117983 */ /* 0x000f280000300800 */
[----:B------:R-:W4:Y:S04]  /*72fd0*/  LDL.LU R15, [R1+0x17a4] ;  /* 0x0017a400010f7983 */ /* 0x000f280000300800 */
[----:B------:R-:W-:Y:S01]  /*72fe0*/  STL [R1+0x1714], R19 ;  /* 0x0017141301007387 */ /* 0x000fe20000100800 */
[----:B-1----:R-:W-:Y:S01]  /*72ff0*/  IMAD.MOV.U32 R8, RZ, RZ, R19 ;  /* 0x000000ffff087224 */ /* 0x002fe200078e0013 */
[----:B------:R-:W-:-:S04]  /*73000*/  IADD3.X R20, R20, UR8, RZ, P1, !PT ;  /* 0x0000000814147c10 */ /* 0x000fc80008ffe4ff */
[----:B------:R-:W-:Y:S01]  /*73010*/  MOV R9, R20 ;  /* 0x0000001400097202 */ /* 0x000fe20000000f00 */
[----:B------:R1:W-:Y:S04]  /*73020*/  STL [R1+0x1710], R20 ;  /* 0x0017101401007387 */ /* 0x0003e80000100800 */
[----:B------:R3:W-:Y:S01]  /*73030*/  STL [R1+0x171c], R16 ;  /* 0x00171c1001007387 */ /* 0x0007e20000100800 */
[----:B------:R-:W-:-:S03]  /*73040*/  IADD3.X R22, R22, UR8, RZ, P2, !PT ;  /* 0x0000000816167c10 */ /* 0x000fc600097fe4ff */
[----:B------:R3:W-:Y:S04]  /*73050*/  LDGSTS.E [R3+0x13400], desc[UR14][R8.64], P0 ;  /* 0x1340000008037fae */ /* 0x0007e8000812184e */
[----:B-1----:R-:W4:Y:S01]  /*73060*/  LDL.LU R20, [R1+0x1798] ;  /* 0x0017980001147983 */ /* 0x002f220000300800 */
[----:B---3--:R-:W-:-:S03]  /*73070*/  IADD3 R12, P1, R12, UR16, RZ ;  /* 0x000000100c0c7c10 */ /* 0x008fc6000ff3e0ff */
[----:B------:R-:W-:Y:S04]  /*73080*/  STL [R1+0x1718], R22 ;  /* 0x0017181601007387 */ /* 0x000fe80000100800 */
[----:B------:R-:W3:Y:S01]  /*73090*/  LDL.LU R19, [R1+0x17a0] ;  /* 0x0017a00001137983 */ /* 0x000ee20000300800 */
[----:B------:R-:W-:Y:S01]  /*730a0*/  IMAD.MOV.U32 R8, RZ, RZ, R16 ;  /* 0x000000ffff087224 */ /* 0x000fe200078e0010 */
[----:B------:R-:W-:Y:S02]  /*730b0*/  MOV R9, R22 ;  /* 0x0000001600097202 */ /* 0x000fe40000000f00 */
[----:B------:R1:W-:Y:S04]  /*730c0*/  STL [R1+0x1724], R12 ;  /* 0x0017240c01007387 */ /* 0x0003e80000100800 */
[----:B------:R1:W-:Y:S02]  /*730d0*/  LDGSTS.E [R3+0x13500], desc[UR14][R8.64], P0 ;  /* 0x1350000008037fae */ /* 0x0003e4000812184e */
[----:B-1----:R-:W-:Y:S01]  /*730e0*/  IMAD.MOV.U32 R8, RZ, RZ, R12 ;  /* 0x000000ffff087224 */ /* 0x002fe200078e000c */
[----:B------:R-:W-:-:S05]  /*730f0*/  IADD3.X R14, R14, UR8, RZ, P1, !PT ;  /* 0x000000080e0e7c10 */ /* 0x000fca0008ffe4ff */
[----:B------:R1:W-:Y:S04]  /*73100*/  STL [R1+0x1720], R14 ;  /* 0x0017200e01007387 */ /* 0x0003e80000100800 */
[----:B------:R-:W3:Y:S04]  /*73110*/  LDL.LU R16, [R1+0x17a8] ;  /* 0x0017a80001107983 */ /* 0x000ee80000300800 */
[----:B------:R-:W3:Y:S01]  /*73120*/  LDL.LU R12, [R1+0x17ac] ;  /* 0x0017ac00010c7983 */ /* 0x000ee20000300800 */
[----:B------:R-:W-:-:S05]  /*73130*/  MOV R9, R14 ;  /* 0x0000000e00097202 */ /* 0x000fca0000000f00 */
[----:B------:R2:W-:Y:S04]  /*73140*/  LDGSTS.E [R3+0x13600], desc[UR14][R8.64], P0 ;  /* 0x1360000008037fae */ /* 0x0005e8000812184e */
[----:B-1----:R-:W3:Y:S04]  /*73150*/  LDL.LU R14, [R1+0x1814] ;  /* 0x00181400010e7983 */ /* 0x002ee80000300800 */
[----:B------:R-:W3:Y:S01]  /*73160*/  LDL.LU R22, [R1+0x181c] ;  /* 0x00181c0001167983 */ /* 0x000ee20000300800 */
[----:B--2---:R-:W-:Y:S02]  /*73170*/  IADD3 R18, P2, R18, UR16, RZ ;  /* 0x0000001012127c10 */ /* 0x004fe4000ff5e0ff */
[----:B------:R-:W-:-:S03]  /*73180*/  IADD3 R13, P3, R13, UR16, RZ ;  /* 0x000000100d0d7c10 */ /* 0x000fc6000ff7e0ff */
[----:B------:R1:W-:Y:S01]  /*73190*/  STL [R1+0x172c], R18 ;  /* 0x00172c1201007387 */ /* 0x0003e20000100800 */
[----:B------:R-:W-:Y:S01]  /*731a0*/  IMAD.MOV.U32 R8, RZ, RZ, R18 ;  /* 0x000000ffff087224 */ /* 0x000fe200078e0012 */
[----:B------:R-:W-:-:S05]  /*731b0*/  IADD3.X R23, R23, UR8, RZ, P2, !PT ;  /* 0x0000000817177c10 */ /* 0x000fca00097fe4ff */
[----:B------:R2:W-:Y:S04]  /*731c0*/  STL [R1+0x1728], R23 ;  /* 0x0017281701007387 */ /* 0x0005e80000100800 */
[----:B------:R4:W-:Y:S04]  /*731d0*/  STL [R1+0x1794], R13 ;  /* 0x0017940d01007387 */ /* 0x0009e80000100800 */
[----:B-1----:R-:W3:Y:S01]  /*731e0*/  LDL.LU R18, [R1+0x1810] ;  /* 0x0018100001127983 */ /* 0x002ee20000300800 */
[----:B------:R-:W-:-:S04]  /*731f0*/  UISETP.GT.AND UP1, UPT, UR18, 0x51, UPT ;  /* 0x000000511200788c */ /* 0x000fc8000bf24270 */
[----:B------:R-:W-:Y:S01]  /*73200*/  USEL UR12, URZ, 0x4, !UP1 ;  /* 0x000000043f0c7887 */ /* 0x000fe2000c800000 */
[----:B------:R-:W-:-:S03]  /*73210*/  IADD3.X R21, R21, UR8, RZ, P3, !PT ;  /* 0x0000000815157c10 */ /* 0x000fc60009ffe4ff */
[----:B------:R-:W-:Y:S01]  /*73220*/  USEL UR12, UR12, URZ, !UP0 ;  /* 0x0000003f0c0c7287 */ /* 0x000fe2000c000000 */
[----:B------:R-:W-:Y:S01]  /*73230*/  MOV R9, R23 ;  /* 0x0000001700097202 */ /* 0x000fe20000000f00 */
[----:B------:R-:W-:Y:S04]  /*73240*/  STL [R1+0x1790], R21 ;  /* 0x0017901501007387 */ /* 0x000fe80000100800 */
[----:B--2---:R-:W2:Y:S01]  /*73250*/  LDL.LU R23, [R1+0x1818] ;  /* 0x0018180001177983 */ /* 0x004ea20000300800 */
[----:B------:R-:W-:-:S03]  /*73260*/  ISETP.NE.U32.AND P1, PT, RZ, UR12, PT ;  /* 0x0000000cff007c0c */ /* 0x000fc6000bf25070 */
[----:B------:R1:W-:Y:S01]  /*73270*/  LDGSTS.E [R3+0x13700], desc[UR14][R8.64], P0 ;  /* 0x1370000008037fae */ /* 0x0003e2000812184e */
[----:B----4-:R-:W-:Y:S02]  /*73280*/  IADD3 R17, P0, R17, UR16, RZ ;  /* 0x0000001011117c10 */ /* 0x010fe4000ff1e0ff */
[----:B------:R-:W-:Y:S01]  /*73290*/  IADD3 R15, P2, R15, UR16, RZ ;  /* 0x000000100f0f7c10 */ /* 0x000fe2000ff5e0ff */
[----:B-1----:R-:W-:Y:S01]  /*732a0*/  IMAD.MOV.U32 R8, RZ, RZ, R13 ;  /* 0x000000ffff087224 */ /* 0x002fe200078e000d */
[----:B------:R-:W-:Y:S01]  /*732b0*/  MOV R9, R21 ;  /* 0x0000001500097202 */ /* 0x000fe20000000f00 */
[----:B------:R-:W4:Y:S04]  /*732c0*/  LDL.LU R13, [R1+0x1824] ;  /* 0x00182400010d7983 */ /* 0x000f280000300800 */
[----:B------:R1:W-:Y:S04]  /*732d0*/  STL [R1+0x179c], R17 ;  /* 0x00179c1101007387 */ /* 0x0003e80000100800 */
[----:B------:R1:W-:Y:S02]  /*732e0*/  LDGSTS.E [R3+0x14400], desc[UR14][R8.64], P1 ;  /* 0x1440000008037fae */ /* 0x0003e4000892184e */
[----:B-1----:R-:W-:Y:S01]  /*732f0*/  IMAD.MOV.U32 R8, RZ, RZ, R17 ;  /* 0x000000ffff087224 */ /* 0x002fe200078e0011 */
[----:B------:R-:W-:-:S05]  /*73300*/  IADD3.X R20, R20, UR8, RZ, P0, !PT ;  /* 0x0000000814147c10 */ /* 0x000fca00087fe4ff */
[----:B------:R1:W-:Y:S04]  /*73310*/  STL [R1+0x1798], R20 ;  /* 0x0017981401007387 */ /* 0x0003e80000100800 */
[----:B------:R-:W-:Y:S01]  /*73320*/  STL [R1+0x17a4], R15 ;  /* 0x0017a40f01007387 */ /* 0x000fe20000100800 */
[----:B------:R-:W-:-:S03]  /*73330*/  MOV R9, R20 ;  /* 0x0000001400097202 */ /* 0x000fc60000000f00 */
[----:B------:R-:W4:Y:S01]  /*73340*/  LDL.LU R17, [R1+0x1820] ;  /* 0x0018200001117983 */ /* 0x000f220000300800 */
[----:B---3--:R-:W-:-:S03]  /*73350*/  IADD3.X R19, R19, UR8, RZ, P2, !PT ;  /* 0x0000000813137c10 */ /* 0x008fc600097fe4ff */
[----:B------:R3:W-:Y:S04]  /*73360*/  LDGSTS.E [R3+0x14500], desc[UR14][R8.64], P1 ;  /* 0x1450000008037fae */ /* 0x0007e8000892184e */
[----:B------:R3:W-:Y:S04]  /*73370*/  STL [R1+0x17a0], R19 ;  /* 0x0017a01301007387 */ /* 0x0007e80000100800 */
[----:B------:R-:W4:Y:S04]  /*73380*/  LDL.LU R21, [R1+0x1828] ;  /* 0x0018280001157983 */ /* 0x000f280000300800 */
[----:B-1----:R-:W4:Y:S01]  /*73390*/  LDL.LU R20, [R1+0x182c] ;  /* 0x00182c0001147983 */ /* 0x002f220000300800 */
[----:B---3--:R-:W-:Y:S01]  /*733a0*/  IMAD.MOV.U32 R8, RZ, RZ, R15 ;  /* 0x000000ffff087224 */ /* 0x008fe200078e000f */
[----:B------:R-:W-:-:S02]  /*733b0*/  MOV R9, R19 ;  /* 0x0000001300097202 */ /* 0x000fc40000000f00 */
[----:B------:R-:W3:Y:S04]  /*733c0*/  LDL.LU R19, [R1+0x1890] ;  /* 0x0018900001137983 */ /* 0x000ee80000300800 */
[----:B------:R1:W-:Y:S04]  /*733d0*/  LDGSTS.E [R3+0x14600], desc[UR14][R8.64], P1 ;  /* 0x1460000008037fae */ /* 0x0003e8000892184e */
[----:B------:R-:W3:Y:S01]  /*733e0*/  LDL.LU R15, [R1+0x1894] ;  /* 0x00189400010f7983 */ /* 0x000ee20000300800 */
[----:B------:R-:W-:-:S04]  /*733f0*/  IADD3 R12, P0, R12, UR16, RZ ;  /* 0x000000100c0c7c10 */ /* 0x000fc8000ff1e0ff */
[----:B------:R-:W-:Y:S01]  /*73400*/  IADD3.X R16, R16, UR8, RZ, P0, !PT ;  /* 0x0000000810107c10 */ /* 0x000fe200087fe4ff */
[----:B-1----:R-:W-:-:S03]  /*73410*/  IMAD.MOV.U32 R8, RZ, RZ, R12 ;  /* 0x000000ffff087224 */ /* 0x002fc600078e000c */
[----:B------:R-:W-:-:S05]  /*73420*/  MOV R9, R16 ;  /* 0x0000001000097202 */ /* 0x000fca0000000f00 */
[----:B------:R1:W-:Y:S01]  /*73430*/  LDGSTS.E [R3+0x14700], desc[UR14][R8.64], P1 ;  /* 0x1470000008037fae */ /* 0x0003e2000892184e */
[----:B------:R-:W-:-:S03]  /*73440*/  IADD3 R14, P1, R14, UR16, RZ ;  /* 0x000000100e0e7c10 */ /* 0x000fc6000ff3e0ff */
[----:B------:R-:W-:Y:S04]  /*73450*/  STL [R1+0x17ac], R12 ;  /* 0x0017ac0c01007387 */ /* 0x000fe80000100800 */
[----:B------:R1:W-:Y:S01]  /*73460*/  STL [R1+0x17a8], R16 ;  /* 0x0017a81001007387 */ /* 0x0003e20000100800 */
[----:B------:R-:W-:-:S03]  /*73470*/  IADD3 R22, P2, R22, UR16, RZ ;  /* 0x0000001016167c10 */ /* 0x000fc6000ff5e0ff */
[----:B-1----:R-:W3:Y:S04]  /*73480*/  LDL.LU R16, [R1+0x189c] ;  /* 0x00189c0001107983 */ /* 0x002ee80000300800 */
[----:B------:R-:W3:Y:S04]  /*73490*/  LDL.LU R12, [R1+0x18a4] ;  /* 0x0018a400010c7983 */ /* 0x000ee80000300800 */
[----:B------:R-:W-:Y:S01]  /*734a0*/  STL [R1+0x1814], R14 ;  /* 0x0018140e01007387 */ /* 0x000fe20000100800 */
[----:B------:R-:W-:-:S04]  /*734b0*/  IADD3.X R18, R18, UR8, RZ, P1, !PT ;  /* 0x0000000812127c10 */ /* 0x000fc80008ffe4ff */
[----:B------:R-:W-:Y:S01]  /*734c0*/  MOV R9, R18 ;  /* 0x0000001200097202 */ /* 0x000fe20000000f00 */
[----:B------:R1:W-:Y:S04]  /*734d0*/  STL [R1+0x1810], R18 ;  /* 0x0018101201007387 */ /* 0x0003e80000100800 */
[----:B------:R-:W-:Y:S04]  /*734e0*/  STL [R1+0x181c], R22 ;  /* 0x00181c1601007387 */ /* 0x000fe80000100800 */
[----:B-1----:R-:W3:Y:S01]  /*734f0*/  LDL.LU R18, [R1+0x1898] ;  /* 0x0018980001127983 */ /* 0x002ee20000300800 */
[----:B------:R-:W-:-:S04]  /*73500*/  UISETP.GT.AND UP1, UPT, UR18, 0x55, UPT ;  /* 0x000000551200788c */ /* 0x000fc8000bf24270 */
[----:B------:R-:W-:-:S04]  /*73510*/  USEL UR12, URZ, 0x4, !UP1 ;  /* 0x000000043f0c7887 */ /* 0x000fc8000c800000 */
[----:B------:R-:W-:Y:S01]  /*73520*/  USEL UR12, UR12, URZ, !UP0 ;  /* 0x0000003f0c0c7287 */ /* 0x000fe2000c000000 */
[----:B--2---:R-:W-:-:S05]  /*73530*/  IADD3.X R23, R23, UR8, RZ, P2, !PT ;  /* 0x0000000817177c10 */ /* 0x004fca00097fe4ff */
[----:B------:R-:W-:Y:S01]  /*73540*/  ISETP.NE.U32.AND P0, PT, RZ, UR12, PT ;  /* 0x0000000cff007c0c */ /* 0x000fe2000bf05070 */
[----:B------:R-:W-:Y:S01]  /*73550*/  IMAD.MOV.U32 R8, RZ, RZ, R14 ;  /* 0x000000ffff087224 */ /* 0x000fe200078e000e */
[----:B------:R-:W-:Y:S04]  /*73560*/  STL [R1+0x1818], R23 ;  /* 0x0018181701007387 */ /* 0x000fe80000100800 */
[----:B------:R-:W2:Y:S01]  /*73570*/  LDL.LU R14, [R1+0x18a0] ;  /* 0x0018a000010e7983 */ /* 0x000ea20000300800 */
[----:B----4-:R-:W-:-:S06]  /*73580*/  IADD3 R13, P1, R13, UR16, RZ ;  /* 0x000000100d0d7c10 */ /* 0x010fcc000ff3e0ff */
[----:B------:R1:W-:Y:S04]  /*73590*/  LDGSTS.E [R3+0x15400], desc[UR14][R8.64], P0 ;  /* 0x1540000008037fae */ /* 0x0003e8000812184e */
[----:B------:R-:W-:Y:S01]  /*735a0*/  STL [R1+0x1824], R13 ;  /* 0x0018240d01007387 */ /* 0x000fe20000100800 */
[----:B------:R-:W-:Y:S01]  /*735b0*/  UISETP.GT.AND UP1, UPT, UR18, 0x59, UPT ;  /* 0x000000591200788c */ /* 0x000fe2000bf24270 */
[----:B-1----:R-:W-:Y:S01]  /*735c0*/  IMAD.MOV.U32 R8, RZ, RZ, R22 ;  /* 0x000000ffff087224 */ /* 0x002fe200078e0016 */
[----:B------:R-:W-:-:S05]  /*735d0*/  MOV R9, R23 ;  /* 0x0000001700097202 */ /* 0x000fca0000000f00 */
[----:B------:R1:W-:Y:S01]  /*735e0*/  LDGSTS.E [R3+0x15500], desc[UR14][R8.64], P0 ;  /* 0x1550000008037fae */ /* 0x0003e2000812184e */
[----:B------:R-:W-:Y:S01]  /*735f0*/  USEL UR12, URZ, 0x4, !UP1 ;  /* 0x000000043f0c7887 */ /* 0x000fe2000c800000 */
[----:B-1----:R-:W-:-:S03]  /*73600*/  IMAD.MOV.U32 R8, RZ, RZ, R13 ;  /* 0x000000ffff087224 */ /* 0x002fc600078e000d */
[----:B------:R-:W-:Y:S01]  /*73610*/  USEL UR12, UR12, URZ, !UP0 ;  /* 0x0000003f0c0c7287 */ /* 0x000fe2000c000000 */
[----:B------:R-:W-:-:S04]  /*73620*/  IADD3.X R17, R17, UR8, RZ, P1, !PT ;  /* 0x0000000811117c10 */ /* 0x000fc80008ffe4ff */
[----:B------:R-:W-:Y:S01]  /*73630*/  MOV R9, R17 ;  /* 0x0000001100097202 */ /* 0x000fe20000000f00 */
[----:B------:R1:W-:Y:S01]  /*73640*/  STL [R1+0x1820], R17 ;  /* 0x0018201101007387 */ /* 0x0003e20000100800 */
[----:B------:R-:W-:-:S03]  /*73650*/  IADD3 R20, P2, R20, UR16, RZ ;  /* 0x0000001014147c10 */ /* 0x000fc6000ff5e0ff */
[----:B------:R4:W-:Y:S04]  /*73660*/  LDGSTS.E [R3+0x15600], desc[UR14][R8.64], P0 ;  /* 0x1560000008037fae */ /* 0x0009e8000812184e */
[----:B-1----:R-:W2:Y:S04]  /*73670*/  LDL.LU R17, [R1+0x18a8] ;  /* 0x0018a80001117983 */ /* 0x002ea80000300800 */
[----:B------:R-:W2:Y:S01]  /*73680*/  LDL.LU R13, [R1+0x18ac] ;  /* 0x0018ac00010d7983 */ /* 0x000ea20000300800 */
[----:B------:R-:W-:Y:S02]  /*73690*/  IADD3.X R21, R21, UR8, RZ, P2, !PT ;  /* 0x0000000815157c10 */ /* 0x000fe400097fe4ff */
[----:B---3--:R-:W-:Y:S01]  /*736a0*/  IADD3 R15, P3, R15, UR16, RZ ;  /* 0x000000100f0f7c10 */ /* 0x008fe2000ff7e0ff */
[----:B------:R-:W-:Y:S04]  /*736b0*/  STL [R1+0x182c], R20 ;  /* 0x00182c1401007387 */ /* 0x000fe80000100800 */
[----:B------:R-:W-:Y:S01]  /*736c0*/  STL [R1+0x1828], R21 ;  /* 0x0018281501007387 */ /* 0x000fe20000100800 */
[----:B----4-:R-:W-:Y:S01]  /*736d0*/  IMAD.MOV.U32 R8, RZ, RZ, R20 ;  /* 0x000000ffff087224 */ /* 0x010fe200078e0014 */
[----:B------:R-:W-:-:S02]  /*736e0*/  IADD3.X R19, R19, UR8, RZ, P3, !PT ;  /* 0x0000000813137c10 */ /* 0x000fc40009ffe4ff */
[----:B------:R-:W-:Y:S01]  /*736f0*/  MOV R9, R21 ;  /* 0x0000001500097202 */ /* 0x000fe20000000f00 */
[----:B------:R1:W-:Y:S01]  /*73700*/  STL [R1+0x1894], R15 ;  /* 0x0018940f01007387 */ /* 0x0003e20000100800 */
[----:B------:R-:W-:-:S03]  /*73710*/  ISETP.NE.U32.AND P1, PT, RZ, UR12, PT ;  /* 0x0000000cff007c0c */ /* 0x000fc6000bf25070 */
[----:B------:R-:W3:Y:S04]  /*73720*/  LDL.LU R24, [R1+0x1914] ;  /* 0x0019140001187983 */ /* 0x000ee80000300800 */
[----:B------:R-:W-:Y:S04]  /*73730*/  STL [R1+0x1890], R19 ;  /* 0x0018901301007387 */ /* 0x000fe80000100800 */
[----:B------:R-:W4:Y:S04]  /*73740*/  LDL.LU R22, [R1+0x191c] ;  /* 0x00191c0001167983 */ /* 0x000f280000300800 */
[----:B------:R1:W-:Y:S04]  /*73750*/  LDGSTS.E [R3+0x15700], desc[UR14][R8.64], P0 ;  /* 0x1570000008037fae */ /* 0x0003e8000812184e */
[----:B------:R-:W4:Y:S04]  /*73760*/  LDL.LU R25, [R1+0x1910] ;  /* 0x0019100001197983 */ /* 0x000f280000300800 */
[----:B------:R-:W4:Y:S01]  /*73770*/  LDL.LU R23, [R1+0x1918] ;  /* 0x0019180001177983 */ /* 0x000f220000300800 */
[----:B-1----:R-:W-:Y:S01]  /*73780*/  IMAD.MOV.U32 R8, RZ, RZ, R15 ;  /* 0x000000ffff087224 */ /* 0x002fe200078e000f */
[----:B------:R-:W-:-:S02]  /*73790*/  MOV R9, R19 ;  /* 0x0000001300097202 */ /* 0x000fc40000000f00 */
[----:B------:R-:W4:Y:S04]  /*737a0*/  LDL.LU R15, [R1+0x1924] ;  /* 0x00192400010f7983 */ /* 0x000f280000300800 */
[----:B------:R1:W-:Y:S01]  /*737b0*/  LDGSTS.E [R3+0x16400], desc[UR14][R8.64], P1 ;  /* 0x1640000008037fae */ /* 0x0003e2000892184e */
[----:B------:R-:W-:Y:S02]  /*737c0*/  IADD3 R16, P0, R16, UR16, RZ ;  /* 0x0000001010107c10 */ /* 0x000fe4000ff1e0ff */
[----:B------:R-:W-:-:S03]  /*737d0*/  IADD3 R12, P2, R12, UR16, RZ ;  /* 0x000000100c0c7c10 */ /* 0x000fc6000ff5e0ff */
[----:B------:R1:W-:Y:S02]  /*737e0*/  STL [R1+0x189c], R16 ;  /* 0x00189c1001007387 */ /* 0x0003e40000100800 */
[----:B-1----:R-:W-:Y:S01]  /*737f0*/  IMAD.MOV.U32 R8, RZ, RZ, R16 ;  /* 0x000000ffff087224 */ /* 0x002fe200078e0010 */
[----:B------:R-:W-:-:S05]  /*73800*/  IADD3.X R18, R18, UR8, RZ, P0, !PT ;  /* 0x0000000812127c10 */ /* 0x000fca00087fe4ff */
[----:B------:R-:W-:Y:S04]  /*73810*/  STL [R1+0x1898], R18 ;  /* 0x0018981201007387 */ /* 0x000fe80000100800 */
[----:B------:R1:W-:Y:S04]  /*73820*/  STL [R1+0x18a4], R12 ;  /* 0x0018a40c01007387 */ /* 0x0003e80000100800 */
[----:B------:R-:W4:Y:S01]  /*73830*/  LDL.LU R16, [R1+0x1920] ;  /* 0x0019200001107983 */ /* 0x000f220000300800 */
[----:B------:R-:W-:-:S05]  /*73840*/  MOV R9, R18 ;  /* 0x0000001200097202 */ /* 0x000fca0000000f00 */
[----:B------:R1:W-:Y:S01]  /*73850*/  LDGSTS.E [R3+0x16500], desc[UR14][R8.64], P1 ;  /* 0x1650000008037fae */ /* 0x0003e2000892184e */
[----:B--2---:R-:W-:-:S05]  /*73860*/  IADD3.X R14, R14, UR8, RZ, P2, !PT ;  /* 0x000000080e0e7c10 */ /* 0x004fca00097fe4ff */
[----:B------:R2:W-:Y:S04]  /*73870*/  STL [R1+0x18a0], R14 ;  /* 0x0018a00e01007387 */ /* 0x0005e80000100800 */
[----:B------:R-:W4:Y:S01]  /*73880*/  LDL.LU R21, [R1+0x1928] ;  /* 0x0019280001157983 */ /* 0x000f220000300800 */
[----:B-1----:R-:W-:-:S03]  /*73890*/  IMAD.MOV.U32 R8, RZ, RZ, R12 ;  /* 0x000000ffff087224 */ /* 0x002fc600078e000c */
[----:B------:R-:W4:Y:S01]  /*738a0*/  LDL.LU R12, [R1+0x192c] ;  /* 0x00192c00010c7983 */ /* 0x000f220000300800 */
[----:B------:R-:W-:-:S03]  /*738b0*/  MOV R9, R14 ;  /* 0x0000000e00097202 */ /* 0x000fc60000000f00 */
[----:B------:R-:W4:Y:S01]  /*738c0*/  LDL.LU R20, [R1+0x1990] ;  /* 0x0019900001147983 */ /* 0x000f220000300800 */
[----:B------:R-:W-:-:S03]  /*738d0*/  UISETP.GT.AND UP1, UPT, UR18, 0x5d, UPT ;  /* 0x0000005d1200788c */ /* 0x000fc6000bf24270 */
[----:B--2---:R-:W2:Y:S01]  /*738e0*/  LDL.LU R14, [R1+0x1994] ;  /* 0x00199400010e7983 */ /* 0x004ea20000300800 */
[----:B------:R-:W-:-:S03]  /*738f0*/  USEL UR12, URZ, 0x4, !UP1 ;  /* 0x000000043f0c7887 */ /* 0x000fc6000c800000 */
[----:B------:R1:W-:Y:S01]  /*73900*/  LDGSTS.E [R3+0x16600], desc[UR14][R8.64], P1 ;  /* 0x1660000008037fae */ /* 0x0003e2000892184e */
[----:B------:R-:W-:Y:S01]  /*73910*/  USEL UR12, UR12, URZ, !UP0 ;  /* 0x0000003f0c0c7287 */ /* 0x000fe2000c000000 */
[----:B------:R-:W-:-:S04]  /*73920*/  IADD3 R13, P0, R13, UR16, RZ ;  /* 0x000000100d0d7c10 */ /* 0x000fc8000ff1e0ff */
[----:B------:R-:W-:Y:S01]  /*73930*/  IADD3.X R17, R17, UR8, RZ, P0, !PT ;  /* 0x0000000811117c10 */ /* 0x000fe200087fe4ff */
[----:B-1----:R-:W-:-:S03]  /*73940*/  IMAD.MOV.U32 R8, RZ, RZ, R13 ;  /* 0x000000ffff087224 */ /* 0x002fc600078e000d */
[----:B------:R-:W-:Y:S01]  /*73950*/  MOV R9, R17 ;  /* 0x0000001100097202 */ /* 0x000fe20000000f00 */
[----:B------:R-:W-:Y:S04]  /*73960*/  STL [R1+0x18ac], R13 ;  /* 0x0018ac0d01007387 */ /* 0x000fe80000100800 */
[----:B------:R1:W-:Y:S01]  /*73970*/  STL [R1+0x18a8], R17 ;  /* 0x0018a81101007387 */ /* 0x0003e20000100800 */
[----:B------:R-:W-:-:S03]  /*73980*/  ISETP.NE.U32.AND P0, PT, RZ, UR12, PT ;  /* 0x0000000cff007c0c */ /* 0x000fc6000bf05070 */
[----:B------:R-:W2:Y:S04]  /*73990*/  LDL.LU R19, [R1+0x1998] ;  /* 0x0019980001137983 */ /* 0x000ea80000300800 */
[----:B------:R1:W-:Y:S01]  /*739a0*/  LDGSTS.E [R3+0x16700], desc[UR14][R8.64], P1 ;  /* 0x1670000008037fae */ /* 0x0003e2000892184e */
[----:B---3--:R-:W-:-:S03]  /*739b0*/  IADD3 R24, P1, R24, UR16, RZ ;  /* 0x0000001018187c10 */ /* 0x008fc6000ff3e0ff */
[----:B------:R-:W3:Y:S01]  /*739c0*/  LDL.LU R18, [R1+0x199c] ;  /* 0x00199c0001127983 */ /* 0x000ee20000300800 */
[----:B----4-:R-:W-:Y:S02]  /*739d0*/  IADD3 R22, P2, R22, UR16, RZ ;  /* 0x0000001016167c10 */ /* 0x010fe4000ff5e0ff */
[----:B------:R-:W-:Y:S01]  /*739e0*/  IADD3.X R25, R25, UR8, RZ, P1, !PT ;  /* 0x0000000819197c10 */ /* 0x000fe20008ffe4ff */
[----:B-1----:R-:W4:Y:S04]  /*739f0*/  LDL.LU R17, [R1+0x19a0] ;  /* 0x0019a00001117983 */ /* 0x002f280000300800 */
[----:B------:R-:W4:Y:S01]  /*73a00*/  LDL.LU R13, [R1+0x19a4] ;  /* 0x0019a400010d7983 */ /* 0x000f220000300800 */
[----:B------:R-:W-:Y:S01]  /*73a10*/  IADD3.X R23, R23, UR8, RZ, P2, !PT ;  /* 0x0000000817177c10 */ /* 0x000fe200097fe4ff */
[----:B------:R-:W-:Y:S01]  /*73a20*/  IMAD.MOV.U32 R8, RZ, RZ, R24 ;  /* 0x000000ffff087224 */ /* 0x000fe200078e0018 */
[----:B------:R-:W-:-:S02]  /*73a30*/  MOV R9, R25 ;  /* 0x0000001900097202 */ /* 0x000fc40000000f00 */
[----:B------:R-:W-:-:S03]  /*73a40*/  IADD3 R15, P1, R15, UR16, RZ ;  /* 0x000000100f0f7c10 */ /* 0x000fc6000ff3e0ff */
[----:B------:R1:W-:Y:S04]  /*73a50*/  LDGSTS.E [R3+0x17400], desc[UR14][R8.64], P0 ;  /* 0x1740000008037fae */ /* 0x0003e8000812184e */
[----:B------:R-:W-:Y:S04]  /*73a60*/  STL [R1+0x1914], R24 ;  /* 0x0019141801007387 */ /* 0x000fe80000100800 */
[----:B------:R-:W-:Y:S04]  /*73a70*/  STL [R1+0x1910], R25 ;  /* 0x0019101901007387 */ /* 0x000fe80000100800 */
[----:B------:R-:W-:Y:S04]  /*73a80*/  STL [R1+0x191c], R22 ;  /* 0x00191c1601007387 */ /* 0x000fe80000100800 */
[----:B------:R-:W-:Y:S04]  /*73a90*/  STL [R1+0x1918], R23 ;  /* 0x0019181701007387 */ /* 0x000fe80000100800 */
[----:B------:R-:W-:Y:S01]  /*73aa0*/  STL [R1+0x1924], R15 ;  /* 0x0019240f01007387 */ /* 0x000fe20000100800 */
[----:B-1----:R-:W-:Y:S01]  /*73ab0*/  IMAD.MOV.U32 R8, RZ, RZ, R22 ;  /* 0x000000ffff087224 */ /* 0x002fe200078e0016 */
[----:B------:R-:W-:-:S05]  /*73ac0*/  MOV R9, R23 ;  /* 0x0000001700097202 */ /* 0x000fca0000000f00 */
[----:B------:R1:W-:Y:S02]  /*73ad0*/  LDGSTS.E [R3+0x17500], desc[UR14][R8.64], P0 ;  /* 0x1750000008037fae */ /* 0x0003e4000812184e */
[----:B-1----:R-:W-:Y:S01]  /*73ae0*/  IMAD.MOV.U32 R8, RZ, RZ, R15 ;  /* 0x000000ffff087224 */ /* 0x002fe200078e000f */
[----:B------:R-:W-:-:S04]  /*73af0*/  IADD3.X R16, R16, UR8, RZ, P1, !PT ;  /* 0x0000000810107c10 */ /* 0x000fc80008ffe4ff */
[----:B------:R-:W-:Y:S01]  /*73b00*/  MOV R9, R16 ;  /* 0x0000001000097202 */ /* 0x000fe20000000f00 */
[----:B------:R1:W-:Y:S01]  /*73b10*/  STL [R1+0x1920], R16 ;  /* 0x0019201001007387 */ /* 0x0003e20000100800 */
[----:B------:R-:W-:-:S03]  /*73b20*/  UISETP.GT.AND UP1, UPT, UR18, 0x61, UPT ;  /* 0x000000611200788c */ /* 0x000fc6000bf24270 */
[----:B------:R2:W-:Y:S04]  /*73b30*/  LDGSTS.E [R3+0x17600], desc[UR14][R8.64], P0 ;  /* 0x1760000008037fae */ /* 0x0005e8000812184e */
[----:B-1----:R-:W4:Y:S04]  /*73b40*/  LDL.LU R16, [R1+0x19a8] ;  /* 0x0019a80001107983 */ /* 0x002f280000300800 */
[----:B------:R-:W4:Y:S01]  /*73b50*/  LDL.LU R15, [R1+0x19ac] ;  /* 0x0019ac00010f7983 */ /* 0x000f220000300800 */
[----:B------:R-:W-:-:S04]  /*73b60*/  IADD3 R12, P2, R12, UR16, RZ ;  /* 0x000000100c0c7c10 */ /* 0x000fc8000ff5e0ff */
[----:B------:R-:W-:Y:S02]  /*73b70*/  IADD3.X R21, R21, UR8, RZ, P2, !PT ;  /* 0x0000000815157c10 */ /* 0x000fe400097fe4ff */
[----:B--2---:R-:W-:Y:S01]  /*73b80*/  IADD3 R14, P3, R14, UR16, RZ ;  /* 0x000000100e0e7c10 */ /* 0x004fe2000ff7e0ff */
[----:B------:R-:W-:Y:S01]  /*73b90*/  USEL UR12, URZ, 0x4, !UP1 ;  /* 0x000000043f0c7887 */ /* 0x000fe2000c800000 */
[----:B------:R1:W-:Y:S04]  /*73ba0*/  STL [R1+0x192c], R12 ;  /* 0x00192c0c01007387 */ /* 0x0003e80000100800 */
[----:B------:R-:W-:Y:S01]  /*73bb0*/  STL [R1+0x1928], R21 ;  /* 0x0019281501007387 */ /* 0x000fe20000100800 */
[----:B------:R-:W-:-:S03]  /*73bc0*/  IADD3.X R20, R20, UR8, RZ, P3, !PT ;  /* 0x0000000814147c10 */ /* 0x000fc60009ffe4ff */
[----:B------:R2:W-:Y:S04]  /*73bd0*/  STL [R1+0x1994], R14 ;  /* 0x0019940e01007387 */ /* 0x0005e80000100800 */
[----:B------:R-:W4:Y:S01]  /*73be0*/  LDL.LU R24, [R1+0x1a14] ;  /* 0x001a140001187983 */ /* 0x000f220000300800 */
[----:B------:R-:W-:Y:S01]  /*73bf0*/  USEL UR12, UR12, URZ, !UP0 ;  /* 0x0000003f0c0c7287 */ /* 0x000fe2000c000000 */
[----:B------:R-:W-:Y:S01]  /*73c00*/  IMAD.MOV.U32 R8, RZ, RZ, R12 ;  /* 0x000000ffff087224 */ /* 0x000fe200078e000c */
[----:B------:R-:W-:Y:S01]  /*73c10*/  MOV R9, R21 ;  /* 0x0000001500097202 */ /* 0x000fe20000000f00 */
[----:B------:R4:W-:Y:S04]  /*73c20*/  STL [R1+0x1990], R20 ;  /* 0x0019901401007387 */ /* 0x0009e80000100800 */
[----:B-1----:R-:W4:Y:S04]  /*73c30*/  LDL.LU R12, [R1+0x1a1c] ;  /* 0x001a1c00010c7983 */ /* 0x002f280000300800 */
[----:B------:R-:W4:Y:S01]  /*73c40*/  LDL.LU R25, [R1+0x1a10] ;  /* 0x001a100001197983 */ /* 0x000f220000300800 */
[----:B------:R-:W-:-:S03]  /*73c50*/  ISETP.NE.U32.AND P1, PT, RZ, UR12, PT ;  /* 0x0000000cff007c0c */ /* 0x000fc6000bf25070 */
[----:B------:R1:W-:Y:S02]  /*73c60*/  LDGSTS.E [R3+0x17700], desc[UR14][R8.64], P0 ;  /* 0x1770000008037fae */ /* 0x0003e4000812184e */
[----:B-1----:R-:W-:Y:S02]  /*73c70*/  IMAD.MOV.U32 R8, RZ, RZ, R14 ;  /* 0x000000ffff087224 */ /* 0x002fe400078e000e */
[----:B--2---:R-:W2:Y:S01]  /*73c80*/  LDL.LU R14, [R1+0x1a18] ;  /* 0x001a1800010e7983 */ /* 0x004ea20000300800 */
[----:B------:R-:W-:-:S05]  /*73c90*/  MOV R9, R20 ;  /* 0x0000001400097202 */ /* 0x000fca0000000f00 */
[----:B------:R1:W-:Y:S01]  /*73ca0*/  LDGSTS.E [R3+0x18400], desc[UR14][R8.64], P1 ;  /* 0x1840000008037fae */ /* 0x0003e2000892184e */
[----:B---3--:R-:W-:-:S04]  /*73cb0*/  IADD3 R18, P0, R18, UR16, RZ ;  /* 0x0000001012127c10 */ /* 0x008fc8000ff1e0ff */
[----:B------:R-:W-:Y:S02]  /*73cc0*/  IADD3.X R19, R19, UR8, RZ, P0, !PT ;  /* 0x0000000813137c10 */ /* 0x000fe400087fe4ff */
[----:B----4-:R-:W-:Y:S01]  /*73cd0*/  IADD3 R13, P2, R13, UR16, RZ ;  /* 0x000000100d0d7c10 */ /* 0x010fe2000ff5e0ff */
[----:B------:R-:W-:Y:S04]  /*73ce0*/  STL [R1+0x199c], R18 ;  /* 0x00199c1201007387 */ /* 0x000fe80000100800 */
[----:B------:R-:W-:Y:S01]  /*73cf0*/  STL [R1+0x1998], R19 ;  /* 0x0019981301007387 */ /* 0x000fe20000100800 */
[----:B-1----:R-:W-:Y:S01]  /*73d00*/  IMAD.MOV.U32 R8, RZ, RZ, R18 ;  /* 0x000000ffff087224 */ /* 0x002fe200078e0012 */
[----:B------:R-:W-:Y:S02]  /*73d10*/  IADD3.X R17, R17, UR8, RZ, P2, !PT ;  /* 0x0000000811117c10 */ /* 0x000fe400097fe4ff */
[----:B------:R-:W-:Y:S01]  /*73d20*/  MOV R9, R19 ;  /* 0x0000001300097202 */ /* 0x000fe20000000f00 */
[----:B------:R1:W-:Y:S04]  /*73d30*/  STL [R1+0x19a4], R13 ;  /* 0x0019a40d01007387 */ /* 0x0003e80000100800 */
[----:B------:R-:W3:Y:S04]  /*73d40*/  LDL.LU R22, [R1+0x1a24] ;  /* 0x001a240001167983 */ /* 0x000ee80000300800 */
[----:B------:R-:W-:Y:S04]  /*73d50*/  STL [R1+0x19a0], R17 ;  /* 0x0019a01101007387 */ /* 0x000fe80000100800 */
[----:B------:R-:W4:Y:S04]  /*73d60*/  LDL.LU R23, [R1+0x1a20] ;  /* 0x001a200001177983 */ /* 0x000f280000300800 */
[----:B------:R1:W-:Y:S04]  /*73d70*/  LDGSTS.E [R3+0x18500], desc[UR14][R8.64], P1 ;  /* 0x1850000008037fae */ /* 0x0003e8000892184e */
[----:B------:R-:W4:Y:S01]  /*73d80*/  LDL.LU R20, [R1+0x1a28] ;  /* 0x001a280001147983 */ /* 0x000f220000300800 */
[----:B-1----:R-:W-:-:S03]  /*73d90*/  IMAD.MOV.U32 R8, RZ, RZ, R13 ;  /* 0x000000ffff087224 */ /* 0x002fc600078e000d */
[----:B------:R-:W4:Y:S04]  /*73da0*/  LDL.LU R13, [R1+0x1a2c] ;  /* 0x001a2c00010d7983 */ /* 0x000f280000300800 */
[----:B------:R-:W4:Y:S01]  /*73db0*/  LDL.LU R21, [R1+0x1a90] ;  /* 0x001a900001157983 */ /* 0x000f220000300800 */
[----:B------:R-:W-:-:S03]  /*73dc0*/  MOV R9, R17 ;  /* 0x0000001100097202 */ /* 0x000fc60000000f00 */
[----:B------:R-:W4:Y:S04]  /*73dd0*/  LDL.LU R19, [R1+0x1a94] ;  /* 0x001a940001137983 */ /* 0x000f280000300800 */
[----:B------:R1:W-:Y:S01]  /*73de0*/  LDGSTS.E [R3+0x18600], desc[UR14][R8.64], P1 ;  /* 0x1860000008037fae */ /* 0x0003e2000892184e */
[----:B------:R-:W-:-:S04]  /*73df0*/  IADD3 R15, P0, R15, UR16, RZ ;  /* 0x000000100f0f7c10 */ /* 0x000fc8000ff1e0ff */
[----:B------:R-:W-:Y:S01]  /*73e00*/  IADD3.X R16, R16, UR8, RZ, P0, !PT ;  /* 0x0000000810107c10 */ /* 0x000fe200087fe4ff */
[----:B------:R1:W-:Y:S02]  /*73e10*/  STL [R1+0x19ac], R15 ;  /* 0x0019ac0f01007387 */ /* 0x0003e40000100800 */
[----:B-1----:R-:W-:Y:S02]  /*73e20*/  IMAD.MOV.U32 R8, RZ, RZ, R15 ;  /* 0x000000ffff087224 */ /* 0x002fe400078e000f */
[----:B------:R1:W-:Y:S04]  /*73e30*/  STL [R1+0x19a8], R16 ;  /* 0x0019a81001007387 */ /* 0x0003e80000100800 */
[----:B------:R-:W4:Y:S01]  /*73e40*/  LDL.LU R18, [R1+0x1a98] ;  /* 0x001a980001127983 */ /* 0x000f220000300800 */
[----:B------:R-:W-:-:S03]  /*73e50*/  MOV R9, R16 ;  /* 0x0000001000097202 */ /* 0x000fc60000000f00 */
[----:B------:R-:W4:Y:S04]  /*73e60*/  LDL.LU R15, [R1+0x1a9c] ;  /* 0x001a9c00010f7983 */ /* 0x000f280000300800 */
[----:B------:R-:W4:Y:S01]  /*73e70*/  LDL.LU R17, [R1+0x1aa0] ;  /* 0x001aa00001117983 */ /* 0x000f220000300800 */
[----:B------:R-:W-:-:S03]  /*73e80*/  UISETP.GT.AND UP1, UPT, UR18, 0x65, UPT ;  /* 0x000000651200788c */ /* 0x000fc6000bf24270 */
[----:B------:R2:W-:Y:S04]  /*73e90*/  LDGSTS.E [R3+0x18700], desc[UR14][R8.64], P1 ;  /* 0x1870000008037fae */ /* 0x0005e8000892184e */
[----:B-1----:R-:W4:Y:S01]  /*73ea0*/  LDL.LU R16, [R1+0x1aa4] ;  /* 0x001aa40001107983 */ /* 0x002f220000300800 */
[----:B------:R-:W-:-:S04]  /*73eb0*/  USEL UR12, URZ, 0x4, !UP1 ;  /* 0x000000043f0c7887 */ /* 0x000fc8000c800000 */
[----:B------:R-:W-:Y:S01]  /*73ec0*/  USEL UR12, UR12, URZ, !UP0 ;  /* 0x0000003f0c0c7287 */ /* 0x000fe2000c000000 */
[----:B------:R-:W-:-:S05]  /*73ed0*/  IADD3 R24, P1, R24, UR16, RZ ;  /* 0x0000001018187c10 */ /* 0x000fca000ff3e0ff */
[----:B------:R-:W-:Y:S02]  /*73ee0*/  ISETP.NE.U32.AND P0, PT, RZ, UR12, PT ;  /* 0x0000000cff007c0c */ /* 0x000fe4000bf05070 */
[----:B------:R-:W-:Y:S02]  /*73ef0*/  IADD3.X R25, R25, UR8, RZ, P1, !PT ;  /* 0x0000000819197c10 */ /* 0x000fe40008ffe4ff */
[----:B------:R-:W-:Y:S01]  /*73f00*/  IADD3 R12, P2, R12, UR16, RZ ;  /* 0x000000100c0c7c10 */ /* 0x000fe2000ff5e0ff */
[----:B--2---:R-:W-:Y:S01]  /*73f10*/  IMAD.MOV.U32 R8, RZ, RZ, R24 ;  /* 0x000000ffff087224 */ /* 0x004fe200078e0018 */
[----:B------:R-:W-:Y:S02]  /*73f20*/  MOV R9, R25 ;  /* 0x0000001900097202 */ /* 0x000fe40000000f00 */
[----:B------:R-:W-:Y:S01]  /*73f30*/  IADD3.X R14, R14, UR8, RZ, P2, !PT ;  /* 0x000000080e0e7c10 */ /* 0x000fe200097fe4ff */
[----:B------:R-:W-:Y:S04]  /*73f40*/  STL [R1+0x1a14], R24 ;  /* 0x001a141801007387 */ /* 0x000fe80000100800 */
[----:B------:R-:W-:Y:S04]  /*73f50*/  STL [R1+0x1a10], R25 ;  /* 0x001a101901007387 */ /* 0x000fe80000100800 */
[----:B------:R-:W-:Y:S04]  /*73f60*/  STL [R1+0x1a1c], R12 ;  /* 0x001a1c0c01007387 */ /* 0x000fe80000100800 */
[----:B------:R1:W-:Y:S04]  /*73f70*/  STL [R1+0x1a18], R14 ;  /* 0x001a180e01007387 */ /* 0x0003e80000100800 */
[----:B------:R2:W-:Y:S01]  /*73f80*/  LDGSTS.E [R3+0x19400], desc[UR14][R8.64], P0 ;  /* 0x1940000008037fae */ /* 0x0005e2000812184e */
[----:B------:R-:W-:Y:S01]  /*73f90*/  UISETP.GT.AND UP1, UPT, UR18, 0x69, UPT ;  /* 0x000000691200788c */ /* 0x000fe2000bf24270 */
[----:B--2---:R-:W-:Y:S01]  /*73fa0*/  MOV R9, R14 ;  /* 0x0000000e00097202 */ /* 0x004fe20000000f00 */
[----:B------:R-:W-:Y:S01]  /*73fb0*/  IMAD.MOV.U32 R8, RZ, RZ, R12 ;  /* 0x000000ffff087224 */ /* 0x000fe200078e000c */
[----:B-1----:R-:W2:Y:S04]  /*73fc0*/  LDL.LU R14, [R1+0x1aa8] ;  /* 0x001aa800010e7983 */ /* 0x002ea80000300800 */
[----:B------:R-:W2:Y:S01]  /*73fd0*/  LDL.LU R12, [R1+0x1aac] ;  /* 0x001aac00010c7983 */ /* 0x000ea20000300800 */
[----:B------:R-:W-:-:S03]  /*73fe0*/  USEL UR12, URZ, 0x4, !UP1 ;  /* 0x000000043f0c7887 */ /* 0x000fc6000c800000 */
[----:B------:R1:W-:Y:S01]  /*73ff0*/  LDGSTS.E [R3+0x19500], desc[UR14][R8.64], P0 ;  /* 0x1950000008037fae */ /* 0x0003e2000812184e */
[----:B------:R-:W-:Y:S01]  /*74000*/  USEL UR12, UR12, URZ, !UP0 ;  /* 0x0000003f0c0c7287 */ /* 0x000fe2000c000000 */
[----:B---3--:R-:W-:-:S04]  /*74010*/  IADD3 R22, P1, R22, UR16, RZ ;  /* 0x0000001016167c10 */ /* 0x008fc8000ff3e0ff */
[----:B----4-:R-:W-:Y:S01]  /*74020*/  IADD3.X R23, R23, UR8, RZ, P1, !PT ;  /* 0x0000000817177c10 */ /* 0x010fe20008ffe4ff */
[----:B-1----:R-:W-:-:S03]  /*74030*/  IMAD.MOV.U32 R8, RZ, RZ, R22 ;  /* 0x000000ffff087224 */ /* 0x002fc600078e0016 */
[----:B------:R-:W-:Y:S02]  /*74040*/  MOV R9, R23 ;  /* 0x0000001700097202 */ /* 0x000fe40000000f00 */
[----:B------:R-:W-:-:S03]  /*74050*/  IADD3 R13, P2, R13, UR16, RZ ;  /* 0x000000100d0d7c10 */ /* 0x000fc6000ff5e0ff */
        /* <DEDUP_REMOVED lines=8> */
[----:B-1----:R-:W-:Y:S01]  /*740e0*/  IMAD.MOV.U32 R8, RZ, RZ, R13 ;  /* 0x000000ffff087224 */ /* 0x002fe200078e000d */
[----:B------:R-:W-:-:S02]  /*740f0*/  MOV R9, R20 ;  /* 0x0000001400097202 */ /* 0x000fc40000000f00 */
[----:B------:R1:W-:Y:S04]  /*74100*/  STL [R1+0x1a28], R20 ;  /* 0x001a281401007387 */ /* 0x0003e80000100800 */
[----:B------:R-:W-:Y:S04]  /*74110*/  STL [R1+0x1a94], R19 ;  /* 0x001a941301007387 */ /* 0x000fe80000100800 */
[----:B------:R3:W-:Y:S04]  /*74120*/  LDGSTS.E [R3+0x19700], desc[UR14][R8.64], P0 ;  /* 0x1970000008037fae */ /* 0x0007e8000812184e */
[----:B-1----:R-:W4:Y:S04]  /*74130*/  LDL.LU R20, [R1+0x1b14] ;  /* 0x001b140001147983 */ /* 0x002f280000300800 */
[----:B------:R1:W-:Y:S04]  /*74140*/  STL [R1+0x1a90], R21 ;  /* 0x001a901501007387 */ /* 0x0003e80000100800 */
[----:B------:R-:W4:Y:S01]  /*74150*/  LDL.LU R13, [R1+0x1b1c] ;  /* 0x001b1c00010d7983 */ /* 0x000f220000300800 */
[----:B---3--:R-:W-:Y:S01]  /*74160*/  MOV R9, R21 ;  /* 0x0000001500097202 */ /* 0x008fe20000000f00 */
[----:B------:R-:W-:-:S02]  /*74170*/  IMAD.MOV.U32 R8, RZ, RZ, R19 ;  /* 0x000000ffff087224 */ /* 0x000fc400078e0013 */
[----:B-1----:R-:W3:Y:S04]  /*74180*/  LDL.LU R21, [R1+0x1b10] ;  /* 0x001b100001157983 */ /* 0x002ee80000300800 */
[----:B------:R-:W3:Y:S04]  /*74190*/  LDL.LU R19, [R1+0x1b18] ;  /* 0x001b180001137983 */ /* 0x000ee80000300800 */
[----:B------:R1:W-:Y:S01]  /*741a0*/  LDGSTS.E [R3+0x1a400], desc[UR14][R8.64], P1 ;  /* 0x1a40000008037fae */ /* 0x0003e2000892184e */
[----:B------:R-:W-:-:S04]  /*741b0*/  IADD3 R15, P0, R15, UR16, RZ ;  /* 0x000000100f0f7c10 */ /* 0x000fc8000ff1e0ff */
[----:B------:R-:W-:Y:S02]  /*741c0*/  IADD3.X R18, R18, UR8, RZ, P0, !PT ;  /* 0x0000000812127c10 */ /* 0x000fe400087fe4ff */
[----:B------:R-:W-:Y:S01]  /*741d0*/  IADD3 R16, P2, R16, UR16, RZ ;  /* 0x0000001010107c10 */ /* 0x000fe2000ff5e0ff */
[----:B------:R1:W-:Y:S04]  /*741e0*/  STL [R1+0x1a9c], R15 ;  /* 0x001a9c0f01007387 */ /* 0x0003e80000100800 */
[----:B------:R1:W-:Y:S02]  /*741f0*/  STL [R1+0x1a98], R18 ;  /* 0x001a981201007387 */ /* 0x0003e40000100800 */
[----:B-1----:R-:W-:Y:S01]  /*74200*/  IMAD.MOV.U32 R8, RZ, RZ, R15 ;  /* 0x000000ffff087224 */ /* 0x002fe200078e000f */
[----:B------:R-:W-:Y:S01]  /*74210*/  IADD3.X R17, R17, UR8, RZ, P2, !PT ;  /* 0x0000000811117c10 */ /* 0x000fe200097fe4ff */
[----:B------:R-:W-:Y:S01]  /*74220*/  STL [R1+0x1aa4], R16 ;  /* 0x001aa41001007387 */ /* 0x000fe20000100800 */
[----:B------:R-:W-:-:S03]  /*74230*/  MOV R9, R18 ;  /* 0x0000001200097202 */ /* 0x000fc60000000f00 */
[----:B------:R-:W3:Y:S04]  /*74240*/  LDL.LU R15, [R1+0x1b24] ;  /* 0x001b2400010f7983 */ /* 0x000ee80000300800 */
[----:B------:R1:W-:Y:S04]  /*74250*/  STL [R1+0x1aa0], R17 ;  /* 0x001aa01101007387 */ /* 0x0003e80000100800 */
[----:B------:R-:W3:Y:S01]  /*74260*/  LDL.LU R18, [R1+0x1b20] ;  /* 0x001b200001127983 */ /* 0x000ee20000300800 */
[----:B------:R-:W-:-:S03]  /*74270*/  UISETP.GT.AND UP1, UPT, UR18, 0x6d, UPT ;  /* 0x0000006d1200788c */ /* 0x000fc6000bf24270 */
[----:B------:R1:W-:Y:S01]  /*74280*/  LDGSTS.E [R3+0x1a500], desc[UR14][R8.64], P1 ;  /* 0x1a50000008037fae */ /* 0x0003e2000892184e */
[----:B------:R-:W-:Y:S01]  /*74290*/  USEL UR12, URZ, 0x4, !UP1 ;  /* 0x000000043f0c7887 */ /* 0x000fe2000c800000 */
[----:B--2---:R-:W-:-:S04]  /*742a0*/  IADD3 R12, P0, R12, UR16, RZ ;  /* 0x000000100c0c7c10 */ /* 0x004fc8000ff1e0ff */
[----:B------:R-:W-:Y:S01]  /*742b0*/  IADD3.X R14, R14, UR8, RZ, P0, !PT ;  /* 0x000000080e0e7c10 */ /* 0x000fe200087fe4ff */
[----:B------:R-:W-:Y:S04]  /*742c0*/  STL [R1+0x1aac], R12 ;  /* 0x001aac0c01007387 */ /* 0x000fe80000100800 */
[----:B------:R2:W-:Y:S04]  /*742d0*/  STL [R1+0x1aa8], R14 ;  /* 0x001aa80e01007387 */ /* 0x0005e80000100800 */
[----:B------:R-:W3:Y:S04]  /*742e0*/  LDL.LU R25, [R1+0x1b28] ;  /* 0x001b280001197983 */ /* 0x000ee80000300800 */
[----:B------:R-:W3:Y:S01]  /*742f0*/  LDL.LU R24, [R1+0x1b2c] ;  /* 0x001b2c0001187983 */ /* 0x000ee20000300800 */
[----:B-1----:R-:W-:Y:S01]  /*74300*/  IMAD.MOV.U32 R8, RZ, RZ, R16 ;  /* 0x000000ffff087224 */ /* 0x002fe200078e0010 */
[----:B------:R-:W-:Y:S01]  /*74310*/  MOV R9, R17 ;  /* 0x0000001100097202 */ /* 0x000fe20000000f00 */
[----:B------:R-:W-:Y:S01]  /*74320*/  USEL UR12, UR12, URZ, !UP0 ;  /* 0x0000003f0c0c7287 */ /* 0x000fe2000c000000 */
[----:B------:R-:W3:Y:S04]  /*74330*/  LDL.LU R23, [R1+0x1b90] ;  /* 0x001b900001177983 */ /* 0x000ee80000300800 */
[----:B------:R1:W-:Y:S04]  /*74340*/  LDGSTS.E [R3+0x1a600], desc[UR14][R8.64], P1 ;  /* 0x1a60000008037fae */ /* 0x0003e8000892184e */
[----:B------:R-:W3:Y:S04]  /*74350*/  LDL.LU R22, [R1+0x1b94] ;  /* 0x001b940001167983 */ /* 0x000ee80000300800 */
[----:B------:R-:W3:Y:S04]  /*74360*/  LDL.LU R17, [R1+0x1b98] ;  /* 0x001b980001117983 */ /* 0x000ee80000300800 */
[----:B------:R-:W3:Y:S01]  /*74370*/  LDL.LU R16, [R1+0x1b9c] ;  /* 0x001b9c0001107983 */ /* 0x000ee20000300800 */
[----:B------:R-:W-:Y:S01]  /*74380*/  ISETP.NE.U32.AND P0, PT, RZ, UR12, PT ;  /* 0x0000000cff007c0c */ /* 0x000fe2000bf05070 */
[----:B-1----:R-:W-:Y:S01]  /*74390*/  IMAD.MOV.U32 R8, RZ, RZ, R12 ;  /* 0x000000ffff087224 */ /* 0x002fe200078e000c */
[----:B------:R-:W-:-:S02]  /*743a0*/  MOV R9, R14 ;  /* 0x0000000e00097202 */ /* 0x000fc40000000f00 */
[----:B--2---:R-:W2:Y:S04]  /*743b0*/  LDL.LU R14, [R1+0x1ba0] ;  /* 0x001ba000010e7983 */ /* 0x004ea80000300800 */
[----:B------:R1:W-:Y:S04]  /*743c0*/  LDGSTS.E [R3+0x1a700], desc[UR14][R8.64], P1 ;  /* 0x1a70000008037fae */ /* 0x0003e8000892184e */
[----:B------:R-:W2:Y:S01]  /*743d0*/  LDL.LU R12, [R1+0x1ba4] ;  /* 0x001ba400010c7983 */ /* 0x000ea20000300800 */
[----:B----4-:R-:W-:Y:S02]  /*743e0*/  IADD3 R20, P1, R20, UR16, RZ ;  /* 0x0000001014147c10 */ /* 0x010fe4000ff3e0ff */
[----:B------:R-:W-:-:S03]  /*743f0*/  IADD3 R13, P2, R13, UR16, RZ ;  /* 0x000000100d0d7c10 */ /* 0x000fc6000ff5e0ff */
[----:B-1----:R-:W-:Y:S01]  /*74400*/  IMAD.MOV.U32 R8, RZ, RZ, R20 ;  /* 0x000000ffff087224 */ /* 0x002fe200078e0014 */
[----:B---3--:R-:W-:Y:S02]  /*74410*/  IADD3.X R21, R21, UR8, RZ, P1, !PT ;  /* 0x0000000815157c10 */ /* 0x008fe40008ffe4ff */
[----:B------:R-:W-:Y:S02]  /*74420*/  IADD3.X R19, R19, UR8, RZ, P2, !PT ;  /* 0x0000000813137c10 */ /* 0x000fe400097fe4ff */
[----:B------:R-:W-:Y:S01]  /*74430*/  MOV R9, R21 ;  /* 0x0000001500097202 */ /* 0x000fe20000000f00 */
[----:B------:R-:W-:Y:S04]  /*74440*/  STL [R1+0x1b14], R20 ;  /* 0x001b141401007387 */ /* 0x000fe80000100800 */
[----:B------:R-:W-:Y:S04]  /*74450*/  STL [R1+0x1b10], R21 ;  /* 0x001b101501007387 */ /* 0x000fe80000100800 */
[----:B------:R1:W-:Y:S04]  /*74460*/  STL [R1+0x1b1c], R13 ;  /* 0x001b1c0d01007387 */ /* 0x0003e80000100800 */
[----:B------:R3:W-:Y:S04]  /*74470*/  LDGSTS.E [R3+0x1b400], desc[UR14][R8.64], P0 ;  /* 0x1b40000008037fae */ /* 0x0007e8000812184e */
[----:B------:R-:W-:Y:S01]  /*74480*/  STL [R1+0x1b18], R19 ;  /* 0x001b181301007387 */ /* 0x000fe20000100800 */
[----:B---3--:R-:W-:Y:S01]  /*74490*/  IMAD.MOV.U32 R8, RZ, RZ, R13 ;  /* 0x000000ffff087224 */ /* 0x008fe200078e000d */
[----:B------:R-:W-:-:S02]  /*744a0*/  MOV R9, R19 ;  /* 0x0000001300097202 */ /* 0x000fc40000000f00 */
[----:B-1----:R-:W3:Y:S04]  /*744b0*/  LDL.LU R13, [R1+0x1bac] ;  /* 0x001bac00010d7983 */ /* 0x002ee80000300800 */
[----:B------:R1:W-:Y:S01]  /*744c0*/  LDGSTS.E [R3+0x1b500], desc[UR14][R8.64], P0 ;  /* 0x1b50000008037fae */ /* 0x0003e2000812184e */
[----:B------:R-:W-:-:S04]  /*744d0*/  IADD3 R15, P1, R15, UR16, RZ ;  /* 0x000000100f0f7c10 */ /* 0x000fc8000ff3e0ff */
[----:B------:R-:W-:Y:S01]  /*744e0*/  IADD3.X R18, R18, UR8, RZ, P1, !PT ;  /* 0x0000000812127c10 */ /* 0x000fe20008ffe4ff */
[----:B------:R-:W-:Y:S03]  /*744f0*/  STL [R1+0x1b24], R15 ;  /* 0x001b240f01007387 */ /* 0x000fe60000100800 */
[----:B-1----:R-:W-:Y:S01]  /*74500*/  MOV R9, R18 ;  /* 0x0000001200097202 */ /* 0x002fe20000000f00 */
[----:B------:R1:W-:Y:S04]  /*74510*/  STL [R1+0x1b20], R18 ;  /* 0x001b201201007387 */ /* 0x0003e80000100800 */
[----:B-1----:R-:W4:Y:S01]  /*74520*/  LDL.LU R18, [R1+0x1ba8] ;  /* 0x001ba80001127983 */ /* 0x002f220000300800 */
[----:B------:R-:W-:Y:S01]  /*74530*/  UISETP.GT.AND UP1, UPT, UR18, 0x71, UPT ;  /* 0x000000711200788c */ /* 0x000fe2000bf24270 */
[----:B------:R-:W-:-:S02]  /*74540*/  IMAD.MOV.U32 R8, RZ, RZ, R15 ;  /* 0x000000ffff087224 */ /* 0x000fc400078e000f */
[----:B------:R-:W4:Y:S04]  /*74550*/  LDL.LU R21, [R1+0x1c10] ;  /* 0x001c100001157983 */ /* 0x000f280000300800 */
[----:B------:R-:W4:Y:S01]  /*74560*/  LDL.LU R19, [R1+0x1c14] ;  /* 0x001c140001137983 */ /* 0x000f220000300800 */
[----:B------:R-:W-:-:S03]  /*74570*/  USEL UR12, URZ, 0x4, !UP1 ;  /* 0x000000043f0c7887 */ /* 0x000fc6000c800000 */
[----:B------:R1:W-:Y:S04]  /*74580*/  LDGSTS.E [R3+0x1b600], desc[UR14][R8.64], P0 ;  /* 0x1b60000008037fae */ /* 0x0003e8000812184e */
[----:B------:R-:W4:Y:S04]  /*74590*/  LDL.LU R20, [R1+0x1c18] ;  /* 0x001c180001147983 */ /* 0x000f280000300800 */
[----:B------:R-:W4:Y:S01]  /*745a0*/  LDL.LU R15, [R1+0x1c1c] ;  /* 0x001c1c00010f7983 */ /* 0x000f220000300800 */
[----:B------:R-:W-:Y:S01]  /*745b0*/  USEL UR12, UR12, URZ, !UP0 ;  /* 0x0000003f0c0c7287 */ /* 0x000fe2000c000000 */
[----:B------:R-:W-:-:S04]  /*745c0*/  IADD3 R24, P2, R24, UR16, RZ ;  /* 0x0000001018187c10 */ /* 0x000fc8000ff5e0ff */
[----:B------:R-:W-:Y:S01]  /*745d0*/  IADD3.X R25, R25, UR8, RZ, P2, !PT ;  /* 0x0000000819197c10 */ /* 0x000fe200097fe4ff */
[----:B-1----:R-:W-:Y:S01]  /*745e0*/  IMAD.MOV.U32 R8, RZ, RZ, R24 ;  /* 0x000000ffff087224 */ /* 0x002fe200078e0018 */
[----:B------:R-:W-:Y:S02]  /*745f0*/  ISETP.NE.U32.AND P1, PT, RZ, UR12, PT ;  /* 0x0000000cff007c0c */ /* 0x000fe4000bf25070 */
[----:B------:R-:W-:Y:S02]  /*74600*/  MOV R9, R25 ;  /* 0x0000001900097202 */ /* 0x000fe40000000f00 */
[----:B------:R-:W-:-:S03]  /*74610*/  IADD3 R22, P3, R22, UR16, RZ ;  /* 0x0000001016167c10 */ /* 0x000fc6000ff7e0ff */
[----:B------:R1:W-:Y:S01]  /*74620*/  LDGSTS.E [R3+0x1b700], desc[UR14][R8.64], P0 ;  /* 0x1b70000008037fae */ /* 0x0003e2000812184e */
[----:B------:R-:W-:Y:S02]  /*74630*/  IADD3.X R23, R23, UR8, RZ, P3, !PT ;  /* 0x0000000817177c10 */ /* 0x000fe40009ffe4ff */
[----:B------:R-:W-:Y:S01]  /*74640*/  IADD3 R16, P0, R16, UR16, RZ ;  /* 0x0000001010107c10 */ /* 0x000fe2000ff1e0ff */
[----:B------:R-:W-:Y:S04]  /*74650*/  STL [R1+0x1b2c], R24 ;  /* 0x001b2c1801007387 */ /* 0x000fe80000100800 */
[----:B------:R-:W-:Y:S01]  /*74660*/  STL [R1+0x1b28], R25 ;  /* 0x001b281901007387 */ /* 0x000fe20000100800 */
[----:B------:R-:W-:-:S03]  /*74670*/  IADD3.X R17, R17, UR8, RZ, P0, !PT ;  /* 0x0000000811117c10 */ /* 0x000fc600087fe4ff */
[----:B------:R-:W-:Y:S01]  /*74680*/  STL [R1+0x1b94], R22 ;  /* 0x001b941601007387 */ /* 0x000fe20000100800 */
[----:B--2---:R-:W-:Y:S01]  /*74690*/  IADD3 R12, P2, R12, UR16, RZ ;  /* 0x000000100c0c7c10 */ /* 0x004fe2000ff5e0ff */
[----:B-1----:R-:W-:Y:S01]  /*746a0*/  IMAD.MOV.U32 R8, RZ, RZ, R22 ;  /* 0x000000ffff087224 */ /* 0x002fe200078e0016 */
[----:B------:R-:W-:Y:S01]  /*746b0*/  MOV R9, R23 ;  /* 0x0000001700097202 */ /* 0x000fe20000000f00 */
[----:B------:R-:W-:Y:S04]  /*746c0*/  STL [R1+0x1b90], R23 ;  /* 0x001b901701007387 */ /* 0x000fe80000100800 */
[----:B------:R1:W-:Y:S01]  /*746d0*/  STL [R1+0x1b9c], R16 ;  /* 0x001b9c1001007387 */ /* 0x0003e20000100800 */
[----:B------:R-:W-:-:S03]  /*746e0*/  IADD3.X R14, R14, UR8, RZ, P2, !PT ;  /* 0x000000080e0e7c10 */ /* 0x000fc600097fe4ff */
[----:B------:R2:W-:Y:S04]  /*746f0*/  STL [R1+0x1b98], R17 ;  /* 0x001b981101007387 */ /* 0x0005e80000100800 */
[----:B------:R1:W-:Y:S04]  /*74700*/  LDGSTS.E [R3+0x1c400], desc[UR14][R8.64], P1 ;  /* 0x1c40000008037fae */ /* 0x0003e8000892184e */
[----:B------:R-:W-:Y:S01]  /*74710*/  STL [R1+0x1ba4], R12 ;  /* 0x001ba40c01007387 */ /* 0x000fe20000100800 */
[----:B-1----:R-:W-:-:S03]  /*74720*/  IMAD.MOV.U32 R8, RZ, RZ, R16 ;  /* 0x000000ffff087224 */ /* 0x002fc600078e0010 */
[----:B------:R-:W4:Y:S01]  /*74730*/  LDL.LU R16, [R1+0x1c24] ;  /* 0x001c240001107983 */ /* 0x000f220000300800 */
[----:B------:R-:W-:-:S03]  /*74740*/  MOV R9, R17 ;  /* 0x0000001100097202 */ /* 0x000fc60000000f00 */
[----:B------:R1:W-:Y:S04]  /*74750*/  STL [R1+0x1ba0], R14 ;  /* 0x001ba00e01007387 */ /* 0x0003e80000100800 */
[----:B--2---:R-:W2:Y:S04]  /*74760*/  LDL.LU R17, [R1+0x1c20] ;  /* 0x001c200001117983 */ /* 0x004ea80000300800 */
[----:B------:R1:W-:Y:S02]  /*74770*/  LDGSTS.E [R3+0x1c500], desc[UR14][R8.64], P1 ;  /* 0x1c50000008037fae */ /* 0x0003e4000892184e */
[----:B-1----:R-:W-:Y:S01]  /*74780*/  IMAD.MOV.U32 R8, RZ, RZ, R12 ;  /* 0x000000ffff087224 */ /* 0x002fe200078e000c */
[----:B------:R-:W-:-:S02]  /*74790*/  MOV R9, R14 ;  /* 0x0000000e00097202 */ /* 0x000fc40000000f00 */
[----:B------:R-:W2:Y:S04]  /*747a0*/  LDL.LU R14, [R1+0x1c2c] ;  /* 0x001c2c00010e7983 */ /* 0x000ea80000300800 */
[----:B------:R-:W2:Y:S04]  /*747b0*/  LDL.LU R12, [R1+0x1c94] ;  /* 0x001c9400010c7983 */ /* 0x000ea80000300800 */
[----:B------:R1:W-:Y:S01]  /*747c0*/  LDGSTS.E [R3+0x1c600], desc[UR14][R8.64], P1 ;  /* 0x1c60000008037fae */ /* 0x0003e2000892184e */
[----:B---3--:R-:W-:-:S05]  /*747d0*/  IADD3 R13, P0, R13, UR16, RZ ;  /* 0x000000100d0d7c10 */ /* 0x008fca000ff1e0ff */
[----:B------:R-:W-:Y:S01]  /*747e0*/  STL [R1+0x1bac], R13 ;  /* 0x001bac0d01007387 */ /* 0x000fe20000100800 */
[----:B-1----:R-:W-:Y:S01]  /*747f0*/  IMAD.MOV.U32 R8, RZ, RZ, R13 ;  /* 0x000000ffff087224 */ /* 0x002fe200078e000d */
[----:B----4-:R-:W-:-:S04]  /*74800*/  IADD3.X R18, R18, UR8, RZ, P0, !PT ;  /* 0x0000000812127c10 */ /* 0x010fc800087fe4ff */
[----:B------:R-:W-:Y:S01]  /*74810*/  MOV R9, R18 ;  /* 0x0000001200097202 */ /* 0x000fe20000000f00 */
[----:B------:R1:W-:Y:S01]  /*74820*/  STL [R1+0x1ba8], R18 ;  /* 0x001ba81201007387 */ /* 0x0003e20000100800 */
[----:B------:R-:W-:-:S03]  /*74830*/  UISETP.GT.AND UP1, UPT, UR18, 0x75, UPT ;  /* 0x000000751200788c */ /* 0x000fc6000bf24270 */
[----:B------:R3:W-:Y:S04]  /*74840*/  LDGSTS.E [R3+0x1c700], desc[UR14][R8.64], P1 ;  /* 0x1c70000008037fae */ /* 0x0007e8000892184e */
[----:B-1----:R-:W4:Y:S04]  /*74850*/  LDL.LU R18, [R1+0x1c28] ;  /* 0x001c280001127983 */ /* 0x002f280000300800 */
[----:B------:R-:W4:Y:S01]  /*74860*/  LDL.LU R13, [R1+0x1c90] ;  /* 0x001c9000010d7983 */ /* 0x000f220000300800 */
[----:B------:R-:W-:Y:S01]  /*74870*/  USEL UR12, URZ, 0x4, !UP1 ;  /* 0x000000043f0c7887 */ /* 0x000fe2000c800000 */
[----:B------:R-:W-:-:S03]  /*74880*/  IADD3 R19, P1, R19, UR16, RZ ;  /* 0x0000001013137c10 */ /* 0x000fc6000ff3e0ff */
        /* <DEDUP_REMOVED lines=8> */
[----:B------:R-:W4:Y:S01]  /*74910*/  LDL.LU R24, [R1+0x1c9c] ;  /* 0x001c9c0001187983 */ /* 0x000f220000300800 */
[----:B---3--:R-:W-:-:S03]  /*74920*/  IMAD.MOV.U32 R8, RZ, RZ, R19 ;  /* 0x000000ffff087224 */ /* 0x008fc600078e0013 */
[----:B------:R3:W-:Y:S01]  /*74930*/  STL [R1+0x1c18], R20 ;  /* 0x001c181401007387 */ /* 0x0007e20000100800 */
[----:B------:R-:W-:-:S03]  /*74940*/  MOV R9, R21 ;  /* 0x0000001500097202 */ /* 0x000fc60000000f00 */
[----:B-1----:R-:W4:Y:S04]  /*74950*/  LDL.LU R19, [R1+0x1ca4] ;  /* 0x001ca40001137983 */ /* 0x002f280000300800 */
[----:B------:R-:W4:Y:S04]  /*74960*/  LDL.LU R25, [R1+0x1c98] ;  /* 0x001c980001197983 */ /* 0x000f280000300800 */
[----:B------:R1:W-:Y:S02]  /*74970*/  LDGSTS.E [R3+0x1d400], desc[UR14][R8.64], P0 ;  /* 0x1d40000008037fae */ /* 0x0003e4000812184e */
[----:B-1----:R-:W-:Y:S01]  /*74980*/  IMAD.MOV.U32 R8, RZ, RZ, R15 ;  /* 0x000000ffff087224 */ /* 0x002fe200078e000f */
[----:B------:R-:W-:-:S02]  /*74990*/  MOV R9, R20 ;  /* 0x0000001400097202 */ /* 0x000fc40000000f00 */
[----:B---3--:R-:W3:Y:S04]  /*749a0*/  LDL.LU R20, [R1+0x1ca0] ;  /* 0x001ca00001147983 */ /* 0x008ee80000300800 */
[----:B------:R-:W3:Y:S04]  /*749b0*/  LDL.LU R15, [R1+0x1cac] ;  /* 0x001cac00010f7983 */ /* 0x000ee80000300800 */
[----:B------:R1:W-:Y:S01]  /*749c0*/  LDGSTS.E [R3+0x1d500], desc[UR14][R8.64], P0 ;  /* 0x1d50000008037fae */ /* 0x0003e2000812184e */
[----:B------:R-:W-:-:S04]  /*749d0*/  IADD3 R16, P1, R16, UR16, RZ ;  /* 0x0000001010107c10 */ /* 0x000fc8000ff3e0ff */
[----:B--2---:R-:W-:Y:S01]  /*749e0*/  IADD3.X R17, R17, UR8, RZ, P1, !PT ;  /* 0x0000000811117c10 */ /* 0x004fe20008ffe4ff */
[----:B------:R2:W-:Y:S01]  /*749f0*/  STL [R1+0x1c24], R16 ;  /* 0x001c241001007387 */ /* 0x0005e20000100800 */
[----:B-1----:R-:W-:-:S03]  /*74a00*/  IMAD.MOV.U32 R8, RZ, RZ, R16 ;  /* 0x000000ffff087224 */ /* 0x002fc600078e0010 */
[----:B------:R1:W-:Y:S04]  /*74a10*/  STL [R1+0x1c20], R17 ;  /* 0x001c201101007387 */ /* 0x0003e80000100800 */
[----:B--2---:R-:W2:Y:S01]  /*74a20*/  LDL.LU R16, [R1+0x1ca8] ;  /* 0x001ca80001107983 */ /* 0x004ea20000300800 */
[----:B------:R-:W-:-:S03]  /*74a30*/  MOV R9, R17 ;  /* 0x0000001100097202 */ /* 0x000fc60000000f00 */
[----:B-1----:R-:W2:Y:S04]  /*74a40*/  LDL.LU R17, [R1+0x1d14] ;  /* 0x001d140001117983 */ /* 0x002ea80000300800 */
[----:B------:R-:W2:Y:S01]  /*74a50*/  LDL.LU R22, [R1+0x1d1c] ;  /* 0x001d1c0001167983 */ /* 0x000ea20000300800 */
[----:B------:R-:W-:Y:S02]  /*74a60*/  IADD3 R14, P2, R14, UR16, RZ ;  /* 0x000000100e0e7c10 */ /* 0x000fe4000ff5e0ff */
[----:B------:R-:W-:Y:S01]  /*74a70*/  IADD3 R12, P3, R12, UR16, RZ ;  /* 0x000000100c0c7c10 */ /* 0x000fe2000ff7e0ff */
[----:B------:R1:W-:Y:S04]  /*74a80*/  LDGSTS.E [R3+0x1d600], desc[UR14][R8.64], P0 ;  /* 0x1d60000008037fae */ /* 0x0003e8000812184e */
[----:B------:R-:W-:Y:S01]  /*74a90*/  STL [R1+0x1c2c], R14 ;  /* 0x001c2c0e01007387 */ /* 0x000fe20000100800 */
[----:B----4-:R-:W-:-:S02]  /*74aa0*/  IADD3.X R18, R18, UR8, RZ, P2, !PT ;  /* 0x0000000812127c10 */ /* 0x010fc400097fe4ff */
[----:B------:R-:W-:Y:S02]  /*74ab0*/  IADD3.X R13, R13, UR8, RZ, P3, !PT ;  /* 0x000000080d0d7c10 */ /* 0x000fe40009ffe4ff */
[----:B-1----:R-:W-:Y:S01]  /*74ac0*/  MOV R9, R18 ;  /* 0x0000001200097202 */ /* 0x002fe20000000f00 */
[----:B------:R1:W-:Y:S04]  /*74ad0*/  STL [R1+0x1c28], R18 ;  /* 0x001c281201007387 */ /* 0x0003e80000100800 */
[----:B------:R-:W-:Y:S04]  /*74ae0*/  STL [R1+0x1c94], R12 ;  /* 0x001c940c01007387 */ /* 0x000fe80000100800 */
[----:B-1----:R-:W4:Y:S04]  /*74af0*/  LDL.LU R18, [R1+0x1d10] ;  /* 0x001d100001127983 */ /* 0x002f280000300800 */
[----:B------:R1:W-:Y:S04]  /*74b00*/  STL [R1+0x1c90], R13 ;  /* 0x001c900d01007387 */ /* 0x0003e80000100800 */
[----:B------:R-:W4:Y:S01]  /*74b10*/  LDL.LU R23, [R1+0x1d18] ;  /* 0x001d180001177983 */ /* 0x000f220000300800 */
[----:B------:R-:W-:-:S03]  /*74b20*/  IMAD.MOV.U32 R8, RZ, RZ, R14 ;  /* 0x000000ffff087224 */ /* 0x000fc600078e000e */
[----:B------:R-:W4:Y:S04]  /*74b30*/  LDL.LU R21, [R1+0x1d20] ;  /* 0x001d200001157983 */ /* 0x000f280000300800 */
[----:B------:R-:W4:Y:S04]  /*74b40*/  LDL.LU R14, [R1+0x1d24] ;  /* 0x001d2400010e7983 */ /* 0x000f280000300800 */
[----:B------:R1:W-:Y:S01]  /*74b50*/  LDGSTS.E [R3+0x1d700], desc[UR14][R8.64], P0 ;  /* 0x1d70000008037fae */ /* 0x0003e2000812184e */
[----:B------:R-:W-:Y:S01]  /*74b60*/  UISETP.GT.AND UP1, UPT, UR18, 0x79, UPT ;  /* 0x000000791200788c */ /* 0x000fe2000bf24270 */
[----:B-1----:R-:W-:Y:S01]  /*74b70*/  MOV R9, R13 ;  /* 0x0000000d00097202 */ /* 0x002fe20000000f00 */
[----:B------:R-:W-:Y:S01]  /*74b80*/  IMAD.MOV.U32 R8, RZ, RZ, R12 ;  /* 0x000000ffff087224 */ /* 0x000fe200078e000c */
[----:B------:R-:W4:Y:S04]  /*74b90*/  LDL.LU R13, [R1+0x1d28] ;  /* 0x001d2800010d7983 */ /* 0x000f280000300800 */
[----:B------:R-:W4:Y:S01]  /*74ba0*/  LDL.LU R12, [R1+0x1d2c] ;  /* 0x001d2c00010c7983 */ /* 0x000f220000300800 */
[----:B------:R-:W-:-:S04]  /*74bb0*/  USEL UR12, URZ, 0x4, !UP1 ;  /* 0x000000043f0c7887 */ /* 0x000fc8000c800000 */
[----:B------:R-:W-:-:S06]  /*74bc0*/  USEL UR12, UR12, URZ, !UP0 ;  /* 0x0000003f0c0c7287 */ /* 0x000fcc000c000000 */
[----:B------:R-:W-:Y:S02]  /*74bd0*/  ISETP.NE.U32.AND P1, PT, RZ, UR12, PT ;  /* 0x0000000cff007c0c */ /* 0x000fe4000bf25070 */
[----:B------:R-:W-:Y:S02]  /*74be0*/  IADD3 R24, P2, R24, UR16, RZ ;  /* 0x0000001018187c10 */ /* 0x000fe4000ff5e0ff */
[----:B------:R-:W-:Y:S02]  /*74bf0*/  IADD3 R19, P0, R19, UR16, RZ ;  /* 0x0000001013137c10 */ /* 0x000fe4000ff1e0ff */
[----:B------:R-:W-:Y:S02]  /*74c00*/  IADD3.X R25, R25, UR8, RZ, P2, !PT ;  /* 0x0000000819197c10 */ /* 0x000fe400097fe4ff */
[----:B---3--:R-:W-:Y:S02]  /*74c10*/  IADD3.X R20, R20, UR8, RZ, P0, !PT ;  /* 0x0000000814147c10 */ /* 0x008fe400087fe4ff */
[----:B------:R-:W-:-:S03]  /*74c20*/  IADD3 R15, P0, R15, UR16, RZ ;  /* 0x000000100f0f7c10 */ /* 0x000fc6000ff1e0ff */
[----:B------:R1:W-:Y:S01]  /*74c30*/  LDGSTS.E [R3+0x1e400], desc[UR14][R8.64], P1 ;  /* 0x1e40000008037fae */ /* 0x0003e2000892184e */
[----:B--2---:R-:W-:Y:S01]  /*74c40*/  IADD3.X R16, R16, UR8, RZ, P0, !PT ;  /* 0x0000000810107c10 */ /* 0x004fe200087fe4ff */
[----:B-1----:R-:W-:Y:S01]  /*74c50*/  IMAD.MOV.U32 R8, RZ, RZ, R24 ;  /* 0x000000ffff087224 */ /* 0x002fe200078e0018 */
[----:B------:R-:W-:-:S05]  /*74c60*/  MOV R9, R25 ;  /* 0x0000001900097202 */ /* 0x000fca0000000f00 */
[----:B------:R1:W-:Y:S04]  /*74c70*/  LDGSTS.E [R3+0x1e500], desc[UR14][R8.64], P1 ;  /* 0x1e50000008037fae */ /* 0x0003e8000892184e */
[----:B------:R-:W-:Y:S04]  /*74c80*/  STL [R1+0x1c9c], R24 ;  /* 0x001c9c1801007387 */ /* 0x000fe80000100800 */
[----:B------:R-:W-:Y:S04]  /*74c90*/  STL [R1+0x1c98], R25 ;  /* 0x001c981901007387 */ /* 0x000fe80000100800 */
[----:B------:R-:W-:Y:S04]  /*74ca0*/  STL [R1+0x1ca4], R19 ;  /* 0x001ca41301007387 */ /* 0x000fe80000100800 */
[----:B------:R2:W-:Y:S01]  /*74cb0*/  STL [R1+0x1ca0], R20 ;  /* 0x001ca01401007387 */ /* 0x0005e20000100800 */
[----:B-1----:R-:W-:Y:S01]  /*74cc0*/  IMAD.MOV.U32 R8, RZ, RZ, R19 ;  /* 0x000000ffff087224 */ /* 0x002fe200078e0013 */
[----:B------:R-:W-:-:S02]  /*74cd0*/  MOV R9, R20 ;  /* 0x0000001400097202 */ /* 0x000fc40000000f00 */
[----:B------:R1:W-:Y:S04]  /*74ce0*/  STL [R1+0x1cac], R15 ;  /* 0x001cac0f01007387 */ /* 0x0003e80000100800 */
[----:B------:R3:W-:Y:S04]  /*74cf0*/  LDGSTS.E [R3+0x1e600], desc[UR14][R8.64], P1 ;  /* 0x1e60000008037fae */ /* 0x0007e8000892184e */
[----:B------:R1:W-:Y:S04]  /*74d00*/  STL [R1+0x1ca8], R16 ;  /* 0x001ca81001007387 */ /* 0x0003e80000100800 */
[----:B--2---:R-:W2:Y:S04]  /*74d10*/  LDL.LU R20, [R1+0x2288] ;  /* 0x0022880001147983 */ /* 0x004ea80000300800 */
[----:B------:R-:W2:Y:S01]  /*74d20*/  LDL.LU R19, [R1+0x2294] ;  /* 0x0022940001137983 */ /* 0x000ea20000300800 */
[----:B---3--:R-:W-:Y:S01]  /*74d30*/  IMAD.MOV.U32 R8, RZ, RZ, R15 ;  /* 0x000000ffff087224 */ /* 0x008fe200078e000f */
[----:B------:R-:W-:-:S02]  /*74d40*/  MOV R9, R16 ;  /* 0x0000001000097202 */ /* 0x000fc40000000f00 */
[----:B------:R-:W-:Y:S01]  /*74d50*/  IADD3 R22, P2, R22, UR16, RZ ;  /* 0x0000001016167c10 */ /* 0x000fe2000ff5e0ff */
[----:B-1----:R-:W3:Y:S04]  /*74d60*/  LDL.LU R15, [R1+0x228c] ;  /* 0x00228c00010f7983 */ /* 0x002ee80000300800 */
[----:B------:R1:W-:Y:S01]  /*74d70*/  LDGSTS.E [R3+0x1e700], desc[UR14][R8.64], P1 ;  /* 0x1e70000008037fae */ /* 0x0003e2000892184e */
[----:B------:R-:W-:-:S03]  /*74d80*/  IADD3 R17, P1, R17, UR16, RZ ;  /* 0x0000001011117c10 */ /* 0x000fc6000ff3e0ff */
[----:B------:R-:W3:Y:S04]  /*74d90*/  LDL.LU R16, [R1+0x2284] ;  /* 0x0022840001107983 */ /* 0x000ee80000300800 */
[----:B------:R-:W-:Y:S01]  /*74da0*/  STL [R1+0x1d14], R17 ;  /* 0x001d141101007387 */ /* 0x000fe20000100800 */
[----:B-1----:R-:W-:Y:S01]  /*74db0*/  IMAD.MOV.U32 R8, RZ, RZ, R17 ;  /* 0x000000ffff087224 */ /* 0x002fe200078e0011 */
[----:B----4-:R-:W-:Y:S02]  /*74dc0*/  IADD3.X R18, R18, UR8, RZ, P1, !PT ;  /* 0x0000000812127c10 */ /* 0x010fe40008ffe4ff */
[----:B------:R-:W-:Y:S02]  /*74dd0*/  IADD3.X R23, R23, UR8, RZ, P2, !PT ;  /* 0x0000000817177c10 */ /* 0x000fe400097fe4ff */
[----:B------:R-:W-:Y:S01]  /*74de0*/  MOV R9, R18 ;  /* 0x0000001200097202 */ /* 0x000fe20000000f00 */
[----:B------:R1:W-:Y:S04]  /*74df0*/  STL [R1+0x1d10], R18 ;  /* 0x001d101201007387 */ /* 0x0003e80000100800 */
[----:B------:R-:W-:Y:S04]  /*74e00*/  STL [R1+0x1d1c], R22 ;  /* 0x001d1c1601007387 */ /* 0x000fe80000100800 */
[----:B-1----:R-:W4:Y:S04]  /*74e10*/  LDL.LU R18, [R1+0x2280] ;  /* 0x0022800001127983 */ /* 0x002f280000300800 */
[----:B------:R-:W-:Y:S04]  /*74e20*/  STL [R1+0x1d18], R23 ;  /* 0x001d181701007387 */ /* 0x000fe80000100800 */
[----:B------:R-:W4:Y:S01]  /*74e30*/  LDL.LU R17, [R1+0x2278] ;  /* 0x0022780001117983 */ /* 0x000f220000300800 */
[----:B------:R-:W-:-:S04]  /*74e40*/  UISETP.GT.AND UP1, UPT, UR18, 0x7d, UPT ;  /* 0x0000007d1200788c */ /* 0x000fc8000bf24270 */
[----:B------:R-:W-:-:S04]  /*74e50*/  USEL UR12, URZ, 0x4, !UP1 ;  /* 0x000000043f0c7887 */ /* 0x000fc8000c800000 */
[----:B------:R-:W-:-:S06]  /*74e60*/  USEL UR12, UR12, URZ, !UP0 ;  /* 0x0000003f0c0c7287 */ /* 0x000fcc000c000000 */
[----:B------:R-:W-:Y:S02]  /*74e70*/  ISETP.NE.U32.AND P0, PT, RZ, UR12, PT ;  /* 0x0000000cff007c0c */ /* 0x000fe4000bf05070 */
[----:B------:R-:W-:Y:S02]  /*74e80*/  IADD3 R14, P1, R14, UR16, RZ ;  /* 0x000000100e0e7c10 */ /* 0x000fe4000ff3e0ff */
[----:B------:R-:W-:Y:S02]  /*74e90*/  IADD3 R12, P2, R12, UR16, RZ ;  /* 0x000000100c0c7c10 */ /* 0x000fe4000ff5e0ff */
[----:B------:R-:W-:Y:S02]  /*74ea0*/  IADD3.X R21, R21, UR8, RZ, P1, !PT ;  /* 0x0000000815157c10 */ /* 0x000fe40008ffe4ff */
[----:B------:R-:W-:-:S05]  /*74eb0*/  IADD3.X R13, R13, UR8, RZ, P2, !PT ;  /* 0x000000080d0d7c10 */ /* 0x000fca00097fe4ff */
[----:B------:R1:W-:Y:S04]  /*74ec0*/  LDGSTS.E [R3+0x1f400], desc[UR14][R8.64], P0 ;  /* 0x1f40000008037fae */ /* 0x0003e8000812184e */
[----:B------:R1:W-:Y:S04]  /*74ed0*/  STL [R1+0x1d24], R14 ;  /* 0x001d240e01007387 */ /* 0x0003e80000100800 */
[----:B------:R-:W-:Y:S01]  /*74ee0*/  STL [R1+0x1d20], R21 ;  /* 0x001d201501007387 */ /* 0x000fe20000100800 */
[----:B-1----:R-:W-:Y:S01]  /*74ef0*/  IMAD.MOV.U32 R8, RZ, RZ, R22 ;  /* 0x000000ffff087224 */ /* 0x002fe200078e0016 */
[----:B------:R-:W-:-:S05]  /*74f00*/  MOV R9, R23 ;  /* 0x0000001700097202 */ /* 0x000fca0000000f00 */
[----:B------:R1:W-:Y:S04]  /*74f10*/  LDGSTS.E [R3+0x1f500], desc[UR14][R8.64], P0 ;  /* 0x1f50000008037fae */ /* 0x0003e8000812184e */
[----:B------:R-:W-:Y:S04]  /*74f20*/  STL [R1+0x1d2c], R12 ;  /* 0x001d2c0c01007387 */ /* 0x000fe80000100800 */
[----:B------:R1:W-:Y:S02]  /*74f30*/  STL [R1+0x1d28], R13 ;  /* 0x001d280d01007387 */ /* 0x0003e40000100800 */
[----:B-1----:R-:W-:Y:S01]  /*74f40*/  IMAD.MOV.U32 R8, RZ, RZ, R14 ;  /* 0x000000ffff087224 */ /* 0x002fe200078e000e */
[----:B------:R-:W-:Y:S01]  /*74f50*/  MOV R9, R21 ;  /* 0x0000001500097202 */ /* 0x000fe20000000f00 */
[----:B------:R-:W4:Y:S04]  /*74f60*/  LDL.LU R14, [R1+0x2270] ;  /* 0x00227000010e7983 */ /* 0x000f280000300800 */
[----:B------:R1:W-:Y:S02]  /*74f70*/  LDGSTS.E [R3+0x1f600], desc[UR14][R8.64], P0 ;  /* 0x1f60000008037fae */ /* 0x0003e4000812184e */
[----:B-1----:R-:W-:-:S02]  /*74f80*/  MOV R9, R13 ;  /* 0x0000000d00097202 */ /* 0x002fc40000000f00 */
[----:B------:R-:W4:Y:S01]  /*74f90*/  LDL.LU R13, [R1+0x227c] ;  /* 0x00227c00010d7983 */ /* 0x000f220000300800 */
[----:B------:R-:W-:Y:S01]  /*74fa0*/  UISETP.GT.AND UP1, UPT, UR18, 0x2, UPT ;  /* 0x000000021200788c */ /* 0x000fe2000bf24270 */
[----:B------:R-:W-:Y:S01]  /*74fb0*/  IMAD.MOV.U32 R8, RZ, RZ, R12 ;  /* 0x000000ffff087224 */ /* 0x000fe200078e000c */
[----:B--2---:R-:W-:Y:S01]  /*74fc0*/  IADD3 R19, P1, R19, UR16, RZ ;  /* 0x0000001013137c10 */ /* 0x004fe2000ff3e0ff */
[----:B------:R-:W2:Y:S01]  /*74fd0*/  LDL.LU R23, [R1+0x2214] ;  /* 0x0022140001177983 */ /* 0x000ea20000300800 */
[----:B------:R-:W-:-:S03]  /*74fe0*/  USEL UR12, URZ, 0x4, !UP1 ;  /* 0x000000043f0c7887 */ /* 0x000fc6000c800000 */
[----:B------:R1:W-:Y:S01]  /*74ff0*/  LDGSTS.E [R3+0x1f700], desc[UR14][R8.64], P0 ;  /* 0x1f70000008037fae */ /* 0x0003e2000812184e */
[----:B------:R-:W-:-:S03]  /*75000*/  IADD3.X R20, R20, UR8, RZ, P1, !PT ;  /* 0x0000000814147c10 */ /* 0x000fc60008ffe4ff */
[----:B------:R-:W2:Y:S01]  /*75010*/  LDL.LU R12, [R1+0x220c] ;  /* 0x00220c00010c7983 */ /* 0x000ea20000300800 */
[----:B------:R-:W-:Y:S01]  /*75020*/  USEL UR12, UR12, URZ, !UP0 ;  /* 0x0000003f0c0c7287 */ /* 0x000fe2000c000000 */
[----:B---3--:R-:W-:-:S05]  /*75030*/  IADD3 R15, P1, R15, UR16, RZ ;  /* 0x000000100f0f7c10 */ /* 0x008fca000ff3e0ff */
[----:B------:R-:W-:Y:S01]  /*75040*/  ISETP.NE.U32.AND P0, PT, RZ, UR12, PT ;  /* 0x0000000cff007c0c */ /* 0x000fe2000bf05070 */
[----:B------:R-:W-:Y:S01]  /*75050*/  STL [R1+0x2294], R19 ;  /* 0x0022941301007387 */ /* 0x000fe20000100800 */
[----:B-1----:R-:W-:-:S03]  /*75060*/  LOP3.LUT R3, R10, 0x40, RZ, 0x3c, !PT ;  /* 0x000000400a037812 */ /* 0x002fc600078e3cff */
[----:B------:R-:W-:Y:S04]  /*75070*/  STL [R1+0x2288], R20 ;  /* 0x0022881401007387 */ /* 0x000fe80000100800 */
[----:B------:R-:W3:Y:S01]  /*75080*/  LDL.LU R24, [R1+0x2208] ;  /* 0x0022080001187983 */ /* 0x000ee20000300800 */
[----:B------:R-:W-:Y:S01]  /*75090*/  MOV R8, R19 ;  /* 0x0000001300087202 */ /* 0x000fe20000000f00 */
[----:B------:R-:W-:Y:S02]  /*750a0*/  IMAD.MOV.U32 R9, RZ, RZ, R20 ;  /* 0x000000ffff097224 */ /* 0x000fe400078e0014 */
[----:B------:R-:W-:Y:S01]  /*750b0*/  VIADD R3, R3, UR13 ;  /* 0x0000000d03037c36 */ /* 0x000fe20008000000 */
[----:B------:R-:W-:Y:S01]  /*750c0*/  IADD3 R16, P2, R16, UR16, RZ ;  /* 0x0000001010107c10 */ /* 0x000fe2000ff5e0ff */
[----:B------:R-:W3:Y:S04]  /*750d0*/  LDL.LU R22, [R1+0x2200] ;  /* 0x0022000001167983 */ /* 0x000ee80000300800 */
[----:B------:R1:W-:Y:S04]  /*750e0*/  STL [R1+0x228c], R15 ;  /* 0x00228c0f01007387 */ /* 0x0003e80000100800 */
[----:B------:R1:W-:Y:S02]  /*750f0*/  LDGSTS.E [R3+0x800], desc[UR14][R8.64], P0 ;  /* 0x0080000008037fae */ /* 0x0003e4000812184e */
[----:B-1----:R-:W-:-:S02]  /*75100*/  MOV R8, R15 ;  /* 0x0000000f00087202 */ /* 0x002fc40000000f00 */
[----:B----4-:R-:W-:Y:S02]  /*75110*/  IADD3.X R18, R18, UR8, RZ, P1, !PT ;  /* 0x0000000812127c10 */ /* 0x010fe40008ffe4ff */
[----:B------:R-:W-:-:S03]  /*75120*/  IADD3.X R17, R17, UR8, RZ, P2, !PT ;  /* 0x0000000811117c10 */ /* 0x000fc600097fe4ff */
[----:B------:R-:W-:Y:S04]  /*75130*/  STL [R1+0x2280], R18 ;  /* 0x0022801201007387 */ /* 0x000fe80000100800 */
[----:B------:R-:W-:Y:S04]  /*75140*/  STL [R1+0x2284], R16 ;  /* 0x0022841001007387 */ /* 0x000fe80000100800 */
[----:B------:R-:W4:Y:S04]  /*75150*/  LDL.LU R15, [R1+0x2204] ;  /* 0x00220400010f7983 */ /* 0x000f280000300800 */
[----:B------:R1:W-:Y:S04]  /*75160*/  STL [R1+0x2278], R17 ;  /* 0x0022781101007387 */ /* 0x0003e80000100800 */
[----:B------:R-:W4:Y:S04]  /*75170*/  LDL.LU R21, [R1+0x21f8] ;  /* 0x0021f80001157983 */ /* 0x000f280000300800 */
[----:B------:R-:W4:Y:S04]  /*75180*/  LDL.LU R20, [R1+0x21f0] ;  /* 0x0021f00001147983 */ /* 0x000f280000300800 */
[----:B------:R-:W4:Y:S01]  /*75190*/  LDL.LU R10, [R1+0x21fc] ;  /* 0x0021fc00010a7983 */ /* 0x000f220000300800 */
[----:B------:R-:W-:-:S03]  /*751a0*/  IMAD.MOV.U32 R9, RZ, RZ, R18 ;  /* 0x000000ffff097224 */ /* 0x000fc600078e0012 */
[----:B------:R-:W4:Y:S04]  /*751b0*/  LDL.LU R19, [R1+0x2188] ;  /* 0x0021880001137983 */ /* 0x000f280000300800 */
[----:B------:R1:W-:Y:S02]  /*751c0*/  LDGSTS.E [R3+0x900], desc[UR14][R8.64], P0 ;  /* 0x0090000008037fae */ /* 0x0003e4000812184e */
[----:B-1----:R-:W-:Y:S01]  /*751d0*/  IMAD.MOV.U32 R9, RZ, RZ, R17 ;  /* 0x000000ffff097224 */ /* 0x002fe200078e0011 */
[----:B------:R-:W-:Y:S01]  /*751e0*/  MOV R8, R16 ;  /* 0x0000001000087202 */ /* 0x000fe20000000f00 */
[----:B------:R-:W4:Y:S04]  /*751f0*/  LDL.LU R17, [R1+0x2194] ;  /* 0x0021940001117983 */ /* 0x000f280000300800 */
[----:B------:R1:W-:Y:S01]  /*75200*/  LDGSTS.E [R3+0xa00], desc[UR14][R8.64], P0 ;  /* 0x00a0000008037fae */ /* 0x0003e2000812184e */
[----:B------:R-:W-:-:S04]  /*75210*/  UISETP.GT.AND UP1, UPT, UR18, 0x6, UPT ;  /* 0x000000061200788c */ /* 0x000fc8000bf24270 */
[----:B------:R-:W-:Y:S01]  /*75220*/  USEL UR12, URZ, 0x4, !UP1 ;  /* 0x000000043f0c7887 */ /* 0x000fe2000c800000 */
[----:B------:R-:W-:-:S04]  /*75230*/  IADD3 R13, P1, R13, UR16, RZ ;  /* 0x000000100d0d7c10 */ /* 0x000fc8000ff3e0ff */
[----:B------:R-:W-:Y:S01]  /*75240*/  IADD3.X R14, R14, UR8, RZ, P1, !PT ;  /* 0x000000080e0e7c10 */ /* 0x000fe20008ffe4ff */
[----:B------:R2:W-:Y:S01]  /*75250*/  STL [R1+0x227c], R13 ;  /* 0x00227c0d01007387 */ /* 0x0005e20000100800 */
[----:B-1----:R-:W-:-:S03]  /*75260*/  MOV R8, R13 ;  /* 0x0000000d00087202 */ /* 0x002fc60000000f00 */
[----:B------:R1:W-:Y:S04]  /*75270*/  STL [R1+0x2270], R14 ;  /* 0x0022700e01007387 */ /* 0x0003e80000100800 */
[----:B------:R-:W4:Y:S04]  /*75280*/  LDL.LU R18, [R1+0x2180] ;  /* 0x0021800001127983 */ /* 0x000f280000300800 */
[----:B--2---:R-:W2:Y:S01]  /*75290*/  LDL.LU R13, [R1+0x218c] ;  /* 0x00218c00010d7983 */ /* 0x004ea20000300800 */
[----:B------:R-:W-:-:S03]  /*752a0*/  IMAD.MOV.U32 R9, RZ, RZ, R14 ;  /* 0x000000ffff097224 */ /* 0x000fc600078e000e */
[----:B------:R-:W2:Y:S04]  /*752b0*/  LDL.LU R16, [R1+0x2178] ;  /* 0x0021780001107983 */ /* 0x000ea80000300800 */
[----:B-1----:R-:W2:Y:S01]  /*752c0*/  LDL.LU R14, [R1+0x2184] ;  /* 0x00218400010e7983 */ /* 0x002ea20000300800 */
[----:B------:R-:W-:-:S03]  /*752d0*/  USEL UR12, UR12, URZ, !UP0 ;  /* 0x0000003f0c0c7287 */ /* 0x000fc6000c000000 */
[----:B------:R1:W-:Y:S01]  /*752e0*/  LDGSTS.E [R3+0xb00], desc[UR14][R8.64], P0 ;  /* 0x00b0000008037fae */ /* 0x0003e2000812184e */
[----:B------:R-:W-:Y:S02]  /*752f0*/  IADD3 R23, P1, R23, UR16, RZ ;  /* 0x0000001017177c10 */ /* 0x000fe4000ff3e0ff */
[----:B------:R-:W-:Y:S02]  /*75300*/  ISETP.NE.U32.AND P0, PT, RZ, UR12, PT ;  /* 0x0000000cff007c0c */ /* 0x000fe4000bf05070 */
[----:B---3--:R-:W-:Y:S02]  /*75310*/  IADD3.X R24, R24, UR8, RZ, P1, !PT ;  /* 0x0000000818187c10 */ /* 0x008fe40008ffe4ff */
[----:B------:R-:W-:-:S04]  /*75320*/  IADD3 R12, P2, R12, UR16, RZ ;  /* 0x000000100c0c7c10 */ /* 0x000fc8000ff5e0ff */
[----:B------:R-:W-:Y:S02]  /*75330*/  IADD3.X R22, R22, UR8, RZ, P2, !PT ;  /* 0x0000000816167c10 */ /* 0x000fe400097fe4ff */
[----:B-1----:R-:W-:Y:S01]  /*75340*/  MOV R8, R23 ;  /* 0x0000001700087202 */ /* 0x002fe20000000f00 */
[----:B------:R-:W-:Y:S01]  /*75350*/  IMAD.MOV.U32 R9, RZ, RZ, R24 ;  /* 0x000000ffff097224 */ /* 0x000fe200078e0018 */
[----:B------:R-:W-:Y:S04]  /*75360*/  STL [R1+0x2214], R23 ;  /* 0x0022141701007387 */ /* 0x000fe80000100800 */
[----:B------:R-:W-:Y:S04]  /*75370*/  STL [R1+0x2208], R24 ;  /* 0x0022081801007387 */ /* 0x000fe80000100800 */
[----:B------:R1:W-:Y:S04]  /*75380*/  STL [R1+0x220c], R12 ;  /* 0x00220c0c01007387 */ /* 0x0003e80000100800 */
[----:B------:R3:W-:Y:S04]  /*75390*/  LDGSTS.E [R3+0x1800], desc[UR14][R8.64], P0 ;  /* 0x0180000008037fae */ /* 0x0007e8000812184e */
[----:B------:R-:W-:Y:S01]  /*753a0*/  STL [R1+0x2200], R22 ;  /* 0x0022001601007387 */ /* 0x000fe20000100800 */
[----:B---3--:R-:W-:Y:S01]  /*753b0*/  MOV R8, R12 ;  /* 0x0000000c00087202 */ /* 0x008fe20000000f00 */
[----:B------:R-:W-:-:S02]  /*753c0*/  IMAD.MOV.U32 R9, RZ, RZ, R22 ;  /* 0x000000ffff097224 */ /* 0x000fc400078e0016 */
[----:B-1----:R-:W3:Y:S04]  /*753d0*/  LDL.LU R12, [R1+0x217c] ;  /* 0x00217c00010c7983 */ /* 0x002ee80000300800 */
[----:B------:R1:W-:Y:S01]  /*753e0*/  LDGSTS.E [R3+0x1900], desc[UR14][R8.64], P0 ;  /* 0x0190000008037fae */ /* 0x0003e2000812184e */
[----:B----4-:R-:W-:-:S04]  /*753f0*/  IADD3 R15, P1, R15, UR16, RZ ;  /* 0x000000100f0f7c10 */ /* 0x010fc8000ff3e0ff */
[----:B------:R-:W-:Y:S01]  /*75400*/  IADD3.X R21, R21, UR8, RZ, P1, !PT ;  /* 0x0000000815157c10 */ /* 0x000fe20008ffe4ff */
[----:B------:R4:W-:Y:S01]  /*75410*/  STL [R1+0x2204], R15 ;  /* 0x0022040f01007387 */ /* 0x0009e20000100800 */
[----:B-1----:R-:W-:-:S03]  /*75420*/  MOV R8, R15 ;  /* 0x0000000f00087202 */ /* 0x002fc60000000f00 */
[----:B------:R-:W-:Y:S04]  /*75430*/  STL [R1+0x21f8], R21 ;  /* 0x0021f81501007387 */ /* 0x000fe80000100800 */
[----:B----4-:R-:W4:Y:S01]  /*75440*/  LDL.LU R15, [R1+0x2170] ;  /* 0x00217000010f7983 */ /* 0x010f220000300800 */
[----:B------:R-:W-:Y:S01]  /*75450*/  UISETP.GT.AND UP1, UPT, UR18, 0xa, UPT ;  /* 0x0000000a1200788c */ /* 0x000fe2000bf24270 */
[----:B------:R-:W-:-:S03]  /*75460*/  IADD3 R10, P2, R10, UR16, RZ ;  /* 0x000000100a0a7c10 */ /* 0x000fc6000ff5e0ff */
[----:B------:R-:W-:Y:S01]  /*75470*/  USEL UR12, URZ, 0x4, !UP1 ;  /* 0x000000043f0c7887 */ /* 0x000fe2000c800000 */
[----:B------:R-:W-:Y:S01]  /*75480*/  IMAD.MOV.U32 R9, RZ, RZ, R21 ;  /* 0x000000ffff097224 */ /* 0x000fe200078e0015 */
[----:B------:R-:W-:Y:S02]  /*75490*/  IADD3.X R20, R20, UR8, RZ, P2, !PT ;  /* 0x0000000814147c10 */ /* 0x000fe400097fe4ff */
[----:B------:R-:W-:Y:S01]  /*754a0*/  USEL UR12, UR12, URZ, !UP0 ;  /* 0x0000003f0c0c7287 */ /* 0x000fe2000c000000 */
[----:B------:R-:W-:Y:S01]  /*754b0*/  IADD3 R17, P3, R17, UR16, RZ ;  /* 0x0000001011117c10 */ /* 0x000fe2000ff7e0ff */
[----:B------:R1:W-:Y:S04]  /*754c0*/  LDGSTS.E [R3+0x1a00], desc[UR14][R8.64], P0 ;  /* 0x01a0000008037fae */ /* 0x0003e8000812184e */
[----:B------:R1:W-:Y:S01]  /*754d0*/  STL [R1+0x21fc], R10 ;  /* 0x0021fc0a01007387 */ /* 0x0003e20000100800 */
[----:B------:R-:W-:-:S02]  /*754e0*/  ISETP.NE.U32.AND P1, PT, RZ, UR12, PT ;  /* 0x0000000cff007c0c */ /* 0x000fc4000bf25070 */
[----:B------:R-:W-:Y:S01]  /*754f0*/  IADD3.X R19, R19, UR8, RZ, P3, !PT ;  /* 0x0000000813137c10 */ /* 0x000fe20009ffe4ff */
[----:B------:R-:W-:Y:S04]  /*75500*/  STL [R1+0x21f0], R20 ;  /* 0x0021f01401007387 */ /* 0x000fe80000100800 */
[----:B------:R1:W-:Y:S04]  /*75510*/  STL [R1+0x2194], R17 ;  /* 0x0021941101007387 */ /* 0x0003e80000100800 */
[----:B------:R-:W4:Y:S01]  /*75520*/  LDL.LU R23, [R1+0x2110] ;  /* 0x0021100001177983 */ /* 0x000f220000300800 */
[----:B-1----:R-:W-:Y:S01]  /*75530*/  MOV R8, R10 ;  /* 0x0000000a00087202 */ /* 0x002fe20000000f00 */
[----:B------:R-:W-:-:S02]  /*75540*/  IMAD.MOV.U32 R9, RZ, RZ, R20 ;  /* 0x000000ffff097224 */ /* 0x000fc400078e0014 */
[----:B------:R-:W-:Y:S04]  /*75550*/  STL [R1+0x2188], R19 ;  /* 0x0021881301007387 */ /* 0x000fe80000100800 */
[----:B------:R-:W4:Y:S04]  /*75560*/  LDL.LU R10, [R1+0x2114] ;  /* 0x00211400010a7983 */ /* 0x000f280000300800 */
[----:B------:R-:W4:Y:S04]  /*75570*/  LDL.LU R24, [R1+0x210c] ;  /* 0x00210c0001187983 */ /* 0x000f280000300800 */
[----:B------:R1:W-:Y:S02]  /*75580*/  LDGSTS.E [R3+0x1b00], desc[UR14][R8.64], P0 ;  /* 0x01b0000008037fae */ /* 0x0003e4000812184e */
[----:B-1----:R-:W-:Y:S01]  /*75590*/  MOV R8, R17 ;  /* 0x0000001100087202 */ /* 0x002fe20000000f00 */
[----:B------:R-:W-:Y:S01]  /*755a0*/  IMAD.MOV.U32 R9, RZ, RZ, R19 ;  /* 0x000000ffff097224 */ /* 0x000fe200078e0013 */
[----:B------:R-:W4:Y:S04]  /*755b0*/  LDL.LU R17, [R1+0x2100] ;  /* 0x0021000001117983 */ /* 0x000f280000300800 */
[----:B------:R1:W-:Y:S01]  /*755c0*/  LDGSTS.E [R3+0x2800], desc[UR14][R8.64], P1 ;  /* 0x0280000008037fae */ /* 0x0003e2000892184e */
[----:B--2---:R-:W-:-:S04]  /*755d0*/  IADD3 R13, P0, R13, UR16, RZ ;  /* 0x000000100d0d7c10 */ /* 0x004fc8000ff1e0ff */
[----:B------:R-:W-:Y:S02]  /*755e0*/  IADD3.X R18, R18, UR8, RZ, P0, !PT ;  /* 0x0000000812127c10 */ /* 0x000fe400087fe4ff */
[----:B------:R-:W-:Y:S01]  /*755f0*/  IADD3 R14, P2, R14, UR16, RZ ;  /* 0x000000100e0e7c10 */ /* 0x000fe2000ff5e0ff */
[----:B------:R2:W-:Y:S01]  /*75600*/  STL [R1+0x218c], R13 ;  /* 0x00218c0d01007387 */ /* 0x0005e20000100800 */
[----:B-1----:R-:W-:-:S03]  /*75610*/  MOV R8, R13 ;  /* 0x0000000d00087202 */ /* 0x002fc60000000f00 */
[----:B------:R-:W-:Y:S01]  /*75620*/  STL [R1+0x2180], R18 ;  /* 0x0021801201007387 */ /* 0x000fe20000100800 */
[----:B------:R-:W-:Y:S01]  /*75630*/  IMAD.MOV.U32 R9, RZ, RZ, R18 ;  /* 0x000000ffff097224 */ /* 0x000fe200078e0012 */
[----:B------:R-:W-:Y:S02]  /*75640*/  IADD3.X R16, R16, UR8, RZ, P2, !PT ;  /* 0x0000000810107c10 */ /* 0x000fe400097fe4ff */
[----:B------:R1:W-:Y:S04]  /*75650*/  STL [R1+0x2184], R14 ;  /* 0x0021840e01007387 */ /* 0x0003e80000100800 */
[----:B------:R1:W-:Y:S04]  /*75660*/  LDGSTS.E [R3+0x2900], desc[UR14][R8.64], P1 ;  /* 0x0290000008037fae */ /* 0x0003e8000892184e */
[----:B--2---:R-:W2:Y:S04]  /*75670*/  LDL.LU R13, [R1+0x2104] ;  /* 0x00210400010d7983 */ /* 0x004ea80000300800 */
[----:B------:R-:W-:Y:S01]  /*75680*/  STL [R1+0x2178], R16 ;  /* 0x0021781001007387 */ /* 0x000fe20000100800 */
[----:B-1----:R-:W-:-:S03]  /*75690*/  MOV R8, R14 ;  /* 0x0000000e00087202 */ /* 0x002fc60000000f00 */
[----:B------:R-:W2:Y:S04]  /*756a0*/  LDL.LU R14, [R1+0x20f8] ;  /* 0x0020f800010e7983 */ /* 0x000ea80000300800 */
[----:B------:R-:W2:Y:S04]  /*756b0*/  LDL.LU R18, [R1+0x20fc] ;  /* 0x0020fc0001127983 */ /* 0x000ea80000300800 */
[----:B------:R-:W2:Y:S01]  /*756c0*/  LDL.LU R21, [R1+0x2090] ;  /* 0x0020900001157983 */ /* 0x000ea20000300800 */
[----:B---3--:R-:W-:-:S05]  /*756d0*/  IADD3 R12, P0, R12, UR16, RZ ;  /* 0x000000100c0c7c10 */ /* 0x008fca000ff1e0ff */
[----:B------:R-:W-:Y:S01]  /*756e0*/  STL [R1+0x217c], R12 ;  /* 0x00217c0c01007387 */ /* 0x000fe20000100800 */
[----:B------:R-:W-:-:S05]  /*756f0*/  IMAD.MOV.U32 R9, RZ, RZ, R16 ;  /* 0x000000ffff097224 */ /* 0x000fca00078e0010 */
[----:B------:R1:W-:Y:S02]  /*75700*/  LDGSTS.E [R3+0x2a00], desc[UR14][R8.64], P1 ;  /* 0x02a0000008037fae */ /* 0x0003e4000892184e */
[----:B-1----:R-:W-:Y:S02]  /*75710*/  MOV R8, R12 ;  /* 0x0000000c00087202 */ /* 0x002fe40000000f00 */
[----:B----4-:R-:W-:-:S05]  /*75720*/  IADD3.X R15, R15, UR8, RZ, P0, !PT ;  /* 0x000000080f0f7c10 */ /* 0x010fca00087fe4ff */
[----:B------:R1:W-:Y:S04]  /*75730*/  STL [R1+0x2170], R15 ;  /* 0x0021700f01007387 */ /* 0x0003e80000100800 */
[----:B------:R-:W3:Y:S04]  /*75740*/  LDL.LU R20, [R1+0x20e8] ;  /* 0x0020e80001147983 */ /* 0x000ee80000300800 */
[----:B------:R-:W4:Y:S01]  /*75750*/  LDL.LU R22, [R1+0x208c] ;  /* 0x00208c0001167983 */ /* 0x000f220000300800 */
[----:B------:R-:W-:-:S03]  /*75760*/  IMAD.MOV.U32 R9, RZ, RZ, R15 ;  /* 0x000000ffff097224 */ /* 0x000fc600078e000f */
[----:B------:R-:W4:Y:S01]  /*75770*/  LDL.LU R19, [R1+0x2080] ;  /* 0x0020800001137983 */ /* 0x000f220000300800 */
[----:B------:R-:W-:-:S03]  /*75780*/  UISETP.GT.AND UP1, UPT, UR18, 0xe, UPT ;  /* 0x0000000e1200788c */ /* 0x000fc6000bf24270 */
[----:B------:R1:W-:Y:S04]  /*75790*/  LDGSTS.E [R3+0x2b00], desc[UR14][R8.64], P1 ;  /* 0x02b0000008037fae */ /* 0x0003e8000892184e */
[----:B-1----:R-:W4:Y:S04]  /*757a0*/  LDL.LU R15, [R1+0x2094] ;  /* 0x00209400010f7983 */ /* 0x002f280000300800 */
[----:B------:R-:W4:Y:S04]  /*757b0*/  LDL.LU R16, [R1+0x2078] ;  /* 0x0020780001107983 */ /* 0x000f280000300800 */
[----:B------:R-:W4:Y:S01]  /*757c0*/  LDL.LU R12, [R1+0x2084] ;  /* 0x00208400010c7983 */ /* 0x000f220000300800 */
[----:B------:R-:W-:-:S04]  /*757d0*/  USEL UR12, URZ, 0x4, !UP1 ;  /* 0x000000043f0c7887 */ /* 0x000fc8000c800000 */
[----:B------:R-:W-:Y:S01]  /*757e0*/  USEL UR12, UR12, URZ, !UP0 ;  /* 0x0000003f0c0c7287 */ /* 0x000fe2000c000000 */
[----:B------:R-:W-:-:S05]  /*757f0*/  IADD3 R23, P1, R23, UR16, RZ ;  /* 0x0000001017177c10 */ /* 0x000fca000ff3e0ff */
[----:B------:R-:W-:Y:S02]  /*75800*/  ISETP.NE.U32.AND P0, PT, RZ, UR12, PT ;  /* 0x0000000cff007c0c */ /* 0x000fe4000bf05070 */
[----:B------:R-:W-:Y:S02]  /*75810*/  IADD3.X R24, R24, UR8, RZ, P1, !PT ;  /* 0x0000000818187c10 */ /* 0x000fe40008ffe4ff */
[----:B------:R-:W-:Y:S02]  /*75820*/  IADD3 R10, P2, R10, UR16, RZ ;  /* 0x000000100a0a7c10 */ /* 0x000fe4000ff5e0ff */
[----:B------:R-:W-:Y:S01]  /*75830*/  MOV R8, R23 ;  /* 0x0000001700087202 */ /* 0x000fe20000000f00 */
[----:B------:R-:W-:Y:S01]  /*75840*/  IMAD.MOV.U32 R9, RZ, RZ, R24 ;  /* 0x000000ffff097224 */ /* 0x000fe200078e0018 */
[----:B------:R-:W-:Y:S04]  /*75850*/  STL [R1+0x2110], R23 ;  /* 0x0021101701007387 */ /* 0x000fe80000100800 */
[----:B------:R-:W-:Y:S04]  /*75860*/  STL [R1+0x210c], R24 ;  /* 0x00210c1801007387 */ /* 0x000fe80000100800 */
[----:B------:R1:W-:Y:S04]  /*75870*/  STL [R1+0x2114], R10 ;  /* 0x0021140a01007387 */ /* 0x0003e80000100800 */
[----:B------:R1:W-:Y:S01]  /*75880*/  LDGSTS.E [R3+0x3800], desc[UR14][R8.64], P0 ;  /* 0x0380000008037fae */ /* 0x0003e2000812184e */
[----:B------:R-:W-:-:S05]  /*75890*/  IADD3.X R17, R17, UR8, RZ, P2, !PT ;  /* 0x0000000811117c10 */ /* 0x000fca00097fe4ff */
[----:B------:R-:W-:Y:S01]  /*758a0*/  STL [R1+0x2100], R17 ;  /* 0x0021001101007387 */ /* 0x000fe20000100800 */
[----:B-1----:R-:W-:Y:S01]  /*758b0*/  MOV R8, R10 ;  /* 0x0000000a00087202 */ /* 0x002fe20000000f00 */
[----:B------:R-:W-:Y:S02]  /*758c0*/  IMAD.MOV.U32 R9, RZ, RZ, R17 ;  /* 0x000000ffff097224 */ /* 0x000fe400078e0011 */
[----:B------:R-:W4:Y:S04]  /*758d0*/  LDL.LU R10, [R1+0x207c] ;  /* 0x00207c00010a7983 */ /* 0x000f280000300800 */
[----:B------:R1:W-:Y:S01]  /*758e0*/  LDGSTS.E [R3+0x3900], desc[UR14][R8.64], P0 ;  /* 0x0390000008037fae */ /* 0x0003e2000812184e */
[----:B--2---:R-:W-:-:S05]  /*758f0*/  IADD3 R13, P1, R13, UR16, RZ ;  /* 0x000000100d0d7c10 */ /* 0x004fca000ff3e0ff */
[----:B------:R-:W-:Y:S01]  /*75900*/  STL [R1+0x2104], R13 ;  /* 0x0021040d01007387 */ /* 0x000fe20000100800 */
[----:B------:R-:W-:-:S05]  /*75910*/  IADD3.X R14, R14, UR8, RZ, P1, !PT ;  /* 0x000000080e0e7c10 */ /* 0x000fca0008ffe4ff */
[----:B------:R2:W-:Y:S01]  /*75920*/  STL [R1+0x20f8], R14 ;  /* 0x0020f80e01007387 */ /* 0x0005e20000100800 */
[----:B-1----:R-:W-:-:S03]  /*75930*/  IMAD.MOV.U32 R9, RZ, RZ, R14 ;  /* 0x000000ffff097224 */ /* 0x002fc600078e000e */
[----:B--2---:R-:W2:Y:S01]  /*75940*/  LDL.LU R14, [R1+0x2068] ;  /* 0x00206800010e7983 */ /* 0x004ea20000300800 */
[----:B------:R-:W-:Y:S01]  /*75950*/  UISETP.GT.AND UP1, UPT, UR18, 0x12, UPT ;  /* 0x000000121200788c */ /* 0x000fe2000bf24270 */
[----:B------:R-:W-:Y:S02]  /*75960*/  IADD3 R18, P2, R18, UR16, RZ ;  /* 0x0000001012127c10 */ /* 0x000fe4000ff5e0ff */
[----:B------:R-:W-:Y:S02]  /*75970*/  MOV R8, R13 ;  /* 0x0000000d00087202 */ /* 0x000fe40000000f00 */
[----:B------:R-:W-:Y:S01]  /*75980*/  IADD3 R21, P3, R21, UR16, RZ ;  /* 0x0000001015157c10 */ /* 0x000fe2000ff7e0ff */
[----:B------:R-:W-:Y:S01]  /*75990*/  USEL UR12, URZ, 0x4, !UP1 ;  /* 0x000000043f0c7887 */ /* 0x000fe2000c800000 */
[----:B------:R-:W2:Y:S04]  /*759a0*/  LDL.LU R17, [R1+0x2010] ;  /* 0x0020100001117983 */ /* 0x000ea80000300800 */
[----:B------:R-:W2:Y:S04]  /*759b0*/  LDL.LU R13, [R1+0x2014] ;  /* 0x00201400010d7983 */ /* 0x000ea80000300800 */
[----:B------:R1:W-:Y:S01]  /*759c0*/  LDGSTS.E [R3+0x3a00], desc[UR14][R8.64], P0 ;  /* 0x03a0000008037fae */ /* 0x0003e2000812184e */
[----:B------:R-:W-:-:S03]  /*759d0*/  USEL UR12, UR12, URZ, !UP0 ;  /* 0x0000003f0c0c7287 */ /* 0x000fc6000c000000 */
[----:B------:R-:W-:Y:S03]  /*759e0*/  STL [R1+0x20fc], R18 ;  /* 0x0020fc1201007387 */ /* 0x000fe60000100800 */
[----:B------:R-:W-:Y:S02]  /*759f0*/  ISETP.NE.U32.AND P1, PT, RZ, UR12, PT ;  /* 0x0000000cff007c0c */ /* 0x000fe4000bf25070 */
[----:B-1----:R-:W-:Y:S02]  /*75a00*/  MOV R8, R18 ;  /* 0x0000001200087202 */ /* 0x002fe40000000f00 */
[----:B---3--:R-:W-:-:S05]  /*75a10*/  IADD3.X R20, R20, UR8, RZ, P2, !PT ;  /* 0x0000000814147c10 */ /* 0x008fca00097fe4ff */
[----:B------:R1:W-:Y:S01]  /*75a20*/  STL [R1+0x20e8], R20 ;  /* 0x0020e81401007387 */ /* 0x0003e20000100800 */
[----:B------:R-:W-:-:S03]  /*75a30*/  IMAD.MOV.U32 R9, RZ, RZ, R20 ;  /* 0x000000ffff097224 */ /* 0x000fc600078e0014 */
[----:B------:R-:W-:Y:S01]  /*75a40*/  STL [R1+0x2090], R21 ;  /* 0x0020901501007387 */ /* 0x000fe20000100800 */
[----:B----4-:R-:W-:-:S03]  /*75a50*/  IADD3.X R22, R22, UR8, RZ, P3, !PT ;  /* 0x0000000816167c10 */ /* 0x010fc60009ffe4ff */
[----:B------:R3:W-:Y:S04]  /*75a60*/  LDGSTS.E [R3+0x3b00], desc[UR14][R8.64], P0 ;  /* 0x03b0000008037fae */ /* 0x0007e8000812184e */
[----:B-1----:R-:W4:Y:S01]  /*75a70*/  LDL.LU R20, [R1+0x200c] ;  /* 0x00200c0001147983 */ /* 0x002f220000300800 */
[----:B------:R-:W-:Y:S02]  /*75a80*/  IADD3 R15, P0, R15, UR16, RZ ;  /* 0x000000100f0f7c10 */ /* 0x000fe4000ff1e0ff */
[----:B------:R-:W-:Y:S02]  /*75a90*/  IADD3 R12, P2, R12, UR16, RZ ;  /* 0x000000100c0c7c10 */ /* 0x000fe4000ff5e0ff */
[----:B------:R-:W-:Y:S02]  /*75aa0*/  IADD3.X R19, R19, UR8, RZ, P0, !PT ;  /* 0x0000000813137c10 */ /* 0x000fe400087fe4ff */
[----:B---3--:R-:W-:Y:S01]  /*75ab0*/  MOV R8, R21 ;  /* 0x0000001500087202 */ /* 0x008fe20000000f00 */
        /* <DEDUP_REMOVED lines=19> */
[----:B------:R-:W-:Y:S04]  /*75bf0*/  STL [R1+0x207c], R10 ;  /* 0x00207c0a01007387 */ /* 0x000fe80000100800 */
[----:B------:R1:W-:Y:S01]  /*75c00*/  LDGSTS.E [R3+0x4a00], desc[UR14][R8.64], P1 ;  /* 0x04a0000008037fae */ /* 0x0003e2000892184e */
[----:B--2---:R-:W-:-:S05]  /*75c10*/  IADD3.X R14, R14, UR8, RZ, P0, !PT ;  /* 0x000000080e0e7c10 */ /* 0x004fca00087fe4ff */
        /* <DEDUP_REMOVED lines=10> */
[----:B--2---:R-:W2:Y:S04]  /*75cc0*/  LDL.LU R14, [R1+0x1f94] ;  /* 0x001f9400010e7983 */ /* 0x004ea80000300800 */
[----:B------:R-:W2:Y:S01]  /*75cd0*/  LDL.LU R10, [R1+0x1f84] ;  /* 0x001f8400010a7983 */ /* 0x000ea20000300800 */
[----:B------:R-:W-:-:S03]  /*75ce0*/  USEL UR12, UR12, URZ, !UP0 ;  /* 0x0000003f0c0c7287 */ /* 0x000fc6000c000000 */
[----:B------:R-:W-:Y:S03]  /*75cf0*/  STL [R1+0x2010], R17 ;  /* 0x0020101101007387 */ /* 0x000fe60000100800 */
[----:B------:R-:W-:Y:S02]  /*75d00*/  ISETP.NE.U32.AND P0, PT, RZ, UR12, PT ;  /* 0x0000000cff007c0c */ /* 0x000fe4000bf05070 */
[----:B-1----:R-:W-:Y:S02]  /*75d10*/  MOV R8, R17 ;  /* 0x0000001100087202 */ /* 0x002fe40000000f00 */
[----:B----4-:R-:W-:-:S05]  /*75d20*/  IADD3.X R20, R20, UR8, RZ, P1, !PT ;  /* 0x0000000814147c10 */ /* 0x010fca0008ffe4ff */
[----:B------:R1:W-:Y:S01]  /*75d30*/  STL [R1+0x200c], R20 ;  /* 0x00200c1401007387 */ /* 0x0003e20000100800 */
[----:B------:R-:W-:-:S03]  /*75d40*/  IMAD.MOV.U32 R9, RZ, RZ, R20 ;  /* 0x000000ffff097224 */ /* 0x000fc600078e0014 */
[----:B------:R4:W-:Y:S01]  /*75d50*/  STL [R1+0x2014], R13 ;  /* 0x0020140d01007387 */ /* 0x0009e20000100800 */
[----:B---3--:R-:W-:-:S03]  /*75d60*/  IADD3.X R18, R18, UR8, RZ, P2, !PT ;  /* 0x0000000812127c10 */ /* 0x008fc600097fe4ff */
[----:B------:R3:W-:Y:S04]  /*75d70*/  LDGSTS.E [R3+0x5800], desc[UR14][R8.64], P0 ;  /* 0x0580000008037fae */ /* 0x0007e8000812184e */
[----:B-1----:R-:W2:Y:S04]  /*75d80*/  LDL.LU R20, [R1+0x1f80] ;  /* 0x001f800001147983 */ /* 0x002ea80000300800 */
[----:B------:R-:W-:Y:S04]  /*75d90*/  STL [R1+0x2000], R18 ;  /* 0x0020001201007387 */ /* 0x000fe80000100800 */
[----:B------:R-:W2:Y:S01]  /*75da0*/  LDL.LU R17, [R1+0x1f78] ;  /* 0x001f780001117983 */ /* 0x000ea20000300800 */
[----:B---3--:R-:W-:Y:S01]  /*75db0*/  MOV R8, R13 ;  /* 0x0000000d00087202 */ /* 0x008fe20000000f00 */
[----:B------:R-:W-:-:S02]  /*75dc0*/  IMAD.MOV.U32 R9, RZ, RZ, R18 ;  /* 0x000000ffff097224 */ /* 0x000fc400078e0012 */
[----:B----4-:R-:W3:Y:S01]  /*75dd0*/  LDL.LU R13, [R1+0x1f7c] ;  /* 0x001f7c00010d7983 */ /* 0x010ee20000300800 */
[----:B------:R-:W-:-:S03]  /*75de0*/  IADD3 R15, P1, R15, UR16, RZ ;  /* 0x000000100f0f7c10 */ /* 0x000fc6000ff3e0ff */
[----:B------:R1:W-:Y:S04]  /*75df0*/  LDGSTS.E [R3+0x5900], desc[UR14][R8.64], P0 ;  /* 0x0590000008037fae */ /* 0x0003e8000812184e */
[----:B------:R4:W-:Y:S01]  /*75e00*/  STL [R1+0x2004], R15 ;  /* 0x0020040f01007387 */ /* 0x0009e20000100800 */
[----:B------:R-:W-:Y:S02]  /*75e10*/  IADD3.X R16, R16, UR8, RZ, P1, !PT ;  /* 0x0000000810107c10 */ /* 0x000fe40008ffe4ff */
[----:B-1----:R-:W-:-:S03]  /*75e20*/  MOV R8, R15 ;  /* 0x0000000f00087202 */ /* 0x002fc60000000f00 */
[----:B------:R1:W-:Y:S04]  /*75e30*/  STL [R1+0x1ff8], R16 ;  /* 0x001ff81001007387 */ /* 0x0003e80000100800 */
[----:B----4-:R-:W4:Y:S01]  /*75e40*/  LDL.LU R15, [R1+0x1f68] ;  /* 0x001f6800010f7983 */ /* 0x010f220000300800 */
[----:B------:R-:W-:Y:S01]  /*75e50*/  IADD3 R19, P2, R19, UR16, RZ ;  /* 0x0000001013137c10 */ /* 0x000fe2000ff5e0ff */
[----:B------:R-:W-:Y:S01]  /*75e60*/  IMAD.MOV.U32 R9, RZ, RZ, R16 ;  /* 0x000000ffff097224 */ /* 0x000fe200078e0010 */
[----:B------:R-:W-:Y:S01]  /*75e70*/  IADD3 R12, P3, R12, UR16, RZ ;  /* 0x000000100c0c7c10 */ /* 0x000fe2000ff7e0ff */
[----:B------:R-:W4:Y:S04]  /*75e80*/  LDL.LU R18, [R1+0x1f10] ;  /* 0x001f100001127983 */ /* 0x000f280000300800 */
[----:B------:R1:W-:Y:S04]  /*75e90*/  LDGSTS.E [R3+0x5a00], desc[UR14][R8.64], P0 ;  /* 0x05a0000008037fae */ /* 0x0003e8000812184e */
[----:B-1----:R-:W4:Y:S04]  /*75ea0*/  LDL.LU R16, [R1+0x1f14] ;  /* 0x001f140001107983 */ /* 0x002f280000300800 */
[----:B------:R1:W-:Y:S01]  /*75eb0*/  STL [R1+0x1ffc], R19 ;  /* 0x001ffc1301007387 */ /* 0x0003e20000100800 */
[----:B------:R-:W-:-:S02]  /*75ec0*/  MOV R8, R19 ;  /* 0x0000001300087202 */ /* 0x000fc40000000f00 */
[----:B------:R-:W-:-:S05]  /*75ed0*/  IADD3.X R21, R21, UR8, RZ, P2, !PT ;  /* 0x0000000815157c10 */ /* 0x000fca00097fe4ff */
[----:B------:R2:W-:Y:S04]  /*75ee0*/  STL [R1+0x1fe8], R21 ;  /* 0x001fe81501007387 */ /* 0x0005e80000100800 */
[----:B------:R2:W-:Y:S04]  /*75ef0*/  STL [R1+0x1f90], R12 ;  /* 0x001f900c01007387 */ /* 0x0005e80000100800 */
[----:B-1----:R-:W4:Y:S01]  /*75f00*/  LDL.LU R19, [R1+0x1f0c] ;  /* 0x001f0c0001137983 */ /* 0x002f220000300800 */
[----:B------:R-:W-:-:S04]  /*75f10*/  UISETP.GT.AND UP1, UPT, UR18, 0x1a, UPT ;  /* 0x0000001a1200788c */ /* 0x000fc8000bf24270 */
[----:B------:R-:W-:-:S04]  /*75f20*/  USEL UR12, URZ, 0x4, !UP1 ;  /* 0x000000043f0c7887 */ /* 0x000fc8000c800000 */
[----:B------:R-:W-:Y:S01]  /*75f30*/  USEL UR12, UR12, URZ, !UP0 ;  /* 0x0000003f0c0c7287 */ /* 0x000fe2000c000000 */
[----:B------:R-:W-:Y:S01]  /*75f40*/  IMAD.MOV.U32 R9, RZ, RZ, R21 ;  /* 0x000000ffff097224 */ /* 0x000fe200078e0015 */
[----:B------:R-:W-:-:S04]  /*75f50*/  IADD3.X R22, R22, UR8, RZ, P3, !PT ;  /* 0x0000000816167c10 */ /* 0x000fc80009ffe4ff */
[----:B------:R-:W-:Y:S01]  /*75f60*/  ISETP.NE.U32.AND P1, PT, RZ, UR12, PT ;  /* 0x0000000cff007c0c */ /* 0x000fe2000bf25070 */
[----:B------:R1:W-:Y:S01]  /*75f70*/  LDGSTS.E [R3+0x5b00], desc[UR14][R8.64], P0 ;  /* 0x05b0000008037fae */ /* 0x0003e2000812184e */
[----:B--2---:R-:W-:-:S03]  /*75f80*/  IADD3 R14, P0, R14, UR16, RZ ;  /* 0x000000100e0e7c10 */ /* 0x004fc6000ff1e0ff */
[----:B------:R-:W-:Y:S04]  /*75f90*/  STL [R1+0x1f8c], R22 ;  /* 0x001f8c1601007387 */ /* 0x000fe80000100800 */
[----:B------:R-:W2:Y:S01]  /*75fa0*/  LDL.LU R21, [R1+0x1f00] ;  /* 0x001f000001157983 */ /* 0x000ea20000300800 */
[----:B------:R-:W-:Y:S02]  /*75fb0*/  IADD3 R10, P2, R10, UR16, RZ ;  /* 0x000000100a0a7c10 */ /* 0x000fe4000ff5e0ff */
[----:B-1----:R-:W-:Y:S01]  /*75fc0*/  MOV R8, R12 ;  /* 0x0000000c00087202 */ /* 0x002fe20000000f00 */
[----:B------:R-:W-:Y:S01]  /*75fd0*/  IMAD.MOV.U32 R9, RZ, RZ, R22 ;  /* 0x000000ffff097224 */ /* 0x000fe200078e0016 */
[----:B------:R-:W2:Y:S04]  /*75fe0*/  LDL.LU R12, [R1+0x1f04] ;  /* 0x001f0400010c7983 */ /* 0x000ea80000300800 */
[----:B------:R1:W-:Y:S04]  /*75ff0*/  STL [R1+0x1f94], R14 ;  /* 0x001f940e01007387 */ /* 0x0003e80000100800 */
[----:B------:R1:W-:Y:S02]  /*76000*/  LDGSTS.E [R3+0x6800], desc[UR14][R8.64], P1 ;  /* 0x0680000008037fae */ /* 0x0003e4000892184e */
[----:B-1----:R-:W-:-:S02]  /*76010*/  MOV R8, R14 ;  /* 0x0000000e00087202 */ /* 0x002fc40000000f00 */
[----:B------:R-:W-:-:S05]  /*76020*/  IADD3.X R20, R20, UR8, RZ, P0, !PT ;  /* 0x0000000814147c10 */ /* 0x000fca00087fe4ff */
        /* <DEDUP_REMOVED lines=12> */
[----:B------:R-:W-:Y:S04]  /*760f0*/  STL [R1+0x1f7c], R13 ;  /* 0x001f7c0d01007387 */ /* 0x000fe80000100800 */
[----:B------:R1:W-:Y:S01]  /*76100*/  LDGSTS.E [R3+0x6a00], desc[UR14][R8.64], P1 ;  /* 0x06a0000008037fae */ /* 0x0003e2000892184e */
[----:B----4-:R-:W-:-:S05]  /*76110*/  IADD3.X R15, R15, UR8, RZ, P0, !PT ;  /* 0x000000080f0f7c10 */ /* 0x010fca00087fe4ff */
[----:B------:R4:W-:Y:S04]  /*76120*/  STL [R1+0x1f68], R15 ;  /* 0x001f680f01007387 */ /* 0x0009e80000100800 */
[----:B------:R-:W3:Y:S01]  /*76130*/  LDL.LU R22, [R1+0x1ee8] ;  /* 0x001ee80001167983 */ /* 0x000ee20000300800 */
[----:B-1----:R-:W-:Y:S01]  /*76140*/  MOV R8, R13 ;  /* 0x0000000d00087202 */ /* 0x002fe20000000f00 */
[----:B------:R-:W-:Y:S02]  /*76150*/  IMAD.MOV.U32 R9, RZ, RZ, R15 ;  /* 0x000000ffff097224 */ /* 0x000fe400078e000f */
[----:B------:R-:W3:Y:S04]  /*76160*/  LDL.LU R20, [R1+0x1e8c] ;  /* 0x001e8c0001147983 */ /* 0x000ee80000300800 */
[----:B------:R1:W-:Y:S01]  /*76170*/  LDGSTS.E [R3+0x6b00], desc[UR14][R8.64], P1 ;  /* 0x06b0000008037fae */ /* 0x0003e2000892184e */
[----:B------:R-:W-:-:S02]  /*76180*/  IADD3 R18, P1, R18, UR16, RZ ;  /* 0x0000001012127c10 */ /* 0x000fc4000ff3e0ff */
[----:B------:R-:W-:Y:S01]  /*76190*/  IADD3 R16, P2, R16, UR16, RZ ;  /* 0x0000001010107c10 */ /* 0x000fe2000ff5e0ff */
[----:B----4-:R-:W4:Y:S04]  /*761a0*/  LDL.LU R15, [R1+0x1e94] ;  /* 0x001e9400010f7983 */ /* 0x010f280000300800 */
[----:B------:R-:W4:Y:S04]  /*761b0*/  LDL.LU R13, [R1+0x1e84] ;  /* 0x001e8400010d7983 */ /* 0x000f280000300800 */
[----:B------:R-:W-:Y:S01]  /*761c0*/  STL [R1+0x1f10], R18 ;  /* 0x001f101201007387 */ /* 0x000fe20000100800 */
[----:B------:R-:W-:-:S04]  /*761d0*/  UISETP.GT.AND UP1, UPT, UR18, 0x1e, UPT ;  /* 0x0000001e1200788c */ /* 0x000fc8000bf24270 */
[----:B------:R-:W-:Y:S01]  /*761e0*/  USEL UR12, URZ, 0x4, !UP1 ;  /* 0x000000043f0c7887 */ /* 0x000fe2000c800000 */
[----:B------:R-:W-:-:S05]  /*761f0*/  IADD3.X R19, R19, UR8, RZ, P1, !PT ;  /* 0x0000000813137c10 */ /* 0x000fca0008ffe4ff */
[----:B------:R1:W-:Y:S02]  /*76200*/  STL [R1+0x1f0c], R19 ;  /* 0x001f0c1301007387 */ /* 0x0003e40000100800 */
[----:B-1----:R-:W-:Y:S02]  /*76210*/  IMAD.MOV.U32 R9, RZ, RZ, R19 ;  /* 0x000000ffff097224 */ /* 0x002fe400078e0013 */
[----:B------:R-:W-:Y:S04]  /*76220*/  STL [R1+0x1f14], R16 ;  /* 0x001f141001007387 */ /* 0x000fe80000100800 */
[----:B------:R-:W4:Y:S01]  /*76230*/  LDL.LU R19, [R1+0x1e80] ;  /* 0x001e800001137983 */ /* 0x000f220000300800 */
[----:B------:R-:W-:-:S06]  /*76240*/  USEL UR12, UR12, URZ, !UP0 ;  /* 0x0000003f0c0c7287 */ /* 0x000fcc000c000000 */
[----:B------:R-:W-:Y:S02]  /*76250*/  ISETP.NE.U32.AND P0, PT, RZ, UR12, PT ;  /* 0x0000000cff007c0c */ /* 0x000fe4000bf05070 */
[----:B------:R-:W-:Y:S02]  /*76260*/  MOV R8, R18 ;  /* 0x0000001200087202 */ /* 0x000fe40000000f00 */
[----:B--2---:R-:W-:Y:S02]  /*76270*/  IADD3.X R21, R21, UR8, RZ, P2, !PT ;  /* 0x0000000815157c10 */ /* 0x004fe400097fe4ff */
[----:B------:R-:W-:-:S03]  /*76280*/  IADD3 R12, P1, R12, UR16, RZ ;  /* 0x000000100c0c7c10 */ /* 0x000fc6000ff3e0ff */
[----:B------:R-:W-:Y:S04]  /*76290*/  STL [R1+0x1f00], R21 ;  /* 0x001f001501007387 */ /* 0x000fe80000100800 */
[----:B------:R-:W2:Y:S04]  /*762a0*/  LDL.LU R18, [R1+0x1e78] ;  /* 0x001e780001127983 */ /* 0x000ea80000300800 */
[----:B------:R1:W-:Y:S04]  /*762b0*/  LDGSTS.E [R3+0x7800], desc[UR14][R8.64], P0 ;  /* 0x0780000008037fae */ /* 0x0003e8000812184e */
[----:B------:R-:W-:Y:S01]  /*762c0*/  STL [R1+0x1f04], R12 ;  /* 0x001f040c01007387 */ /* 0x000fe20000100800 */
[----:B-1----:R-:W-:Y:S01]  /*762d0*/  MOV R8, R16 ;  /* 0x0000001000087202 */ /* 0x002fe20000000f00 */
[----:B------:R-:W-:-:S05]  /*762e0*/  IMAD.MOV.U32 R9, RZ, RZ, R21 ;  /* 0x000000ffff097224 */ /* 0x000fca00078e0015 */
[----:B------:R1:W-:Y:S02]  /*762f0*/  LDGSTS.E [R3+0x7900], desc[UR14][R8.64], P0 ;  /* 0x0790000008037fae */ /* 0x0003e4000812184e */
[----:B-1----:R-:W-:Y:S02]  /*76300*/  MOV R8, R12 ;  /* 0x0000000c00087202 */ /* 0x002fe40000000f00 */
[----:B------:R-:W-:-:S05]  /*76310*/  IADD3.X R14, R14, UR8, RZ, P1, !PT ;  /* 0x000000080e0e7c10 */ /* 0x000fca0008ffe4ff */
[----:B------:R1:W-:Y:S01]  /*76320*/  STL [R1+0x1ef8], R14 ;  /* 0x001ef80e01007387 */ /* 0x0003e20000100800 */
[----:B------:R-:W-:-:S05]  /*76330*/  IMAD.MOV.U32 R9, RZ, RZ, R14 ;  /* 0x000000ffff097224 */ /* 0x000fca00078e000e */
[----:B------:R3:W-:Y:S04]  /*76340*/  LDGSTS.E [R3+0x7a00], desc[UR14][R8.64], P0 ;  /* 0x07a0000008037fae */ /* 0x0007e8000812184e */
[----:B-1----:R-:W2:Y:S04]  /*76350*/  LDL.LU R14, [R1+0x1e68] ;  /* 0x001e6800010e7983 */ /* 0x002ea80000300800 */
[----:B------:R-:W2:Y:S04]  /*76360*/  LDL.LU R12, [R1+0x1e7c] ;  /* 0x001e7c00010c7983 */ /* 0x000ea80000300800 */
[----:B------:R-:W2:Y:S04]  /*76370*/  LDL.LU R16, [R1+0x1e10] ;  /* 0x001e100001107983 */ /* 0x000ea80000300800 */
[----:B------:R-:W2:Y:S01]  /*76380*/  LDL.LU R21, [R1+0x1e14] ;  /* 0x001e140001157983 */ /* 0x000ea20000300800 */
[----:B---3--:R-:W-:-:S02]  /*76390*/  IADD3 R17, P2, R17, UR16, RZ ;  /* 0x0000001011117c10 */ /* 0x008fc4000ff5e0ff */
[----:B------:R-:W-:-:S03]  /*763a0*/  IADD3 R10, P3, R10, UR16, RZ ;  /* 0x000000100a0a7c10 */ /* 0x000fc6000ff7e0ff */
[----:B------:R1:W-:Y:S01]  /*763b0*/  STL [R1+0x1efc], R17 ;  /* 0x001efc1101007387 */ /* 0x0003e20000100800 */
[----:B------:R-:W-:Y:S02]  /*763c0*/  MOV R8, R17 ;  /* 0x0000001100087202 */ /* 0x000fe40000000f00 */
[----:B------:R-:W-:-:S05]  /*763d0*/  IADD3.X R22, R22, UR8, RZ, P2, !PT ;  /* 0x0000000816167c10 */ /* 0x000fca00097fe4ff */
[----:B------:R3:W-:Y:S04]  /*763e0*/  STL [R1+0x1ee8], R22 ;  /* 0x001ee81601007387 */ /* 0x0007e80000100800 */
[----:B------:R3:W-:Y:S04]  /*763f0*/  STL [R1+0x1e90], R10 ;  /* 0x001e900a01007387 */ /* 0x0007e80000100800 */
[----:B-1----:R-:W2:Y:S01]  /*76400*/  LDL.LU R17, [R1+0x1e0c] ;  /* 0x001e0c0001117983 */ /* 0x002ea20000300800 */
[----:B------:R-:W-:-:S04]  /*76410*/  UISETP.GT.AND UP1, UPT, UR18, 0x22, UPT ;  /* 0x000000221200788c */ /* 0x000fc8000bf24270 */
[----:B------:R-:W-:-:S04]  /*76420*/  USEL UR12, URZ, 0x4, !UP1 ;  /* 0x000000043f0c7887 */ /* 0x000fc8000c800000 */
[----:B------:R-:W-:Y:S01]  /*76430*/  USEL UR12, UR12, URZ, !UP0 ;  /* 0x0000003f0c0c7287 */ /* 0x000fe2000c000000 */
[----:B------:R-:W-:Y:S01]  /*76440*/  IMAD.MOV.U32 R9, RZ, RZ, R22 ;  /* 0x000000ffff097224 */ /* 0x000fe200078e0016 */
[----:B------:R-:W-:-:S04]  /*76450*/  IADD3.X R20, R20, UR8, RZ, P3, !PT ;  /* 0x0000000814147c10 */ /* 0x000fc80009ffe4ff */
[----:B------:R-:W-:Y:S01]  /*76460*/  ISETP.NE.U32.AND P1, PT, RZ, UR12, PT ;  /* 0x0000000cff007c0c */ /* 0x000fe2000bf25070 */
[----:B------:R1:W-:Y:S04]  /*76470*/  LDGSTS.E [R3+0x7b00], desc[UR14][R8.64], P0 ;  /* 0x07b0000008037fae */ /* 0x0003e8000812184e */
[----:B------:R-:W-:Y:S01]  /*76480*/  STL [R1+0x1e8c], R20 ;  /* 0x001e8c1401007387 */ /* 0x000fe20000100800 */
[----:B----4-:R-:W-:-:S03]  /*76490*/  IADD3 R15, P0, R15, UR16, RZ ;  /* 0x000000100f0f7c10 */ /* 0x010fc6000ff1e0ff */
[----:B---3--:R-:W3:Y:S01]  /*764a0*/  LDL.LU R22, [R1+0x1e00] ;  /* 0x001e000001167983 */ /* 0x008ee20000300800 */
        /* <DEDUP_REMOVED lines=8> */
[----:B------:R1:W-:Y:S04]  /*76530*/  STL [R1+0x1e80], R19 ;  /* 0x001e801301007387 */ /* 0x0003e80000100800 */
[----:B------:R-:W-:Y:S04]  /*76540*/  STL [R1+0x1e84], R13 ;  /* 0x001e840d01007387 */ /* 0x000fe80000100800 */
[----:B------:R-:W4:Y:S01]  /*76550*/  LDL.LU R15, [R1+0x1df8] ;  /* 0x001df800010f7983 */ /* 0x000f220000300800 */
[----:B------:R-:W-:-:S05]  /*76560*/  IMAD.MOV.U32 R9, RZ, RZ, R19 ;  /* 0x000000ffff097224 */ /* 0x000fca00078e0013 */
[----:B------:R1:W-:Y:S01]  /*76570*/  LDGSTS.E [R3+0x8900], desc[UR14][R8.64], P1 ;  /* 0x0890000008037fae */ /* 0x0003e2000892184e */
[----:B--2---:R-:W-:-:S05]  /*76580*/  IADD3.X R18, R18, UR8, RZ, P2, !PT ;  /* 0x0000000812127c10 */ /* 0x004fca00097fe4ff */
[----:B------:R2:W-:Y:S04]  /*76590*/  STL [R1+0x1e78], R18 ;  /* 0x001e781201007387 */ /* 0x0005e80000100800 */
[----:B------:R-:W4:Y:S01]  /*765a0*/  LDL.LU R20, [R1+0x1de8] ;  /* 0x001de80001147983 */ /* 0x000f220000300800 */
[----:B-1----:R-:W-:Y:S01]  /*765b0*/  IMAD.MOV.U32 R9, RZ, RZ, R18 ;  /* 0x000000ffff097224 */ /* 0x002fe200078e0012 */
[----:B------:R-:W-:Y:S02]  /*765c0*/  MOV R8, R13 ;  /* 0x0000000d00087202 */ /* 0x000fe40000000f00 */
[----:B------:R-:W4:Y:S04]  /*765d0*/  LDL.LU R19, [R1+0x1dfc] ;  /* 0x001dfc0001137983 */ /* 0x000f280000300800 */
[----:B------:R1:W-:Y:S04]  /*765e0*/  LDGSTS.E [R3+0x8a00], desc[UR14][R8.64], P1 ;  /* 0x08a0000008037fae */ /* 0x0003e8000892184e */
[----:B--2---:R-:W2:Y:S04]  /*765f0*/  LDL.LU R18, [R1+0x1d8c] ;  /* 0x001d8c0001127983 */ /* 0x004ea80000300800 */
[----:B------:R-:W2:Y:S01]  /*76600*/  LDL.LU R13, [R1+0x1d90] ;  /* 0x001d9000010d7983 */ /* 0x000ea20000300800 */
[----:B------:R-:W-:-:S04]  /*76610*/  IADD3 R12, P0, R12, UR16, RZ ;  /* 0x000000100c0c7c10 */ /* 0x000fc8000ff1e0ff */
[----:B------:R-:W-:Y:S02]  /*76620*/  IADD3.X R14, R14, UR8, RZ, P0, !PT ;  /* 0x000000080e0e7c10 */ /* 0x000fe400087fe4ff */
[----:B-1----:R-:W-:-:S03]  /*76630*/  MOV R8, R12 ;  /* 0x0000000c00087202 */ /* 0x002fc60000000f00 */
[----:B------:R-:W-:-:S05]  /*76640*/  IMAD.MOV.U32 R9, RZ, RZ, R14 ;  /* 0x000000ffff097224 */ /* 0x000fca00078e000e */
[----:B------:R1:W-:Y:S01]  /*76650*/  LDGSTS.E [R3+0x8b00], desc[UR14][R8.64], P1 ;  /* 0x08b0000008037fae */ /* 0x0003e2000892184e */
[----:B------:R-:W-:-:S03]  /*76660*/  IADD3 R16, P1, R16, UR16, RZ ;  /* 0x0000001010107c10 */ /* 0x000fc6000ff3e0ff */
[----:B------:R-:W-:Y:S04]  /*76670*/  STL [R1+0x1e7c], R12 ;  /* 0x001e7c0c01007387 */ /* 0x000fe80000100800 */
[----:B------:R1:W-:Y:S01]  /*76680*/  STL [R1+0x1e68], R14 ;  /* 0x001e680e01007387 */ /* 0x0003e20000100800 */
[----:B------:R-:W-:-:S03]  /*76690*/  IADD3 R21, P2, R21, UR16, RZ ;  /* 0x0000001015157c10 */ /* 0x000fc6000ff5e0ff */
[----:B-1----:R-:W2:Y:S04]  /*766a0*/  LDL.LU R14, [R1+0x1d94] ;  /* 0x001d9400010e7983 */ /* 0x002ea80000300800 */
[----:B------:R-:W2:Y:S01]  /*766b0*/  LDL.LU R12, [R1+0x1d84] ;  /* 0x001d8400010c7983 */ /* 0x000ea20000300800 */
[----:B------:R-:W-:-:S03]  /*766c0*/  IADD3.X R17, R17, UR8, RZ, P1, !PT ;  /* 0x0000000811117c10 */ /* 0x000fc60008ffe4ff */
[----:B------:R-:W-:Y:S04]  /*766d0*/  STL [R1+0x1e10], R16 ;  /* 0x001e101001007387 */ /* 0x000fe80000100800 */
[----:B------:R1:W-:Y:S01]  /*766e0*/  STL [R1+0x1e0c], R17 ;  /* 0x001e0c1101007387 */ /* 0x0003e20000100800 */
[----:B------:R-:W-:-:S03]  /*766f0*/  IMAD.MOV.U32 R9, RZ, RZ, R17 ;  /* 0x000000ffff097224 */ /* 0x000fc600078e0011 */
[----:B------:R-:W-:Y:S04]  /*76700*/  STL [R1+0x1e14], R21 ;  /* 0x001e141501007387 */ /* 0x000fe80000100800 */
[----:B-1----:R-:W2:Y:S01]  /*76710*/  LDL.LU R17, [R1+0x1d80] ;  /* 0x001d800001117983 */ /* 0x002ea20000300800 */
[----:B------:R-:W-:-:S04]  /*76720*/  UISETP.GT.AND UP1, UPT, UR18, 0x26, UPT ;  /* 0x000000261200788c */ /* 0x000fc8000bf24270 */
[----:B------:R-:W-:-:S04]  /*76730*/  USEL UR12, URZ, 0x4, !UP1 ;  /* 0x000000043f0c7887 */ /* 0x000fc8000c800000 */
[----:B------:R-:W-:Y:S01]  /*76740*/  USEL UR12, UR12, URZ, !UP0 ;  /* 0x0000003f0c0c7287 */ /* 0x000fe2000c000000 */
[----:B---3--:R-:W-:-:S05]  /*76750*/  IADD3.X R22, R22, UR8, RZ, P2, !PT ;  /* 0x0000000816167c10 */ /* 0x008fca00097fe4ff */
[----:B------:R-:W-:Y:S02]  /*76760*/  ISETP.NE.U32.AND P0, PT, RZ, UR12, PT ;  /* 0x0000000cff007c0c */ /* 0x000fe4000bf05070 */
[----:B------:R-:W-:Y:S01]  /*76770*/  MOV R8, R16 ;  /* 0x0000001000087202 */ /* 0x000fe20000000f00 */
[----:B------:R-:W-:Y:S04]  /*76780*/  STL [R1+0x1e00], R22 ;  /* 0x001e001601007387 */ /* 0x000fe80000100800 */
[----:B------:R-:W3:Y:S01]  /*76790*/  LDL.LU R16, [R1+0x12c4] ;  /* 0x0012c40001107983 */ /* 0x000ee20000300800 */
[----:B----4-:R-:W-:-:S05]  /*767a0*/  IADD3 R10, P1, R10, UR16, RZ ;  /* 0x000000100a0a7c10 */ /* 0x010fca000ff3e0ff */
[----:B------:R1:W-:Y:S04]  /*767b0*/  LDGSTS.E [R3+0x9800], desc[UR14][R8.64], P0 ;  /* 0x0980000008037fae */ /* 0x0003e8000812184e */
[----:B------:R-:W-:Y:S01]  /*767c0*/  STL [R1+0x1e04], R10 ;  /* 0x001e040a01007387 */ /* 0x000fe20000100800 */
[----:B-1----:R-:W-:Y:S01]  /*767d0*/  MOV R8, R21 ;  /* 0x0000001500087202 */ /* 0x002fe20000000f00 */
[----:B------:R-:W-:-:S05]  /*767e0*/  IMAD.MOV.U32 R9, RZ, RZ, R22 ;  /* 0x000000ffff097224 */ /* 0x000fca00078e0016 */
[----:B------:R1:W-:Y:S01]  /*767f0*/  LDGSTS.E [R3+0x9900], desc[UR14][R8.64], P0 ;  /* 0x0990000008037fae */ /* 0x0003e2000812184e */
[----:B------:R-:W-:-:S05]  /*76800*/  IADD3.X R15, R15, UR8, RZ, P1, !PT ;  /* 0x000000080f0f7c10 */ /* 0x000fca0008ffe4ff */
[----:B------:R4:W-:Y:S01]  /*76810*/  STL [R1+0x1df8], R15 ;  /* 0x001df80f01007387 */ /* 0x0009e20000100800 */
[----:B-1----:R-:W-:Y:S01]  /*76820*/  IMAD.MOV.U32 R9, RZ, RZ, R15 ;  /* 0x000000ffff097224 */ /* 0x002fe200078e000f */
[----:B------:R-:W-:Y:S02]  /*76830*/  MOV R8, R10 ;  /* 0x0000000a00087202 */ /* 0x000fe40000000f00 */
[----:B----4-:R-:W4:Y:S04]  /*76840*/  LDL.LU R15, [R1+0x12c8] ;  /* 0x0012c800010f7983 */ /* 0x010f280000300800 */
[----:B------:R-:W4:Y:S01]  /*76850*/  LDL.LU R10, [R1+0x12cc] ;  /* 0x0012cc00010a7983 */ /* 0x000f220000300800 */
[----:B------:R-:W-:-:S03]  /*76860*/  UISETP.GT.AND UP1, UPT, UR18, 0x2a, UPT ;  /* 0x0000002a1200788c */ /* 0x000fc6000bf24270 */
[----:B------:R1:W-:Y:S01]  /*76870*/  LDGSTS.E [R3+0x9a00], desc[UR14][R8.64], P0 ;  /* 0x09a0000008037fae */ /* 0x0003e2000812184e */
[----:B------:R-:W-:Y:S01]  /*76880*/  IADD3 R19, P2, R19, UR16, RZ ;  /* 0x0000001013137c10 */ /* 0x000fe2000ff5e0ff */
[----:B------:R-:W-:-:S03]  /*76890*/  USEL UR12, URZ, 0x4, !UP1 ;  /* 0x000000043f0c7887 */ /* 0x000fc6000c800000 */
[----:B------:R-:W-:Y:S02]  /*768a0*/  IADD3.X R20, R20, UR8, RZ, P2, !PT ;  /* 0x0000000814147c10 */ /* 0x000fe400097fe4ff */
[----:B--2---:R-:W-:Y:S01]  /*768b0*/  IADD3 R13, P3, R13, UR16, RZ ;  /* 0x000000100d0d7c10 */ /* 0x004fe2000ff7e0ff */
[----:B------:R-:W-:Y:S01]  /*768c0*/  USEL UR12, UR12, URZ, !UP0 ;  /* 0x0000003f0c0c7287 */ /* 0x000fe2000c000000 */
[----:B------:R-:W-:Y:S04]  /*768d0*/  STL [R1+0x1dfc], R19 ;  /* 0x001dfc1301007387 */ /* 0x000fe80000100800 */
[----:B------:R-:W-:Y:S01]  /*768e0*/  STL [R1+0x1de8], R20 ;  /* 0x001de81401007387 */ /* 0x000fe20000100800 */
[----:B------:R-:W-:Y:S02]  /*768f0*/  IADD3.X R18, R18, UR8, RZ, P3, !PT ;  /* 0x0000000812127c10 */ /* 0x000fe40009ffe4ff */
[----:B-1----:R-:W-:Y:S01]  /*76900*/  MOV R8, R19 ;  /* 0x0000001300087202 */ /* 0x002fe20000000f00 */
        /* <DEDUP_REMOVED lines=13> */
[----:B------:R-:W-:Y:S02]  /*769e0*/  IADD3 R14, P0, R14, UR16, RZ ;  /* 0x000000100e0e7c10 */ /* 0x000fe4000ff1e0ff */
[----:B------:R-:W-:-:S03]  /*769f0*/  IADD3 R12, P2, R12, UR16, RZ ;  /* 0x000000100c0c7c10 */ /* 0x000fc6000ff5e0ff */
[----:B------:R1:W-:Y:S02]  /*76a00*/  STL [R1+0x1d94], R14 ;  /* 0x001d940e01007387 */ /* 0x0003e40000100800 */
[----:B-1----:R-:W-:Y:S02]  /*76a10*/  MOV R8, R14 ;  /* 0x0000000e00087202 */ /* 0x002fe40000000f00 */
[----:B------:R-:W-:-:S05]  /*76a20*/  IADD3.X R17, R17, UR8, RZ, P0, !PT ;  /* 0x0000000811117c10 */ /* 0x000fca00087fe4ff */
[----:B------:R-:W-:Y:S04]  /*76a30*/  STL [R1+0x1d80], R17 ;  /* 0x001d801101007387 */ /* 0x000fe80000100800 */
[----:B------:R1:W-:Y:S04]  /*76a40*/  STL [R1+0x1d84], R12 ;  /* 0x001d840c01007387 */ /* 0x0003e80000100800 */
[----:B------:R-:W2:Y:S01]  /*76a50*/  LDL.LU R14, [R1+0x1340] ;  /* 0x00134000010e7983 */ /* 0x000ea20000300800 */
[----:B------:R-:W-:-:S05]  /*76a60*/  IMAD.MOV.U32 R9, RZ, RZ, R17 ;  /* 0x000000ffff097224 */ /* 0x000fca00078e0011 */
[----:B------:R1:W-:Y:S01]  /*76a70*/  LDGSTS.E [R3+0xa900], desc[UR14][R8.64], P1 ;  /* 0x0a90000008037fae */ /* 0x0003e2000892184e */
[----:B---3--:R-:W-:-:S05]  /*76a80*/  IADD3.X R16, R16, UR8, RZ, P2, !PT ;  /* 0x0000000810107c10 */ /* 0x008fca00097fe4ff */
[----:B------:R-:W-:Y:S04]  /*76a90*/  STL [R1+0x12c4], R16 ;  /* 0x0012c41001007387 */ /* 0x000fe80000100800 */
[----:B------:R-:W3:Y:S01]  /*76aa0*/  LDL.LU R20, [R1+0x1348] ;  /* 0x0013480001147983 */ /* 0x000ee20000300800 */
[----:B-1----:R-:W-:-:S03]  /*76ab0*/  MOV R8, R12 ;  /* 0x0000000c00087202 */ /* 0x002fc60000000f00 */
[----:B------:R-:W3:Y:S04]  /*76ac0*/  LDL.LU R12, [R1+0x134c] ;  /* 0x00134c00010c7983 */ /* 0x000ee80000300800 */
[----:B------:R-:W3:Y:S04]  /*76ad0*/  LDL.LU R19, [R1+0x13b0] ;  /* 0x0013b00001137983 */ /* 0x000ee80000300800 */
[----:B------:R-:W3:Y:S01]  /*76ae0*/  LDL.LU R18, [R1+0x13b4] ;  /* 0x0013b40001127983 */ /* 0x000ee20000300800 */
[----:B------:R-:W-:-:S05]  /*76af0*/  IMAD.MOV.U32 R9, RZ, RZ, R16 ;  /* 0x000000ffff097224 */ /* 0x000fca00078e0010 */
[----:B------:R1:W-:Y:S01]  /*76b00*/  LDGSTS.E [R3+0xaa00], desc[UR14][R8.64], P1 ;  /* 0x0aa0000008037fae */ /* 0x0003e2000892184e */
[----:B----4-:R-:W-:-:S04]  /*76b10*/  IADD3 R10, P0, R10, UR16, RZ ;  /* 0x000000100a0a7c10 */ /* 0x010fc8000ff1e0ff */
[----:B------:R-:W-:Y:S01]  /*76b20*/  IADD3.X R15, R15, UR8, RZ, P0, !PT ;  /* 0x000000080f0f7c10 */ /* 0x000fe200087fe4ff */
[----:B------:R-:W-:Y:S04]  /*76b30*/  STL [R1+0x12cc], R10 ;  /* 0x0012cc0a01007387 */ /* 0x000fe80000100800 */
[----:B------:R4:W-:Y:S01]  /*76b40*/  STL [R1+0x12c8], R15 ;  /* 0x0012c80f01007387 */ /* 0x0009e20000100800 */
[----:B-1----:R-:W-:-:S03]  /*76b50*/  IMAD.MOV.U32 R9, RZ, RZ, R15 ;  /* 0x000000ffff097224 */ /* 0x002fc600078e000f */
[----:B------:R-:W3:Y:S01]  /*76b60*/  LDL.LU R17, [R1+0x13b8] ;  /* 0x0013b80001117983 */ /* 0x000ee20000300800 */
[----:B------:R-:W-:Y:S01]  /*76b70*/  MOV R8, R10 ;  /* 0x0000000a00087202 */ /* 0x000fe20000000f00 */
[----:B------:R-:W-:Y:S02]  /*76b80*/  UISETP.GT.AND UP1, UPT, UR18, 0x2e, UPT ;  /* 0x0000002e1200788c */ /* 0x000fe4000bf24270 */
[----:B----4-:R-:W4:Y:S04]  /*76b90*/  LDL.LU R15, [R1+0x13bc] ;  /* 0x0013bc00010f7983 */ /* 0x010f280000300800 */
        /* <DEDUP_REMOVED lines=14> */
[----:B------:R-:W-:Y:S04]  /*76c80*/  STL [R1+0x1330], R24 ;  /* 0x0013301801007387 */ /* 0x000fe80000100800 */
[----:B------:R1:W-:Y:S04]  /*76c90*/  LDGSTS.E [R3+0xb800], desc[UR14][R8.64], P0 ;  /* 0x0b80000008037fae */ /* 0x0003e8000812184e */
[----:B------:R-:W-:Y:S04]  /*76ca0*/  STL [R1+0x133c], R21 ;  /* 0x00133c1501007387 */ /* 0x000fe80000100800 */
[----:B------:R-:W-:Y:S04]  /*76cb0*/  STL [R1+0x1338], R22 ;  /* 0x0013381601007387 */ /* 0x000fe80000100800 */
[----:B------:R-:W-:Y:S01]  /*76cc0*/  STL [R1+0x1344], R13 ;  /* 0x0013440d01007387 */ /* 0x000fe20000100800 */
[----:B-1----:R-:W-:Y:S01]  /*76cd0*/  MOV R8, R21 ;  /* 0x0000001500087202 */ /* 0x002fe20000000f00 */
[----:B------:R-:W-:-:S05]  /*76ce0*/  IMAD.MOV.U32 R9, RZ, RZ, R22 ;  /* 0x000000ffff097224 */ /* 0x000fca00078e0016 */
[----:B------:R1:W-:Y:S02]  /*76cf0*/  LDGSTS.E [R3+0xb900], desc[UR14][R8.64], P0 ;  /* 0x0b90000008037fae */ /* 0x0003e4000812184e */
[----:B-1----:R-:W-:Y:S02]  /*76d00*/  MOV R8, R13 ;  /* 0x0000000d00087202 */ /* 0x002fe40000000f00 */
[----:B------:R-:W-:-:S05]  /*76d10*/  IADD3.X R14, R14, UR8, RZ, P1, !PT ;  /* 0x000000080e0e7c10 */ /* 0x000fca0008ffe4ff */
[----:B------:R1:W-:Y:S01]  /*76d20*/  STL [R1+0x1340], R14 ;  /* 0x0013400e01007387 */ /* 0x0003e20000100800 */
[----:B------:R-:W-:Y:S01]  /*76d30*/  IMAD.MOV.U32 R9, RZ, RZ, R14 ;  /* 0x000000ffff097224 */ /* 0x000fe200078e000e */
[----:B------:R-:W-:Y:S02]  /*76d40*/  UISETP.GT.AND UP1, UPT, UR18, 0x32, UPT ;  /* 0x000000321200788c */ /* 0x000fe4000bf24270 */
[----:B-1----:R-:W2:Y:S04]  /*76d50*/  LDL.LU R14, [R1+0x13c8] ;  /* 0x0013c800010e7983 */ /* 0x002ea80000300800 */
[----:B------:R-:W2:Y:S01]  /*76d60*/  LDL.LU R13, [R1+0x13cc] ;  /* 0x0013cc00010d7983 */ /* 0x000ea20000300800 */
[----:B------:R-:W-:-:S03]  /*76d70*/  USEL UR12, URZ, 0x4, !UP1 ;  /* 0x000000043f0c7887 */ /* 0x000fc6000c800000 */
[----:B------:R1:W-:Y:S01]  /*76d80*/  LDGSTS.E [R3+0xba00], desc[UR14][R8.64], P0 ;  /* 0x0ba0000008037fae */ /* 0x0003e2000812184e */
[----:B---3--:R-:W-:Y:S01]  /*76d90*/  IADD3 R12, P2, R12, UR16, RZ ;  /* 0x000000100c0c7c10 */ /* 0x008fe2000ff5e0ff */
[----:B------:R-:W-:-:S03]  /*76da0*/  USEL UR12, UR12, URZ, !UP0 ;  /* 0x0000003f0c0c7287 */ /* 0x000fc6000c000000 */
[----:B------:R-:W-:Y:S02]  /*76db0*/  IADD3.X R20, R20, UR8, RZ, P2, !PT ;  /* 0x0000000814147c10 */ /* 0x000fe400097fe4ff */
[----:B------:R-:W-:Y:S01]  /*76dc0*/  IADD3 R18, P3, R18, UR16, RZ ;  /* 0x0000001012127c10 */ /* 0x000fe2000ff7e0ff */
[----:B------:R3:W-:Y:S01]  /*76dd0*/  STL [R1+0x134c], R12 ;  /* 0x00134c0c01007387 */ /* 0x0007e20000100800 */
[----:B------:R-:W-:Y:S02]  /*76de0*/  ISETP.NE.U32.AND P1, PT, RZ, UR12, PT ;  /* 0x0000000cff007c0c */ /* 0x000fe4000bf25070 */
[----:B-1----:R-:W-:Y:S01]  /*76df0*/  MOV R8, R12 ;  /* 0x0000000c00087202 */ /* 0x002fe20000000f00 */
[----:B------:R-:W-:Y:S01]  /*76e00*/  IMAD.MOV.U32 R9, RZ, RZ, R20 ;  /* 0x000000ffff097224 */ /* 0x000fe200078e0014 */
[----:B------:R-:W-:Y:S01]  /*76e10*/  IADD3.X R19, R19, UR8, RZ, P3, !PT ;  /* 0x0000000813137c10 */ /* 0x000fe20009ffe4ff */
[----:B------:R-:W-:Y:S04]  /*76e20*/  STL [R1+0x1348], R20 ;  /* 0x0013481401007387 */ /* 0x000fe80000100800 */
[----:B------:R-:W-:Y:S04]  /*76e30*/  STL [R1+0x13b4], R18 ;  /* 0x0013b41201007387 */ /* 0x000fe80000100800 */
[----:B------:R-:W2:Y:S04]  /*76e40*/  LDL.LU R23, [R1+0x1434] ;  /* 0x0014340001177983 */ /* 0x000ea80000300800 */
[----:B------:R1:W-:Y:S04]  /*76e50*/  LDGSTS.E [R3+0xbb00], desc[UR14][R8.64], P0 ;  /* 0x0bb0000008037fae */ /* 0x0003e8000812184e */
[----:B------:R-:W-:Y:S04]  /*76e60*/  STL [R1+0x13b0], R19 ;  /* 0x0013b01301007387 */ /* 0x000fe80000100800 */
[----:B---3--:R-:W3:Y:S04]  /*76e70*/  LDL.LU R12, [R1+0x143c] ;  /* 0x00143c00010c7983 */ /* 0x008ee80000300800 */
[----:B------:R-:W3:Y:S04]  /*76e80*/  LDL.LU R24, [R1+0x1430] ;  /* 0x0014300001187983 */ /* 0x000ee80000300800 */
[----:B------:R-:W3:Y:S01]  /*76e90*/  LDL.LU R22, [R1+0x1438] ;  /* 0x0014380001167983 */ /* 0x000ee20000300800 */
[----:B-1----:R-:W-:Y:S01]  /*76ea0*/  MOV R8, R18 ;  /* 0x0000001200087202 */ /* 0x002fe20000000f00 */
[----:B------:R-:W-:-:S05]  /*76eb0*/  IMAD.MOV.U32 R9, RZ, RZ, R19 ;  /* 0x000000ffff097224 */ /* 0x000fca00078e0013 */
[----:B------:R1:W-:Y:S01]  /*76ec0*/  LDGSTS.E [R3+0xc800], desc[UR14][R8.64], P1 ;  /* 0x0c80000008037fae */ /* 0x0003e2000892184e */
[----:B----4-:R-:W-:Y:S02]  /*76ed0*/  IADD3 R15, P0, R15, UR16, RZ ;  /* 0x000000100f0f7c10 */ /* 0x010fe4000ff1e0ff */
[----:B------:R-:W-:Y:S02]  /*76ee0*/  IADD3 R10, P2, R10, UR16, RZ ;  /* 0x000000100a0a7c10 */ /* 0x000fe4000ff5e0ff */
[----:B------:R-:W-:Y:S01]  /*76ef0*/  IADD3.X R17, R17, UR8, RZ, P0, !PT ;  /* 0x0000000811117c10 */ /* 0x000fe200087fe4ff */
[----:B------:R4:W-:Y:S01]  /*76f00*/  STL [R1+0x13bc], R15 ;  /* 0x0013bc0f01007387 */ /* 0x0009e20000100800 */
[----:B------:R-:W-:Y:S02]  /*76f10*/  IADD3.X R16, R16, UR8, RZ, P2, !PT ;  /* 0x0000000810107c10 */ /* 0x000fe400097fe4ff */
[----:B-1----:R-:W-:Y:S01]  /*76f20*/  MOV R8, R15 ;  /* 0x0000000f00087202 */ /* 0x002fe20000000f00 */
[----:B------:R-:W-:Y:S04]  /*76f30*/  STL [R1+0x13b8], R17 ;  /* 0x0013b81101007387 */ /* 0x000fe80000100800 */
[----:B------:R1:W-:Y:S04]  /*76f40*/  STL [R1+0x13c4], R10 ;  /* 0x0013c40a01007387 */ /* 0x0003e80000100800 */
[----:B----4-:R-:W4:Y:S04]  /*76f50*/  LDL.LU R15, [R1+0x1444] ;  /* 0x00144400010f7983 */ /* 0x010f280000300800 */
[----:B------:R-:W-:Y:S04]  /*76f60*/  STL [R1+0x13c0], R16 ;  /* 0x0013c01001007387 */ /* 0x000fe80000100800 */
[----:B------:R-:W4:Y:S01]  /*76f70*/  LDL.LU R21, [R1+0x1440] ;  /* 0x0014400001157983 */ /* 0x000f220000300800 */
[----:B------:R-:W-:-:S03]  /*76f80*/  IMAD.MOV.U32 R9, RZ, RZ, R17 ;  /* 0x000000ffff097224 */ /* 0x000fc600078e0011 */
[----:B------:R-:W4:Y:S04]  /*76f90*/  LDL.LU R20, [R1+0x1448] ;  /* 0x0014480001147983 */ /* 0x000f280000300800 */
[----:B------:R1:W-:Y:S02]  /*76fa0*/  LDGSTS.E [R3+0xc900], desc[UR14][R8.64], P1 ;  /* 0x0c90000008037fae */ /* 0x0003e4000892184e */
[----:B-1----:R-:W-:Y:S02]  /*76fb0*/  MOV R8, R10 ;  /* 0x0000000a00087202 */ /* 0x002fe40000000f00 */
[----:B------:R-:W4:Y:S04]  /*76fc0*/  LDL.LU R10, [R1+0x144c] ;  /* 0x00144c00010a7983 */ /* 0x000f280000300800 */
[----:B------:R-:W4:Y:S01]  /*76fd0*/  LDL.LU R19, [R1+0x14b0] ;  /* 0x0014b00001137983 */ /* 0x000f220000300800 */
[----:B------:R-:W-:-:S03]  /*76fe0*/  IMAD.MOV.U32 R9, RZ, RZ, R16 ;  /* 0x000000ffff097224 */ /* 0x000fc600078e0010 */
[----:B------:R-:W4:Y:S04]  /*76ff0*/  LDL.LU R17, [R1+0x14b4] ;  /* 0x0014b40001117983 */ /* 0x000f280000300800 */
[----:B------:R1:W-:Y:S01]  /*77000*/  LDGSTS.E [R3+0xca00], desc[UR14][R8.64], P1 ;  /* 0x0ca0000008037fae */ /* 0x0003e2000892184e */
[----:B--2---:R-:W-:-:S04]  /*77010*/  IADD3 R13, P0, R13, UR16, RZ ;  /* 0x000000100d0d7c10 */ /* 0x004fc8000ff1e0ff */
        /* <DEDUP_REMOVED lines=9> */
[----:B------:R-:W-:-:S03]  /*770b0*/  UISETP.GT.AND UP1, UPT, UR18, 0x36, UPT ;  /* 0x000000361200788c */ /* 0x000fc6000bf24270 */
[----:B------:R1:W-:Y:S01]  /*770c0*/  LDGSTS.E [R3+0xcb00], desc[UR14][R8.64], P1 ;  /* 0x0cb0000008037fae */ /* 0x0003e2000892184e */
[----:B------:R-:W-:-:S04]  /*770d0*/  USEL UR12, URZ, 0x4, !UP1 ;  /* 0x000000043f0c7887 */ /* 0x000fc8000c800000 */
[----:B------:R-:W-:Y:S01]  /*770e0*/  USEL UR12, UR12, URZ, !UP0 ;  /* 0x0000003f0c0c7287 */ /* 0x000fe2000c000000 */
[----:B------:R-:W-:-:S05]  /*770f0*/  IADD3 R23, P1, R23, UR16, RZ ;  /* 0x0000001017177c10 */ /* 0x000fca000ff3e0ff */
[----:B------:R-:W-:Y:S02]  /*77100*/  ISETP.NE.U32.AND P0, PT, RZ, UR12, PT ;  /* 0x0000000cff007c0c */ /* 0x000fe4000bf05070 */
[----:B---3--:R-:W-:Y:S02]  /*77110*/  IADD3.X R24, R24, UR8, RZ, P1, !PT ;  /* 0x0000000818187c10 */ /* 0x008fe40008ffe4ff */
        /* <DEDUP_REMOVED lines=34> */
[----:B------:R-:W4:Y:S04]  /*77340*/  LDL.LU R23, [R1+0x1534] ;  /* 0x0015340001177983 */ /* 0x000f280000300800 */
[----:B------:R1:W-:Y:S04]  /*77350*/  LDGSTS.E [R3+0xdb00], desc[UR14][R8.64], P0 ;  /* 0x0db0000008037fae */ /* 0x0003e8000812184e */
[----:B------:R-:W-:Y:S04]  /*77360*/  STL [R1+0x14b0], R19 ;  /* 0x0014b01301007387 */ /* 0x000fe80000100800 */
[----:B------:R-:W4:Y:S04]  /*77370*/  LDL.LU R10, [R1+0x153c] ;  /* 0x00153c00010a7983 */ /* 0x000f280000300800 */
[----:B------:R-:W4:Y:S01]  /*77380*/  LDL.LU R24, [R1+0x1530] ;  /* 0x0015300001187983 */ /* 0x000f220000300800 */
[----:B-1----:R-:W-:Y:S01]  /*77390*/  MOV R8, R17 ;  /* 0x0000001100087202 */ /* 0x002fe20000000f00 */
[----:B------:R-:W-:-:S02]  /*773a0*/  IMAD.MOV.U32 R9, RZ, RZ, R19 ;  /* 0x000000ffff097224 */ /* 0x000fc400078e0013 */
        /* <DEDUP_REMOVED lines=18> */
[----:B------:R-:W-:-:S05]  /*774d0*/  IMAD.MOV.U32 R9, RZ, RZ, R16 ;  /* 0x000000ffff097224 */ /* 0x000fca00078e0010 */
[----:B------:R1:W-:Y:S01]  /*774e0*/  LDGSTS.E [R3+0xea00], desc[UR14][R8.64], P1 ;  /* 0x0ea0000008037fae */ /* 0x0003e2000892184e */
[----:B---3--:R-:W-:-:S05]  /*774f0*/  IADD3 R12, P0, R12, UR16, RZ ;  /* 0x000000100c0c7c10 */ /* 0x008fca000ff1e0ff */
[----:B------:R-:W-:Y:S01]  /*77500*/  STL [R1+0x14cc], R12 ;  /* 0x0014cc0c01007387 */ /* 0x000fe20000100800 */
        /* <DEDUP_REMOVED lines=20> */
[----:B------:R-:W-:Y:S01]  /*77650*/  STL [R1+0x1534], R23 ;  /* 0x0015341701007387 */ /* 0x000fe20000100800 */
[----:B------:R-:W-:-:S04]  /*77660*/  IADD3.X R17, R17, UR8, RZ, P2, !PT ;  /* 0x0000000811117c10 */ /* 0x000fc800097fe4ff */
[----:B------:R1:W-:Y:S04]  /*77670*/  LDGSTS.E [R3+0xf800], desc[UR14][R8.64], P0 ;  /* 0x0f80000008037fae */ /* 0x0003e8000812184e */
[----:B------:R-:W-:Y:S04]  /*77680*/  STL [R1+0x1530], R24 ;  /* 0x0015301801007387 */ /* 0x000fe80000100800 */
[----:B------:R1:W-:Y:S04]  /*77690*/  STL [R1+0x153c], R10 ;  /* 0x00153c0a01007387 */ /* 0x0003e80000100800 */
[----:B------:R-:W-:Y:S01]  /*776a0*/  STL [R1+0x1538], R17 ;  /* 0x0015381101007387 */ /* 0x000fe20000100800 */
[----:B-1----:R-:W-:Y:S01]  /*776b0*/  MOV R8, R10 ;  /* 0x0000000a00087202 */ /* 0x002fe20000000f00 */
[----:B------:R-:W-:-:S02]  /*776c0*/  IMAD.MOV.U32 R9, RZ, RZ, R17 ;  /* 0x000000ffff097224 */ /* 0x000fc400078e0011 */
        /* <DEDUP_REMOVED lines=108> */
[----:B------:R-:W-:Y:S01]  /*77d90*/  STL [R1+0x16b0], R22 ;  /* 0x0016b01601007387 */ /* 0x000fe20000100800 */
[----:B------:R-:W-:-:S03]  /*77da0*/  IADD3 R10, P2, R10, UR16, RZ ;  /* 0x000000100a0a7c10 */ /* 0x000fc6000ff5e0ff */
[----:B------:R-:W2:Y:S01]  /*77db0*/  LDL.LU R21, [R1+0x1738] ;  /* 0x0017380001157983 */ /* 0x000ea20000300800 */
[----:B-1----:R-:W-:Y:S01]  /*77dc0*/  MOV R8, R12 ;  /* 0x0000000c00087202 */ /* 0x002fe20000000f00 */
[----:B------:R-:W-:Y:S02]  /*77dd0*/  IMAD.MOV.U32 R9, RZ, RZ, R22 ;  /* 0x000000ffff097224 */ /* 0x000fe400078e0016 */
        /* <DEDUP_REMOVED lines=17> */
[----:B------:R1:W-:Y:S04]  /*77ef0*/  STL [R1+0x16cc], R13 ;  /* 0x0016cc0d01007387 */ /* 0x0003e80000100800 */
[----:B------:R1:W-:Y:S01]  /*77f00*/  LDGSTS.E [R3+0x12a00], desc[UR14][R8.64], P1 ;  /* 0x12a0000008037fae */ /* 0x0003e2000892184e */
[----:B----4-:R-:W-:-:S05]  /*77f10*/  IADD3.X R15, R15, UR8, RZ, P0, !PT ;  /* 0x000000080f0f7c10 */ /* 0x010fca00087fe4ff */
[----:B------:R4:W-:Y:S04]  /*77f20*/  STL [R1+0x16c8], R15 ;  /* 0x0016c80f01007387 */ /* 0x0009e80000100800 */
[----:B------:R-:W3:Y:S04]  /*77f30*/  LDL.LU R22, [R1+0x1748] ;  /* 0x0017480001167983 */ /* 0x000ee80000300800 */
[----:B------:R-:W3:Y:S01]  /*77f40*/  LDL.LU R20, [R1+0x17b0] ;  /* 0x0017b00001147983 */ /* 0x000ee20000300800 */
[----:B-1----:R-:W-:Y:S01]  /*77f50*/  MOV R8, R13 ;  /* 0x0000000d00087202 */ /* 0x002fe20000000f00 */
[----:B------:R-:W-:Y:S01]  /*77f60*/  IMAD.MOV.U32 R9, RZ, RZ, R15 ;  /* 0x000000ffff097224 */ /* 0x000fe200078e000f */
[----:B------:R-:W-:Y:S01]  /*77f70*/  IADD3 R16, P2, R16, UR16, RZ ;  /* 0x0000001010107c10 */ /* 0x000fe2000ff5e0ff */
[----:B------:R-:W3:Y:S04]  /*77f80*/  LDL.LU R13, [R1+0x17bc] ;  /* 0x0017bc00010d7983 */ /* 0x000ee80000300800 */
[----:B------:R1:W-:Y:S01]  /*77f90*/  LDGSTS.E [R3+0x12b00], desc[UR14][R8.64], P1 ;  /* 0x12b0000008037fae */ /* 0x0003e2000892184e */
[----:B------:R-:W-:-:S03]  /*77fa0*/  IADD3 R18, P1, R18, UR16, RZ ;  /* 0x0000001012127c10 */ /* 0x000fc6000ff3e0ff */
[----:B----4-:R-:W4:Y:S04]  /*77fb0*/  LDL.LU R15, [R1+0x17c4] ;  /* 0x0017c400010f7983 */ /* 0x010f280000300800 */
[----:B------:R-:W-:Y:S01]  /*77fc0*/  STL [R1+0x1734], R18 ;  /* 0x0017341201007387 */ /* 0x000fe20000100800 */
[----:B------:R-:W-:-:S05]  /*77fd0*/  IADD3.X R19, R19, UR8, RZ, P1, !PT ;  /* 0x0000000813137c10 */ /* 0x000fca0008ffe4ff */
[----:B------:R1:W-:Y:S02]  /*77fe0*/  STL [R1+0x1730], R19 ;  /* 0x0017301301007387 */ /* 0x0003e40000100800 */
[----:B-1----:R-:W-:Y:S02]  /*77ff0*/  IMAD.MOV.U32 R9, RZ, RZ, R19 ;  /* 0x000000ffff097224 */ /* 0x002fe400078e0013 */
[----:B------:R1:W-:Y:S04]  /*78000*/  STL [R1+0x173c], R16 ;  /* 0x00173c1001007387 */ /* 0x0003e80000100800 */
[----:B------:R-:W4:Y:S01]  /*78010*/  LDL.LU R19, [R1+0x17b8] ;  /* 0x0017b80001137983 */ /* 0x000f220000300800 */
[----:B------:R-:W-:-:S04]  /*78020*/  UISETP.GT.AND UP1, UPT, UR18, 0x4e, UPT ;  /* 0x0000004e1200788c */ /* 0x000fc8000bf24270 */
[----:B------:R-:W-:-:S04]  /*78030*/  USEL UR12, URZ, 0x4, !UP1 ;  /* 0x000000043f0c7887 */ /* 0x000fc8000c800000 */
        /* <DEDUP_REMOVED lines=8> */
[----:B------:R1:W-:Y:S02]  /*780c0*/  STL [R1+0x1744], R12 ;  /* 0x0017440c01007387 */ /* 0x0003e40000100800 */
[----:B-1----:R-:W-:Y:S01]  /*780d0*/  MOV R8, R16 ;  /* 0x0000001000087202 */ /* 0x002fe20000000f00 */
[----:B------:R-:W-:-:S05]  /*780e0*/  IMAD.MOV.U32 R9, RZ, RZ, R21 ;  /* 0x000000ffff097224 */ /* 0x000fca00078e0015 */
[----:B------:R1:W-:Y:S01]  /*780f0*/  LDGSTS.E [R3+0x13900], desc[UR14][R8.64], P0 ;  /* 0x1390000008037fae */ /* 0x0003e2000812184e */
[----:B------:R-:W-:-:S05]  /*78100*/  IADD3.X R14, R14, UR8, RZ, P1, !PT ;  /* 0x000000080e0e7c10 */ /* 0x000fca0008ffe4ff */
[----:B------:R1:W-:Y:S04]  /*78110*/  STL [R1+0x1740], R14 ;  /* 0x0017400e01007387 */ /* 0x0003e80000100800 */
[----:B------:R-:W2:Y:S01]  /*78120*/  LDL.LU R16, [R1+0x17c8] ;  /* 0x0017c80001107983 */ /* 0x000ea20000300800 */
[----:B-1----:R-:W-:-:S03]  /*78130*/  MOV R8, R12 ;  /* 0x0000000c00087202 */ /* 0x002fc60000000f00 */
[----:B------:R-:W2:Y:S01]  /*78140*/  LDL.LU R12, [R1+0x17cc] ;  /* 0x0017cc00010c7983 */ /* 0x000ea20000300800 */
[----:B------:R-:W-:-:S03]  /*78150*/  IMAD.MOV.U32 R9, RZ, RZ, R14 ;  /* 0x000000ffff097224 */ /* 0x000fc600078e000e */
[----:B------:R-:W2:Y:S04]  /*78160*/  LDL.LU R14, [R1+0x1834] ;  /* 0x00183400010e7983 */ /* 0x000ea80000300800 */
[----:B------:R-:W2:Y:S04]  /*78170*/  LDL.LU R21, [R1+0x183c] ;  /* 0x00183c0001157983 */ /* 0x000ea80000300800 */
[----:B------:R1:W-:Y:S01]  /*78180*/  LDGSTS.E [R3+0x13a00], desc[UR14][R8.64], P0 ;  /* 0x13a0000008037fae */ /* 0x0003e2000812184e */
        /* <DEDUP_REMOVED lines=8> */
[----:B------:R-:W-:Y:S01]  /*78210*/  IADD3.X R20, R20, UR8, RZ, P3, !PT ;  /* 0x0000000814147c10 */ /* 0x000fe20009ffe4ff */
[----:B------:R-:W-:-:S04]  /*78220*/  IMAD.MOV.U32 R9, RZ, RZ, R22 ;  /* 0x000000ffff097224 */ /* 0x000fc800078e0016 */
[----:B------:R-:W-:Y:S04]  /*78230*/  STL [R1+0x17b0], R20 ;  /* 0x0017b01401007387 */ /* 0x000fe80000100800 */
[----:B-1----:R-:W3:Y:S01]  /*78240*/  LDL.LU R22, [R1+0x1838] ;  /* 0x0018380001167983 */ /* 0x002ee20000300800 */
[----:B------:R-:W-:-:S03]  /*78250*/  UISETP.GT.AND UP1, UPT, UR18, 0x52, UPT ;  /* 0x000000521200788c */ /* 0x000fc6000bf24270 */
[----:B------:R1:W-:Y:S01]  /*78260*/  LDGSTS.E [R3+0x13b00], desc[UR14][R8.64], P0 ;  /* 0x13b0000008037fae */ /* 0x0003e2000812184e */
[----:B------:R-:W-:-:S04]  /*78270*/  USEL UR12, URZ, 0x4, !UP1 ;  /* 0x000000043f0c7887 */ /* 0x000fc8000c800000 */
[----:B------:R-:W-:Y:S01]  /*78280*/  USEL UR12, UR12, URZ, !UP0 ;  /* 0x0000003f0c0c7287 */ /* 0x000fe2000c000000 */
[----:B------:R-:W-:-:S05]  /*78290*/  IADD3 R13, P0, R13, UR16, RZ ;  /* 0x000000100d0d7c10 */ /* 0x000fca000ff1e0ff */
[----:B------:R-:W-:Y:S02]  /*782a0*/  ISETP.NE.U32.AND P1, PT, RZ, UR12, PT ;  /* 0x0000000cff007c0c */ /* 0x000fe4000bf25070 */
[----:B-1----:R-:W-:Y:S01]  /*782b0*/  MOV R8, R10 ;  /* 0x0000000a00087202 */ /* 0x002fe20000000f00 */
[----:B------:R-:W-:Y:S01]  /*782c0*/  IMAD.MOV.U32 R9, RZ, RZ, R20 ;  /* 0x000000ffff097224 */ /* 0x000fe200078e0014 */
[----:B----4-:R-:W-:Y:S01]  /*782d0*/  IADD3 R15, P2, R15, UR16, RZ ;  /* 0x000000100f0f7c10 */ /* 0x010fe2000ff5e0ff */
        /* <DEDUP_REMOVED lines=10> */
[----:B--2---:R-:W-:Y:S02]  /*78380*/  IADD3.X R18, R18, UR8, RZ, P2, !PT ;  /* 0x0000000812127c10 */ /* 0x004fe400097fe4ff */
[----:B-1----:R-:W-:-:S03]  /*78390*/  MOV R8, R15 ;  /* 0x0000000f00087202 */ /* 0x002fc60000000f00 */
[----:B------:R-:W-:Y:S01]  /*783a0*/  IMAD.MOV.U32 R9, RZ, RZ, R18 ;  /* 0x000000ffff097224 */ /* 0x000fe200078e0012 */
[----:B------:R1:W-:Y:S04]  /*783b0*/  STL [R1+0x17c0], R18 ;  /* 0x0017c01201007387 */ /* 0x0003e80000100800 */
[----:B------:R-:W2:Y:S04]  /*783c0*/  LDL.LU R20, [R1+0x1848] ;  /* 0x0018480001147983 */ /* 0x000ea80000300800 */
[----:B------:R-:W2:Y:S04]  /*783d0*/  LDL.LU R19, [R1+0x184c] ;  /* 0x00184c0001137983 */ /* 0x000ea80000300800 */
[----:B------:R1:W-:Y:S04]  /*783e0*/  LDGSTS.E [R3+0x14a00], desc[UR14][R8.64], P1 ;  /* 0x14a0000008037fae */ /* 0x0003e8000892184e */
[----:B-1----:R-:W2:Y:S04]  /*783f0*/  LDL.LU R18, [R1+0x18b0] ;  /* 0x0018b00001127983 */ /* 0x002ea80000300800 */
[----:B------:R-:W2:Y:S01]  /*78400*/  LDL.LU R15, [R1+0x18b4] ;  /* 0x0018b400010f7983 */ /* 0x000ea20000300800 */
        /* <DEDUP_REMOVED lines=11> */
[----:B---3--:R-:W-:-:S03]  /*784c0*/  IADD3.X R17, R17, UR8, RZ, P1, !PT ;  /* 0x0000000811117c10 */ /* 0x008fc60008ffe4ff */
[----:B------:R-:W-:Y:S04]  /*784d0*/  STL [R1+0x1834], R14 ;  /* 0x0018340e01007387 */ /* 0x000fe80000100800 */
[----:B------:R1:W-:Y:S01]  /*784e0*/  STL [R1+0x1830], R17 ;  /* 0x0018301101007387 */ /* 0x0003e20000100800 */
[----:B------:R-:W-:-:S03]  /*784f0*/  IMAD.MOV.U32 R9, RZ, RZ, R17 ;  /* 0x000000ffff097224 */ /* 0x000fc600078e0011 */
[----:B------:R-:W-:Y:S01]  /*78500*/  STL [R1+0x183c], R21 ;  /* 0x00183c1501007387 */ /* 0x000fe20000100800 */
[----:B------:R-:W-:-:S03]  /*78510*/  IADD3.X R22, R22, UR8, RZ, P2, !PT ;  /* 0x0000000816167c10 */ /* 0x000fc600097fe4ff */
[----:B-1----:R-:W3:Y:S01]  /*78520*/  LDL.LU R17, [R1+0x18b8] ;  /* 0x0018b80001117983 */ /* 0x002ee20000300800 */
[----:B------:R-:W-:-:S03]  /*78530*/  MOV R8, R14 ;  /* 0x0000000e00087202 */ /* 0x000fc60000000f00 */
[----:B------:R-:W-:Y:S04]  /*78540*/  STL [R1+0x1838], R22 ;  /* 0x0018381601007387 */ /* 0x000fe80000100800 */
[----:B------:R-:W3:Y:S01]  /*78550*/  LDL.LU R14, [R1+0x18c0] ;  /* 0x0018c000010e7983 */ /* 0x000ee20000300800 */
[----:B------:R-:W-:-:S04]  /*78560*/  UISETP.GT.AND UP1, UPT, UR18, 0x56, UPT ;  /* 0x000000561200788c */ /* 0x000fc8000bf24270 */
[----:B------:R-:W-:-:S04]  /*78570*/  USEL UR12, URZ, 0x4, !UP1 ;  /* 0x000000043f0c7887 */ /* 0x000fc8000c800000 */
[----:B------:R-:W-:-:S06]  /*78580*/  USEL UR12, UR12, URZ, !UP0 ;  /* 0x0000003f0c0c7287 */ /* 0x000fcc000c000000 */
[----:B------:R-:W-:Y:S02]  /*78590*/  ISETP.NE.U32.AND P0, PT, RZ, UR12, PT ;  /* 0x0000000cff007c0c */ /* 0x000fe4000bf05070 */
[----:B----4-:R-:W-:-:S05]  /*785a0*/  IADD3 R10, P1, R10, UR16, RZ ;  /* 0x000000100a0a7c10 */ /* 0x010fca000ff3e0ff */
[----:B------:R-:W-:Y:S06]  /*785b0*/  STL [R1+0x1844], R10 ;  /* 0x0018440a01007387 */ /* 0x000fec0000100800 */
[----:B------:R1:W-:Y:S02]  /*785c0*/  LDGSTS.E [R3+0x15800], desc[UR14][R8.64], P0 ;  /* 0x1580000008037fae */ /* 0x0003e4000812184e */
        /* <DEDUP_REMOVED lines=8> */
[----:B-1----:R-:W4:Y:S04]  /*78650*/  LDL.LU R13, [R1+0x18c8] ;  /* 0x0018c800010d7983 */ /* 0x002f280000300800 */
[----:B------:R-:W4:Y:S01]  /*78660*/  LDL.LU R10, [R1+0x18cc] ;  /* 0x0018cc00010a7983 */ /* 0x000f220000300800 */
[----:B------:R-:W-:-:S03]  /*78670*/  USEL UR12, URZ, 0x4, !UP1 ;  /* 0x000000043f0c7887 */ /* 0x000fc6000c800000 */
[----:B------:R1:W-:Y:S01]  /*78680*/  LDGSTS.E [R3+0x15a00], desc[UR14][R8.64], P0 ;  /* 0x15a0000008037fae */ /* 0x0003e2000812184e */
[----:B--2---:R-:W-:Y:S01]  /*78690*/  IADD3 R19, P2, R19, UR16, RZ ;  /* 0x0000001013137c10 */ /* 0x004fe2000ff5e0ff */
        /* <DEDUP_REMOVED lines=22> */
[----:B------:R3:W-:Y:S01]  /*78800*/  STL [R1+0x18bc], R16 ;  /* 0x0018bc1001007387 */ /* 0x0007e20000100800 */
[----:B-1----:R-:W-:Y:S02]  /*78810*/  MOV R8, R16 ;  /* 0x0000001000087202 */ /* 0x002fe40000000f00 */
[----:B---3--:R-:W-:-:S05]  /*78820*/  IADD3.X R17, R17, UR8, RZ, P0, !PT ;  /* 0x0000000811117c10 */ /* 0x008fca00087fe4ff */
[----:B------:R-:W-:Y:S04]  /*78830*/  STL [R1+0x18b8], R17 ;  /* 0x0018b81101007387 */ /* 0x000fe80000100800 */
[----:B------:R1:W-:Y:S04]  /*78840*/  STL [R1+0x18c4], R12 ;  /* 0x0018c40c01007387 */ /* 0x0003e80000100800 */
[----:B------:R-:W3:Y:S01]  /*78850*/  LDL.LU R16, [R1+0x1940] ;  /* 0x0019400001107983 */ /* 0x000ee20000300800 */
[----:B------:R-:W-:Y:S01]  /*78860*/  IADD3.X R14, R14, UR8, RZ, P2, !PT ;  /* 0x000000080e0e7c10 */ /* 0x000fe200097fe4ff */
[----:B------:R-:W-:-:S04]  /*78870*/  IMAD.MOV.U32 R9, RZ, RZ, R17 ;  /* 0x000000ffff097224 */ /* 0x000fc800078e0011 */
[----:B------:R1:W-:Y:S04]  /*78880*/  STL [R1+0x18c0], R14 ;  /* 0x0018c00e01007387 */ /* 0x0003e80000100800 */
[----:B------:R1:W-:Y:S04]  /*78890*/  LDGSTS.E [R3+0x16900], desc[UR14][R8.64], P1 ;  /* 0x1690000008037fae */ /* 0x0003e8000892184e */
[----:B------:R-:W3:Y:S01]  /*788a0*/  LDL.LU R20, [R1+0x1948] ;  /* 0x0019480001147983 */ /* 0x000ee20000300800 */
[----:B-1----:R-:W-:-:S03]  /*788b0*/  MOV R8, R12 ;  /* 0x0000000c00087202 */ /* 0x002fc60000000f00 */
[----:B------:R-:W3:Y:S01]  /*788c0*/  LDL.LU R12, [R1+0x194c] ;  /* 0x00194c00010c7983 */ /* 0x000ee20000300800 */
[----:B------:R-:W-:-:S03]  /*788d0*/  IMAD.MOV.U32 R9, RZ, RZ, R14 ;  /* 0x000000ffff097224 */ /* 0x000fc600078e000e */
[----:B------:R-:W3:Y:S04]  /*788e0*/  LDL.LU R19, [R1+0x19b0] ;  /* 0x0019b00001137983 */ /* 0x000ee80000300800 */
[----:B------:R-:W3:Y:S04]  /*788f0*/  LDL.LU R14, [R1+0x19b4] ;  /* 0x0019b400010e7983 */ /* 0x000ee80000300800 */
[----:B------:R1:W-:Y:S01]  /*78900*/  LDGSTS.E [R3+0x16a00], desc[UR14][R8.64], P1 ;  /* 0x16a0000008037fae */ /* 0x0003e2000892184e */
[----:B----4-:R-:W-:-:S04]  /*78910*/  IADD3 R10, P0, R10, UR16, RZ ;  /* 0x000000100a0a7c10 */ /* 0x010fc8000ff1e0ff */
[----:B------:R-:W-:Y:S01]  /*78920*/  IADD3.X R13, R13, UR8, RZ, P0, !PT ;  /* 0x000000080d0d7c10 */ /* 0x000fe200087fe4ff */
[----:B------:R-:W-:Y:S04]  /*78930*/  STL [R1+0x18cc], R10 ;  /* 0x0018cc0a01007387 */ /* 0x000fe80000100800 */
[----:B------:R4:W-:Y:S04]  /*78940*/  STL [R1+0x18c8], R13 ;  /* 0x0018c80d01007387 */ /* 0x0009e80000100800 */
[----:B------:R-:W3:Y:S04]  /*78950*/  LDL.LU R18, [R1+0x19b8] ;  /* 0x0019b80001127983 */ /* 0x000ee80000300800 */
[----:B------:R-:W3:Y:S01]  /*78960*/  LDL.LU R17, [R1+0x19bc] ;  /* 0x0019bc0001117983 */ /* 0x000ee20000300800 */
[----:B-1----:R-:W-:Y:S01]  /*78970*/  IMAD.MOV.U32 R9, RZ, RZ, R13 ;  /* 0x000000ffff097224 */ /* 0x002fe200078e000d */
[----:B------:R-:W-:Y:S01]  /*78980*/  MOV R8, R10 ;  /* 0x0000000a00087202 */ /* 0x000fe20000000f00 */
[----:B------:R-:W-:Y:S01]  /*78990*/  UISETP.GT.AND UP1, UPT, UR18, 0x5e, UPT ;  /* 0x0000005e1200788c */ /* 0x000fe2000bf24270 */
[----:B----4-:R-:W4:Y:S04]  /*789a0*/  LDL.LU R13, [R1+0x19c0] ;  /* 0x0019c000010d7983 */ /* 0x010f280000300800 */
        /* <DEDUP_REMOVED lines=11> */
[----:B------:R-:W-:-:S03]  /*78a60*/  IADD3 R15, P1, R15, UR16, RZ ;  /* 0x000000100f0f7c10 */ /* 0x000fc6000ff3e0ff */
[----:B------:R1:W-:Y:S04]  /*78a70*/  LDGSTS.E [R3+0x17800], desc[UR14][R8.64], P0 ;  /* 0x1780000008037fae */ /* 0x0003e8000812184e */
[----:B------:R-:W-:Y:S04]  /*78a80*/  STL [R1+0x1934], R23 ;  /* 0x0019341701007387 */ /* 0x000fe80000100800 */
        /* <DEDUP_REMOVED lines=10> */
[----:B------:R-:W-:-:S05]  /*78b30*/  IMAD.MOV.U32 R9, RZ, RZ, R16 ;  /* 0x000000ffff097224 */ /* 0x000fca00078e0010 */
[----:B------:R2:W-:Y:S04]  /*78b40*/  LDGSTS.E [R3+0x17a00], desc[UR14][R8.64], P0 ;  /* 0x17a0000008037fae */ /* 0x0005e8000812184e */
[----:B-1----:R-:W3:Y:S04]  /*78b50*/  LDL.LU R16, [R1+0x19c8] ;  /* 0x0019c80001107983 */ /* 0x002ee80000300800 */
[----:B------:R-:W3:Y:S01]  /*78b60*/  LDL.LU R15, [R1+0x19cc] ;  /* 0x0019cc00010f7983 */ /* 0x000ee20000300800 */
[----:B------:R-:W-:Y:S02]  /*78b70*/  IADD3 R12, P2, R12, UR16, RZ ;  /* 0x000000100c0c7c10 */ /* 0x000fe4000ff5e0ff */
[----:B------:R-:W-:-:S02]  /*78b80*/  IADD3 R14, P3, R14, UR16, RZ ;  /* 0x000000100e0e7c10 */ /* 0x000fc4000ff7e0ff */
[----:B------:R-:W-:Y:S01]  /*78b90*/  IADD3.X R20, R20, UR8, RZ, P2, !PT ;  /* 0x0000000814147c10 */ /* 0x000fe200097fe4ff */
[----:B------:R1:W-:Y:S01]  /*78ba0*/  STL [R1+0x194c], R12 ;  /* 0x00194c0c01007387 */ /* 0x0003e20000100800 */
[----:B------:R-:W-:-:S03]  /*78bb0*/  IADD3.X R19, R19, UR8, RZ, P3, !PT ;  /* 0x0000000813137c10 */ /* 0x000fc60009ffe4ff */
[----:B------:R-:W-:Y:S04]  /*78bc0*/  STL [R1+0x1948], R20 ;  /* 0x0019481401007387 */ /* 0x000fe80000100800 */
[----:B------:R1:W-:Y:S04]  /*78bd0*/  STL [R1+0x19b4], R14 ;  /* 0x0019b40e01007387 */ /* 0x0003e80000100800 */
[----:B------:R-:W3:Y:S01]  /*78be0*/  LDL.LU R23, [R1+0x1a34] ;  /* 0x001a340001177983 */ /* 0x000ee20000300800 */
[----:B--2---:R-:W-:-:S03]  /*78bf0*/  MOV R8, R12 ;  /* 0x0000000c00087202 */ /* 0x004fc60000000f00 */
[----:B------:R-:W-:Y:S01]  /*78c00*/  STL [R1+0x19b0], R19 ;  /* 0x0019b01301007387 */ /* 0x000fe20000100800 */
[----:B------:R-:W-:-:S03]  /*78c10*/  IMAD.MOV.U32 R9, RZ, RZ, R20 ;  /* 0x000000ffff097224 */ /* 0x000fc600078e0014 */
[----:B-1----:R-:W2:Y:S04]  /*78c20*/  LDL.LU R12, [R1+0x1a3c] ;  /* 0x001a3c00010c7983 */ /* 0x002ea80000300800 */
[----:B------:R-:W2:Y:S04]  /*78c30*/  LDL.LU R24, [R1+0x1a30] ;  /* 0x001a300001187983 */ /* 0x000ea80000300800 */
[----:B------:R1:W-:Y:S01]  /*78c40*/  LDGSTS.E [R3+0x17b00], desc[UR14][R8.64], P0 ;  /* 0x17b0000008037fae */ /* 0x0003e2000812184e */
[----:B------:R-:W-:Y:S01]  /*78c50*/  UISETP.GT.AND UP1, UPT, UR18, 0x62, UPT ;  /* 0x000000621200788c */ /* 0x000fe2000bf24270 */
[----:B-1----:R-:W-:-:S02]  /*78c60*/  MOV R8, R14 ;  /* 0x0000000e00087202 */ /* 0x002fc40000000f00 */
[----:B------:R-:W2:Y:S01]  /*78c70*/  LDL.LU R14, [R1+0x1a38] ;  /* 0x001a3800010e7983 */ /* 0x000ea20000300800 */
[----:B------:R-:W-:-:S04]  /*78c80*/  USEL UR12, URZ, 0x4, !UP1 ;  /* 0x000000043f0c7887 */ /* 0x000fc8000c800000 */
[----:B------:R-:W-:-:S06]  /*78c90*/  USEL UR12, UR12, URZ, !UP0 ;  /* 0x0000003f0c0c7287 */ /* 0x000fcc000c000000 */
[----:B------:R-:W-:Y:S01]  /*78ca0*/  ISETP.NE.U32.AND P1, PT, RZ, UR12, PT ;  /* 0x0000000cff007c0c */ /* 0x000fe2000bf25070 */
[----:B------:R-:W-:-:S12]  /*78cb0*/  IMAD.MOV.U32 R9, RZ, RZ, R19 ;  /* 0x000000ffff097224 */ /* 0x000fd800078e0013 */
[----:B------:R1:W-:Y:S01]  /*78cc0*/  LDGSTS.E [R3+0x18800], desc[UR14][R8.64], P1 ;  /* 0x1880000008037fae */ /* 0x0003e2000892184e */
[----:B------:R-:W-:-:S04]  /*78cd0*/  IADD3 R17, P0, R17, UR16, RZ ;  /* 0x0000001011117c10 */ /* 0x000fc8000ff1e0ff */
[----:B------:R-:W-:Y:S01]  /*78ce0*/  IADD3.X R18, R18, UR8, RZ, P0, !PT ;  /* 0x0000000812127c10 */ /* 0x000fe200087fe4ff */
[----:B------:R-:W-:Y:S01]  /*78cf0*/  STL [R1+0x19bc], R17 ;  /* 0x0019bc1101007387 */ /* 0x000fe20000100800 */
[----:B----4-:R-:W-:-:S03]  /*78d00*/  IADD3 R10, P2, R10, UR16, RZ ;  /* 0x000000100a0a7c10 */ /* 0x010fc6000ff5e0ff */
[----:B------:R4:W-:Y:S01]  /*78d10*/  STL [R1+0x19b8], R18 ;  /* 0x0019b81201007387 */ /* 0x0009e20000100800 */
[----:B-1----:R-:W-:Y:S01]  /*78d20*/  MOV R8, R17 ;  /* 0x0000001100087202 */ /* 0x002fe20000000f00 */
[----:B------:R-:W-:Y:S01]  /*78d30*/  IMAD.MOV.U32 R9, RZ, RZ, R18 ;  /* 0x000000ffff097224 */ /* 0x000fe200078e0012 */
[----:B------:R-:W-:Y:S01]  /*78d40*/  IADD3.X R13, R13, UR8, RZ, P2, !PT ;  /* 0x000000080d0d7c10 */ /* 0x000fe200097fe4ff */
[----:B------:R1:W-:Y:S04]  /*78d50*/  STL [R1+0x19c4], R10 ;  /* 0x0019c40a01007387 */ /* 0x0003e80000100800 */
[----:B------:R-:W2:Y:S04]  /*78d60*/  LDL.LU R21, [R1+0x1a44] ;  /* 0x001a440001157983 */ /* 0x000ea80000300800 */
[----:B------:R1:W-:Y:S04]  /*78d70*/  LDGSTS.E [R3+0x18900], desc[UR14][R8.64], P1 ;  /* 0x1890000008037fae */ /* 0x0003e8000892184e */
[----:B------:R1:W-:Y:S04]  /*78d80*/  STL [R1+0x19c0], R13 ;  /* 0x0019c00d01007387 */ /* 0x0003e80000100800 */
[----:B------:R-:W2:Y:S04]  /*78d90*/  LDL.LU R22, [R1+0x1a40] ;  /* 0x001a400001167983 */ /* 0x000ea80000300800 */
[----:B----4-:R-:W4:Y:S01]  /*78da0*/  LDL.LU R18, [R1+0x1a48] ;  /* 0x001a480001127983 */ /* 0x010f220000300800 */
[----:B-1----:R-:W-:-:S03]  /*78db0*/  MOV R8, R10 ;  /* 0x0000000a00087202 */ /* 0x002fc60000000f00 */
[----:B------:R-:W4:Y:S01]  /*78dc0*/  LDL.LU R10, [R1+0x1a4c] ;  /* 0x001a4c00010a7983 */ /* 0x000f220000300800 */
[----:B------:R-:W-:-:S03]  /*78dd0*/  IMAD.MOV.U32 R9, RZ, RZ, R13 ;  /* 0x000000ffff097224 */ /* 0x000fc600078e000d */
[----:B------:R-:W4:Y:S04]  /*78de0*/  LDL.LU R19, [R1+0x1ab0] ;  /* 0x001ab00001137983 */ /* 0x000f280000300800 */
[----:B------:R-:W4:Y:S01]  /*78df0*/  LDL.LU R13, [R1+0x1ab4] ;  /* 0x001ab400010d7983 */ /* 0x000f220000300800 */
[----:B------:R-:W-:-:S03]  /*78e00*/  UISETP.GT.AND UP1, UPT, UR18, 0x66, UPT ;  /* 0x000000661200788c */ /* 0x000fc6000bf24270 */
[----:B------:R1:W-:Y:S01]  /*78e10*/  LDGSTS.E [R3+0x18a00], desc[UR14][R8.64], P1 ;  /* 0x18a0000008037fae */ /* 0x0003e2000892184e */
[----:B------:R-:W-:-:S04]  /*78e20*/  USEL UR12, URZ, 0x4, !UP1 ;  /* 0x000000043f0c7887 */ /* 0x000fc8000c800000 */
[----:B------:R-:W-:Y:S01]  /*78e30*/  USEL UR12, UR12, URZ, !UP0 ;  /* 0x0000003f0c0c7287 */ /* 0x000fe2000c000000 */
[----:B---3--:R-:W-:-:S04]  /*78e40*/  IADD3 R15, P0, R15, UR16, RZ ;  /* 0x000000100f0f7c10 */ /* 0x008fc8000ff1e0ff */
[----:B------:R-:W-:Y:S02]  /*78e50*/  IADD3.X R16, R16, UR8, RZ, P0, !PT ;  /* 0x0000000810107c10 */ /* 0x000fe400087fe4ff */
[----:B-1----:R-:W-:-:S03]  /*78e60*/  MOV R8, R15 ;  /* 0x0000000f00087202 */ /* 0x002fc60000000f00 */
[----:B------:R-:W-:Y:S01]  /*78e70*/  IMAD.MOV.U32 R9, RZ, RZ, R16 ;  /* 0x000000ffff097224 */ /* 0x000fe200078e0010 */
[----:B------:R-:W-:-:S04]  /*78e80*/  ISETP.NE.U32.AND P0, PT, RZ, UR12, PT ;  /* 0x0000000cff007c0c */ /* 0x000fc8000bf05070 */
[----:B------:R1:W-:Y:S01]  /*78e90*/  LDGSTS.E [R3+0x18b00], desc[UR14][R8.64], P1 ;  /* 0x18b0000008037fae */ /* 0x0003e2000892184e */
[----:B------:R-:W-:-:S03]  /*78ea0*/  IADD3 R23, P1, R23, UR16, RZ ;  /* 0x0000001017177c10 */ /* 0x000fc6000ff3e0ff */
[----:B------:R-:W-:Y:S04]  /*78eb0*/  STL [R1+0x19cc], R15 ;  /* 0x0019cc0f01007387 */ /* 0x000fe80000100800 */
[----:B------:R3:W-:Y:S04]  /*78ec0*/  STL [R1+0x19c8], R16 ;  /* 0x0019c81001007387 */ /* 0x0007e80000100800 */
[----:B------:R-:W4:Y:S01]  /*78ed0*/  LDL.LU R20, [R1+0x1ab8] ;  /* 0x001ab80001147983 */ /* 0x000f220000300800 */
[----:B--2---:R-:W-:Y:S02]  /*78ee0*/  IADD3.X R24, R24, UR8, RZ, P1, !PT ;  /* 0x0000000818187c10 */ /* 0x004fe40008ffe4ff */
[----:B------:R-:W-:-:S02]  /*78ef0*/  IADD3 R12, P2, R12, UR16, RZ ;  /* 0x000000100c0c7c10 */ /* 0x000fc4000ff5e0ff */
[----:B-1----:R-:W-:Y:S01]  /*78f00*/  MOV R8, R23 ;  /* 0x0000001700087202 */ /* 0x002fe20000000f00 */
[----:B------:R-:W-:Y:S01]  /*78f10*/  IMAD.MOV.U32 R9, RZ, RZ, R24 ;  /* 0x000000ffff097224 */ /* 0x000fe200078e0018 */
[----:B---3--:R-:W2:Y:S04]  /*78f20*/  LDL.LU R16, [R1+0x1abc] ;  /* 0x001abc0001107983 */ /* 0x008ea80000300800 */
[----:B------:R-:W3:Y:S04]  /*78f30*/  LDL.LU R17, [R1+0x1ac0] ;  /* 0x001ac00001117983 */ /* 0x000ee80000300800 */
[----:B------:R-:W3:Y:S04]  /*78f40*/  LDL.LU R15, [R1+0x1ac4] ;  /* 0x001ac400010f7983 */ /* 0x000ee80000300800 */
[----:B------:R-:W-:Y:S04]  /*78f50*/  STL [R1+0x1a34], R23 ;  /* 0x001a341701007387 */ /* 0x000fe80000100800 */
[----:B------:R-:W-:Y:S04]  /*78f60*/  STL [R1+0x1a30], R24 ;  /* 0x001a301801007387 */ /* 0x000fe80000100800 */
[----:B------:R-:W-:Y:S04]  /*78f70*/  STL [R1+0x1a3c], R12 ;  /* 0x001a3c0c01007387 */ /* 0x000fe80000100800 */
[----:B------:R1:W-:Y:S01]  /*78f80*/  LDGSTS.E [R3+0x19800], desc[UR14][R8.64], P0 ;  /* 0x1980000008037fae */ /* 0x0003e2000812184e */
[----:B------:R-:W-:-:S05]  /*78f90*/  IADD3.X R14, R14, UR8, RZ, P2, !PT ;  /* 0x000000080e0e7c10 */ /* 0x000fca00097fe4ff */
[----:B------:R1:W-:Y:S02]  /*78fa0*/  STL [R1+0x1a38], R14 ;  /* 0x001a380e01007387 */ /* 0x0003e40000100800 */
[----:B-1----:R-:W-:Y:S01]  /*78fb0*/  IMAD.MOV.U32 R9, RZ, RZ, R14 ;  /* 0x000000ffff097224 */ /* 0x002fe200078e000e */
[----:B------:R-:W-:-:S05]  /*78fc0*/  MOV R8, R12 ;  /* 0x0000000c00087202 */ /* 0x000fca0000000f00 */
[----:B------:R1:W-:Y:S04]  /*78fd0*/  LDGSTS.E [R3+0x19900], desc[UR14][R8.64], P0 ;  /* 0x1990000008037fae */ /* 0x0003e8000812184e */
[----:B------:R-:W3:Y:S04]  /*78fe0*/  LDL.LU R14, [R1+0x1ac8] ;  /* 0x001ac800010e7983 */ /* 0x000ee80000300800 */
[----:B------:R-:W3:Y:S01]  /*78ff0*/  LDL.LU R12, [R1+0x1acc] ;  /* 0x001acc00010c7983 */ /* 0x000ee20000300800 */
[----:B------:R-:W-:-:S04]  /*79000*/  IADD3 R21, P1, R21, UR16, RZ ;  /* 0x0000001015157c10 */ /* 0x000fc8000ff3e0ff */
[----:B------:R-:W-:Y:S02]  /*79010*/  IADD3.X R22, R22, UR8, RZ, P1, !PT ;  /* 0x0000000816167c10 */ /* 0x000fe40008ffe4ff */
[----:B-1----:R-:W-:-:S03]  /*79020*/  MOV R8, R21 ;  /* 0x0000001500087202 */ /* 0x002fc60000000f00 */
[----:B------:R-:W-:Y:S01]  /*79030*/  IMAD.MOV.U32 R9, RZ, RZ, R22 ;  /* 0x000000ffff097224 */ /* 0x000fe200078e0016 */
[----:B----4-:R-:W-:Y:S01]  /*79040*/  IADD3 R10, P2, R10, UR16, RZ ;  /* 0x000000100a0a7c10 */ /* 0x010fe2000ff5e0ff */
[----:B------:R-:W-:Y:S04]  /*79050*/  STL [R1+0x1a44], R21 ;  /* 0x001a441501007387 */ /* 0x000fe80000100800 */
[----:B------:R1:W-:Y:S01]  /*79060*/  LDGSTS.E [R3+0x19a00], desc[UR14][R8.64], P0 ;  /* 0x19a0000008037fae */ /* 0x0003e2000812184e */
[----:B------:R-:W-:Y:S02]  /*79070*/  IADD3 R13, P3, R13, UR16, RZ ;  /* 0x000000100d0d7c10 */ /* 0x000fe4000ff7e0ff */
[----:B------:R-:W-:Y:S01]  /*79080*/  IADD3.X R18, R18, UR8, RZ, P2, !PT ;  /* 0x0000000812127c10 */ /* 0x000fe200097fe4ff */
[----:B------:R-:W-:Y:S04]  /*79090*/  STL [R1+0x1a40], R22 ;  /* 0x001a401601007387 */ /* 0x000fe80000100800 */
[----:B------:R-:W-:Y:S01]  /*790a0*/  STL [R1+0x1a4c], R10 ;  /* 0x001a4c0a01007387 */ /* 0x000fe20000100800 */
[----:B------:R-:W-:-:S03]  /*790b0*/  IADD3.X R19, R19, UR8, RZ, P3, !PT ;  /* 0x0000000813137c10 */ /* 0x000fc60009ffe4ff */
[----:B------:R4:W-:Y:S04]  /*790c0*/  STL [R1+0x1a48], R18 ;  /* 0x001a481201007387 */ /* 0x0009e80000100800 */
[----:B------:R-:W-:Y:S01]  /*790d0*/  STL [R1+0x1ab4], R13 ;  /* 0x001ab40d01007387 */ /* 0x000fe20000100800 */
[----:B-1----:R-:W-:Y:S01]  /*790e0*/  MOV R8, R10 ;  /* 0x0000000a00087202 */ /* 0x002fe20000000f00 */
[----:B------:R-:W-:Y:S02]  /*790f0*/  IMAD.MOV.U32 R9, RZ, RZ, R18 ;  /* 0x000000ffff097224 */ /* 0x000fe400078e0012 */
[----:B----4-:R-:W4:Y:S04]  /*79100*/  LDL.LU R18, [R1+0x1b34] ;  /* 0x001b340001127983 */ /* 0x010f280000300800 */
[----:B------:R1:W-:Y:S04]  /*79110*/  STL [R1+0x1ab0], R19 ;  /* 0x001ab01301007387 */ /* 0x0003e80000100800 */
[----:B------:R1:W-:Y:S04]  /*79120*/  LDGSTS.E [R3+0x19b00], desc[UR14][R8.64], P0 ;  /* 0x19b0000008037fae */ /* 0x0003e8000812184e */
[----:B------:R-:W4:Y:S01]  /*79130*/  LDL.LU R10, [R1+0x1b3c] ;  /* 0x001b3c00010a7983 */ /* 0x000f220000300800 */
[----:B-1----:R-:W-:-:S03]  /*79140*/  IMAD.MOV.U32 R9, RZ, RZ, R19 ;  /* 0x000000ffff097224 */ /* 0x002fc600078e0013 */
[----:B------:R-:W4:Y:S01]  /*79150*/  LDL.LU R19, [R1+0x1b30] ;  /* 0x001b300001137983 */ /* 0x000f220000300800 */
[----:B------:R-:W-:-:S03]  /*79160*/  MOV R8, R13 ;  /* 0x0000000d00087202 */ /* 0x000fc60000000f00 */
[----:B------:R-:W4:Y:S01]  /*79170*/  LDL.LU R13, [R1+0x1b38] ;  /* 0x001b3800010d7983 */ /* 0x000f220000300800 */
[----:B------:R-:W-:-:S04]  /*79180*/  UISETP.GT.AND UP1, UPT, UR18, 0x6a, UPT ;  /* 0x0000006a1200788c */ /* 0x000fc8000bf24270 */
[----:B------:R-:W-:-:S04]  /*79190*/  USEL UR12, URZ, 0x4, !UP1 ;  /* 0x000000043f0c7887 */ /* 0x000fc8000c800000 */
[----:B------:R-:W-:-:S06]  /*791a0*/  USEL UR12, UR12, URZ, !UP0 ;  /* 0x0000003f0c0c7287 */ /* 0x000fcc000c000000 */
[----:B------:R-:W-:-:S13]  /*791b0*/  ISETP.NE.U32.AND P1, PT, RZ, UR12, PT ;  /* 0x0000000cff007c0c */ /* 0x000fda000bf25070 */
[----:B------:R1:W-:Y:S01]  /*791c0*/  LDGSTS.E [R3+0x1a800], desc[UR14][R8.64], P1 ;  /* 0x1a80000008037fae */ /* 0x0003e2000892184e */
[----:B--2---:R-:W-:Y:S02]  /*791d0*/  IADD3 R16, P0, R16, UR16, RZ ;  /* 0x0000001010107c10 */ /* 0x004fe4000ff1e0ff */
[----:B---3--:R-:W-:Y:S02]  /*791e0*/  IADD3 R15, P2, R15, UR16, RZ ;  /* 0x000000100f0f7c10 */ /* 0x008fe4000ff5e0ff */
[----:B------:R-:W-:Y:S02]  /*791f0*/  IADD3.X R20, R20, UR8, RZ, P0, !PT ;  /* 0x0000000814147c10 */ /* 0x000fe400087fe4ff */
[----:B-1----:R-:W-:Y:S02]  /*79200*/  MOV R8, R16 ;  /* 0x0000001000087202 */ /* 0x002fe40000000f00 */
[----:B------:R-:W-:Y:S01]  /*79210*/  IADD3.X R17, R17, UR8, RZ, P2, !PT ;  /* 0x0000000811117c10 */ /* 0x000fe200097fe4ff */
[----:B------:R1:W-:Y:S01]  /*79220*/  STL [R1+0x1abc], R16 ;  /* 0x001abc1001007387 */ /* 0x0003e20000100800 */
[----:B------:R-:W-:-:S03]  /*79230*/  IMAD.MOV.U32 R9, RZ, RZ, R20 ;  /* 0x000000ffff097224 */ /* 0x000fc600078e0014 */
[----:B------:R-:W-:Y:S04]  /*79240*/  STL [R1+0x1ab8], R20 ;  /* 0x001ab81401007387 */ /* 0x000fe80000100800 */
[----:B------:R-:W-:Y:S04]  /*79250*/  STL [R1+0x1ac4], R15 ;  /* 0x001ac40f01007387 */ /* 0x000fe80000100800 */
[----:B------:R2:W-:Y:S04]  /*79260*/  LDGSTS.E [R3+0x1a900], desc[UR14][R8.64], P1 ;  /* 0x1a90000008037fae */ /* 0x0005e8000892184e */
[----:B-1----:R-:W3:Y:S04]  /*79270*/  LDL.LU R16, [R1+0x1b44] ;  /* 0x001b440001107983 */ /* 0x002ee80000300800 */
[----:B------:R1:W-:Y:S01]  /*79280*/  STL [R1+0x1ac0], R17 ;  /* 0x001ac01101007387 */ /* 0x0003e20000100800 */
[----:B------:R-:W-:Y:S01]  /*79290*/  IADD3 R12, P0, R12, UR16, RZ ;  /* 0x000000100c0c7c10 */ /* 0x000fe2000ff1e0ff */
[----:B--2---:R-:W-:-:S02]  /*792a0*/  IMAD.MOV.U32 R9, RZ, RZ, R17 ;  /* 0x000000ffff097224 */ /* 0x004fc400078e0011 */
[----:B-1----:R-:W2:Y:S01]  /*792b0*/  LDL.LU R17, [R1+0x1b40] ;  /* 0x001b400001117983 */ /* 0x002ea20000300800 */
[----:B------:R-:W-:-:S03]  /*792c0*/  IADD3.X R14, R14, UR8, RZ, P0, !PT ;  /* 0x000000080e0e7c10 */ /* 0x000fc600087fe4ff */
[----:B------:R1:W-:Y:S04]  /*792d0*/  STL [R1+0x1acc], R12 ;  /* 0x001acc0c01007387 */ /* 0x0003e80000100800 */
[----:B------:R1:W-:Y:S04]  /*792e0*/  STL [R1+0x1ac8], R14 ;  /* 0x001ac80e01007387 */ /* 0x0003e80000100800 */
[----:B------:R-:W2:Y:S04]  /*792f0*/  LDL.LU R24, [R1+0x1b48] ;  /* 0x001b480001187983 */ /* 0x000ea80000300800 */
[----:B------:R-:W2:Y:S01]  /*79300*/  LDL.LU R23, [R1+0x1b4c] ;  /* 0x001b4c0001177983 */ /* 0x000ea20000300800 */
[----:B------:R-:W-:-:S03]  /*79310*/  MOV R8, R15 ;  /* 0x0000000f00087202 */ /* 0x000fc60000000f00 */
[----:B------:R-:W2:Y:S04]  /*79320*/  LDL.LU R22, [R1+0x1bb0] ;  /* 0x001bb00001167983 */ /* 0x000ea80000300800 */
[----:B------:R-:W2:Y:S04]  /*79330*/  LDL.LU R21, [R1+0x1bb4] ;  /* 0x001bb40001157983 */ /* 0x000ea80000300800 */
[----:B------:R-:W2:Y:S04]  /*79340*/  LDL.LU R20, [R1+0x1bb8] ;  /* 0x001bb80001147983 */ /* 0x000ea80000300800 */
[----:B------:R1:W-:Y:S01]  /*79350*/  LDGSTS.E [R3+0x1aa00], desc[UR14][R8.64], P1 ;  /* 0x1aa0000008037fae */ /* 0x0003e2000892184e */
[----:B------:R-:W-:Y:S01]  /*79360*/  UISETP.GT.AND UP1, UPT, UR18, 0x6e, UPT ;  /* 0x0000006e1200788c */ /* 0x000fe2000bf24270 */
[----:B-1----:R-:W-:-:S02]  /*79370*/  MOV R8, R12 ;  /* 0x0000000c00087202 */ /* 0x002fc40000000f00 */
[----:B------:R-:W2:Y:S01]  /*79380*/  LDL.LU R12, [R1+0x1bbc] ;  /* 0x001bbc00010c7983 */ /* 0x000ea20000300800 */
[----:B------:R-:W-:-:S03]  /*79390*/  IMAD.MOV.U32 R9, RZ, RZ, R14 ;  /* 0x000000ffff097224 */ /* 0x000fc600078e000e */
[----:B------:R-:W2:Y:S04]  /*793a0*/  LDL.LU R15, [R1+0x1bc0] ;  /* 0x001bc000010f7983 */ /* 0x000ea80000300800 */
[----:B------:R-:W2:Y:S01]  /*793b0*/  LDL.LU R14, [R1+0x1bc4] ;  /* 0x001bc400010e7983 */ /* 0x000ea20000300800 */
[----:B------:R-:W-:-:S03]  /*793c0*/  USEL UR12, URZ, 0x4, !UP1 ;  /* 0x000000043f0c7887 */ /* 0x000fc6000c800000 */
[----:B------:R1:W-:Y:S01]  /*793d0*/  LDGSTS.E [R3+0x1ab00], desc[UR14][R8.64], P1 ;  /* 0x1ab0000008037fae */ /* 0x0003e2000892184e */
[----:B------:R-:W-:-:S06]  /*793e0*/  USEL UR12, UR12, URZ, !UP0 ;  /* 0x0000003f0c0c7287 */ /* 0x000fcc000c000000 */
[----:B------:R-:W-:Y:S02]  /*793f0*/  ISETP.NE.U32.AND P0, PT, RZ, UR12, PT ;  /* 0x0000000cff007c0c */ /* 0x000fe4000bf05070 */
[----:B----4-:R-:W-:Y:S02]  /*79400*/  IADD3 R18, P1, R18, UR16, RZ ;  /* 0x0000001012127c10 */ /* 0x010fe4000ff3e0ff */
[----:B------:R-:W-:Y:S02]  /*79410*/  IADD3 R10, P2, R10, UR16, RZ ;  /* 0x000000100a0a7c10 */ /* 0x000fe4000ff5e0ff */
[----:B-1----:R-:W-:Y:S01]  /*79420*/  MOV R8, R18 ;  /* 0x0000001200087202 */ /* 0x002fe20000000f00 */
[----:B------:R-:W-:Y:S01]  /*79430*/  STL [R1+0x1b34], R18 ;  /* 0x001b341201007387 */ /* 0x000fe20000100800 */
[----:B------:R-:W-:Y:S02]  /*79440*/  IADD3.X R19, R19, UR8, RZ, P1, !PT ;  /* 0x0000000813137c10 */ /* 0x000fe40008ffe4ff */
[----:B------:R-:W-:-:S03]  /*79450*/  IADD3.X R13, R13, UR8, RZ, P2, !PT ;  /* 0x000000080d0d7c10 */ /* 0x000fc600097fe4ff */
[----:B------:R-:W-:Y:S01]  /*79460*/  IMAD.MOV.U32 R9, RZ, RZ, R19 ;  /* 0x000000ffff097224 */ /* 0x000fe200078e0013 */
[----:B------:R-:W-:Y:S04]  /*79470*/  STL [R1+0x1b30], R19 ;  /* 0x001b301301007387 */ /* 0x000fe80000100800 */
[----:B------:R-:W-:Y:S04]  /*79480*/  STL [R1+0x1b3c], R10 ;  /* 0x001b3c0a01007387 */ /* 0x000fe80000100800 */
[----:B------:R1:W-:Y:S04]  /*79490*/  STL [R1+0x1b38], R13 ;  /* 0x001b380d01007387 */ /* 0x0003e80000100800 */
[----:B------:R4:W-:Y:S02]  /*794a0*/  LDGSTS.E [R3+0x1b800], desc[UR14][R8.64], P0 ;  /* 0x1b80000008037fae */ /* 0x0009e4000812184e */
[----:B----4-:R-:W-:Y:S01]  /*794b0*/  IMAD.MOV.U32 R9, RZ, RZ, R13 ;  /* 0x000000ffff097224 */ /* 0x010fe200078e000d */
[----:B------:R-:W-:Y:S01]  /*794c0*/  MOV R8, R10 ;  /* 0x0000000a00087202 */ /* 0x000fe20000000f00 */
[----:B-1----:R-:W4:Y:S04]  /*794d0*/  LDL.LU R13, [R1+0x1bc8] ;  /* 0x001bc800010d7983 */ /* 0x002f280000300800 */
[----:B------:R-:W4:Y:S01]  /*794e0*/  LDL.LU R10, [R1+0x1bcc] ;  /* 0x001bcc00010a7983 */ /* 0x000f220000300800 */
[----:B------:R-:W-:-:S03]  /*794f0*/  UISETP.GT.AND UP1, UPT, UR18, 0x72, UPT ;  /* 0x000000721200788c */ /* 0x000fc6000bf24270 */
[----:B------:R1:W-:Y:S01]  /*79500*/  LDGSTS.E [R3+0x1b900], desc[UR14][R8.64], P0 ;  /* 0x1b90000008037fae */ /* 0x0003e2000812184e */
[----:B------:R-:W-:-:S04]  /*79510*/  USEL UR12, URZ, 0x4, !UP1 ;  /* 0x000000043f0c7887 */ /* 0x000fc8000c800000 */
[----:B------:R-:W-:Y:S01]  /*79520*/  USEL UR12, UR12, URZ, !UP0 ;  /* 0x0000003f0c0c7287 */ /* 0x000fe2000c000000 */
[----:B---3--:R-:W-:-:S04]  /*79530*/  IADD3 R16, P1, R16, UR16, RZ ;  /* 0x0000001010107c10 */ /* 0x008fc8000ff3e0ff */
[----:B-1----:R-:W-:Y:S02]  /*79540*/  MOV R8, R16 ;  /* 0x0000001000087202 */ /* 0x002fe40000000f00 */
[----:B--2---:R-:W-:Y:S01]  /*79550*/  IADD3.X R17, R17, UR8, RZ, P1, !PT ;  /* 0x0000000811117c10 */ /* 0x004fe20008ffe4ff */
[----:B------:R-:W-:Y:S04]  /*79560*/  STL [R1+0x1b44], R16 ;  /* 0x001b441001007387 */ /* 0x000fe80000100800 */
[----:B------:R-:W-:Y:S01]  /*79570*/  IMAD.MOV.U32 R9, RZ, RZ, R17 ;  /* 0x000000ffff097224 */ /* 0x000fe200078e0011 */
[----:B------:R-:W-:Y:S01]  /*79580*/  IADD3 R23, P2, R23, UR16, RZ ;  /* 0x0000001017177c10 */ /* 0x000fe2000ff5e0ff */
[----:B------:R1:W-:Y:S04]  /*79590*/  STL [R1+0x1b40], R17 ;  /* 0x001b401101007387 */ /* 0x0003e80000100800 */
[----:B------:R2:W-:Y:S04]  /*795a0*/  LDGSTS.E [R3+0x1ba00], desc[UR14][R8.64], P0 ;  /* 0x1ba0000008037fae */ /* 0x0005e8000812184e */
[----:B------:R-:W3:Y:S01]  /*795b0*/  LDL.LU R19, [R1+0x1c30] ;  /* 0x001c300001137983 */ /* 0x000ee20000300800 */
[----:B------:R-:W-:-:S02]  /*795c0*/  IADD3.X R24, R24, UR8, RZ, P2, !PT ;  /* 0x0000000818187c10 */ /* 0x000fc400097fe4ff */
[----:B------:R-:W-:Y:S01]  /*795d0*/  IADD3 R21, P3, R21, UR16, RZ ;  /* 0x0000001015157c10 */ /* 0x000fe2000ff7e0ff */
[----:B------:R-:W3:Y:S01]  /*795e0*/  LDL.LU R18, [R1+0x1c34] ;  /* 0x001c340001127983 */ /* 0x000ee20000300800 */
[----:B------:R-:W-:Y:S02]  /*795f0*/  ISETP.NE.U32.AND P1, PT, RZ, UR12, PT ;  /* 0x0000000cff007c0c */ /* 0x000fe4000bf25070 */
[----:B------:R-:W-:Y:S01]  /*79600*/  IADD3.X R22, R22, UR8, RZ, P3, !PT ;  /* 0x0000000816167c10 */ /* 0x000fe20009ffe4ff */
[----:B-1----:R-:W3:Y:S04]  /*79610*/  LDL.LU R17, [R1+0x1c38] ;  /* 0x001c380001117983 */ /* 0x002ee80000300800 */
[----:B------:R-:W3:Y:S01]  /*79620*/  LDL.LU R16, [R1+0x1c3c] ;  /* 0x001c3c0001107983 */ /* 0x000ee20000300800 */
[----:B--2---:R-:W-:Y:S01]  /*79630*/  IMAD.MOV.U32 R9, RZ, RZ, R24 ;  /* 0x000000ffff097224 */ /* 0x004fe200078e0018 */
[----:B------:R-:W-:-:S05]  /*79640*/  MOV R8, R23 ;  /* 0x0000001700087202 */ /* 0x000fca0000000f00 */
[----:B------:R1:W-:Y:S01]  /*79650*/  LDGSTS.E [R3+0x1bb00], desc[UR14][R8.64], P0 ;  /* 0x1bb0000008037fae */ /* 0x0003e2000812184e */
[----:B------:R-:W-:-:S03]  /*79660*/  IADD3 R12, P0, R12, UR16, RZ ;  /* 0x000000100c0c7c10 */ /* 0x000fc6000ff1e0ff */
[----:B------:R-:W-:Y:S04]  /*79670*/  STL [R1+0x1b4c], R23 ;  /* 0x001b4c1701007387 */ /* 0x000fe80000100800 */
[----:B------:R-:W-:Y:S01]  /*79680*/  STL [R1+0x1b48], R24 ;  /* 0x001b481801007387 */ /* 0x000fe20000100800 */
[----:B------:R-:W-:Y:S02]  /*79690*/  IADD3.X R20, R20, UR8, RZ, P0, !PT ;  /* 0x0000000814147c10 */ /* 0x000fe400087fe4ff */
[----:B------:R-:W-:Y:S01]  /*796a0*/  IADD3 R14, P2, R14, UR16, RZ ;  /* 0x000000100e0e7c10 */ /* 0x000fe2000ff5e0ff */
[----:B------:R-:W-:Y:S01]  /*796b0*/  STL [R1+0x1bb4], R21 ;  /* 0x001bb41501007387 */ /* 0x000fe20000100800 */
[----:B-1----:R-:W-:Y:S01]  /*796c0*/  MOV R8, R21 ;  /* 0x0000001500087202 */ /* 0x002fe20000000f00 */
[----:B------:R-:W-:-:S02]  /*796d0*/  IMAD.MOV.U32 R9, RZ, RZ, R22 ;  /* 0x000000ffff097224 */ /* 0x000fc400078e0016 */
[----:B------:R-:W-:Y:S04]  /*796e0*/  STL [R1+0x1bb0], R22 ;  /* 0x001bb01601007387 */ /* 0x000fe80000100800 */
[----:B------:R1:W-:Y:S01]  /*796f0*/  STL [R1+0x1bbc], R12 ;  /* 0x001bbc0c01007387 */ /* 0x0003e20000100800 */
[----:B------:R-:W-:-:S03]  /*79700*/  IADD3.X R15, R15, UR8, RZ, P2, !PT ;  /* 0x000000080f0f7c10 */ /* 0x000fc600097fe4ff */
[----:B------:R2:W-:Y:S04]  /*79710*/  LDGSTS.E [R3+0x1c800], desc[UR14][R8.64], P1 ;  /* 0x1c80000008037fae */ /* 0x0005e8000892184e */
[----:B------:R-:W-:Y:S04]  /*79720*/  STL [R1+0x1bb8], R20 ;  /* 0x001bb81401007387 */ /* 0x000fe80000100800 */
[----:B------:R-:W-:Y:S01]  /*79730*/  STL [R1+0x1bc4], R14 ;  /* 0x001bc40e01007387 */ /* 0x000fe20000100800 */
[----:B--2---:R-:W-:Y:S01]  /*79740*/  MOV R8, R12 ;  /* 0x0000000c00087202 */ /* 0x004fe20000000f00 */
[----:B------:R-:W-:-:S02]  /*79750*/  IMAD.MOV.U32 R9, RZ, RZ, R20 ;  /* 0x000000ffff097224 */ /* 0x000fc400078e0014 */
[----:B-1----:R-:W2:Y:S04]  /*79760*/  LDL.LU R12, [R1+0x1c44] ;  /* 0x001c4400010c7983 */ /* 0x002ea80000300800 */
[----:B------:R1:W-:Y:S04]  /*79770*/  STL [R1+0x1bc0], R15 ;  /* 0x001bc00f01007387 */ /* 0x0003e80000100800 */
[----:B------:R1:W-:Y:S02]  /*79780*/  LDGSTS.E [R3+0x1c900], desc[UR14][R8.64], P1 ;  /* 0x1c90000008037fae */ /* 0x0003e4000892184e */
[----:B-1----:R-:W-:-:S02]  /*79790*/  IMAD.MOV.U32 R9, RZ, RZ, R15 ;  /* 0x000000ffff097224 */ /* 0x002fc400078e000f */
[----:B------:R-:W2:Y:S01]  /*797a0*/  LDL.LU R15, [R1+0x1c40] ;  /* 0x001c4000010f7983 */ /* 0x000ea20000300800 */
[----:B------:R-:W-:-:S05]  /*797b0*/  MOV R8, R14 ;  /* 0x0000000e00087202 */ /* 0x000fca0000000f00 */
[----:B------:R1:W-:Y:S01]  /*797c0*/  LDGSTS.E [R3+0x1ca00], desc[UR14][R8.64], P1 ;  /* 0x1ca0000008037fae */ /* 0x0003e2000892184e */
[----:B----4-:R-:W-:-:S04]  /*797d0*/  IADD3 R10, P0, R10, UR16, RZ ;  /* 0x000000100a0a7c10 */ /* 0x010fc8000ff1e0ff */
[----:B------:R-:W-:Y:S01]  /*797e0*/  IADD3.X R13, R13, UR8, RZ, P0, !PT ;  /* 0x000000080d0d7c10 */ /* 0x000fe200087fe4ff */
[----:B------:R-:W-:Y:S01]  /*797f0*/  STL [R1+0x1bcc], R10 ;  /* 0x001bcc0a01007387 */ /* 0x000fe20000100800 */
[----:B-1----:R-:W-:-:S03]  /*79800*/  MOV R8, R10 ;  /* 0x0000000a00087202 */ /* 0x002fc60000000f00 */
[----:B------:R1:W-:Y:S04]  /*79810*/  STL [R1+0x1bc8], R13 ;  /* 0x001bc80d01007387 */ /* 0x0003e80000100800 */
[----:B------:R-:W4:Y:S01]  /*79820*/  LDL.LU R20, [R1+0x1c48] ;  /* 0x001c480001147983 */ /* 0x000f220000300800 */
[----:B------:R-:W-:-:S03]  /*79830*/  IMAD.MOV.U32 R9, RZ, RZ, R13 ;  /* 0x000000ffff097224 */ /* 0x000fc600078e000d */
[----:B------:R-:W4:Y:S01]  /*79840*/  LDL.LU R14, [R1+0x1c4c] ;  /* 0x001c4c00010e7983 */ /* 0x000f220000300800 */
[----:B------:R-:W-:-:S03]  /*79850*/  UISETP.GT.AND UP1, UPT, UR18, 0x76, UPT ;  /* 0x000000761200788c */ /* 0x000fc6000bf24270 */
[----:B------:R3:W-:Y:S04]  /*79860*/  LDGSTS.E [R3+0x1cb00], desc[UR14][R8.64], P1 ;  /* 0x1cb0000008037fae */ /* 0x0007e8000892184e */
[----:B-1----:R-:W4:Y:S04]  /*79870*/  LDL.LU R13, [R1+0x1cb0] ;  /* 0x001cb000010d7983 */ /* 0x002f280000300800 */
[----:B------:R-:W4:Y:S01]  /*79880*/  LDL.LU R10, [R1+0x1cb4] ;  /* 0x001cb400010a7983 */ /* 0x000f220000300800 */
[----:B------:R-:W-:-:S04]  /*79890*/  USEL UR12, URZ, 0x4, !UP1 ;  /* 0x000000043f0c7887 */ /* 0x000fc8000c800000 */
[----:B------:R-:W-:-:S06]  /*798a0*/  USEL UR12, UR12, URZ, !UP0 ;  /* 0x0000003f0c0c7287 */ /* 0x000fcc000c000000 */
[----:B------:R-:W-:Y:S02]  /*798b0*/  ISETP.NE.U32.AND P0, PT, RZ, UR12, PT ;  /* 0x0000000cff007c0c */ /* 0x000fe4000bf05070 */
[----:B---3--:R-:W-:-:S04]  /*798c0*/  IADD3 R18, P1, R18, UR16, RZ ;  /* 0x0000001012127c10 */ /* 0x008fc8000ff3e0ff */
[----:B------:R-:W-:Y:S02]  /*798d0*/  IADD3.X R19, R19, UR8, RZ, P1, !PT ;  /* 0x0000000813137c10 */ /* 0x000fe40008ffe4ff */
[----:B------:R-:W-:Y:S01]  /*798e0*/  IADD3 R16, P2, R16, UR16, RZ ;  /* 0x0000001010107c10 */ /* 0x000fe2000ff5e0ff */
[----:B------:R1:W-:Y:S04]  /*798f0*/  STL [R1+0x1c34], R18 ;  /* 0x001c341201007387 */ /* 0x0003e80000100800 */
[----:B------:R3:W-:Y:S01]  /*79900*/  STL [R1+0x1c30], R19 ;  /* 0x001c301301007387 */ /* 0x0007e20000100800 */
[----:B------:R-:W-:-:S03]  /*79910*/  IADD3.X R17, R17, UR8, RZ, P2, !PT ;  /* 0x0000000811117c10 */ /* 0x000fc600097fe4ff */
[----:B------:R-:W-:Y:S04]  /*79920*/  STL [R1+0x1c3c], R16 ;  /* 0x001c3c1001007387 */ /* 0x000fe80000100800 */
[----:B------:R-:W4:Y:S04]  /*79930*/  LDL.LU R23, [R1+0x1cbc] ;  /* 0x001cbc0001177983 */ /* 0x000f280000300800 */
[----:B------:R-:W-:Y:S04]  /*79940*/  STL [R1+0x1c38], R17 ;  /* 0x001c381101007387 */ /* 0x000fe80000100800 */
[----:B------:R-:W4:Y:S04]  /*79950*/  LDL.LU R21, [R1+0x1cc4] ;  /* 0x001cc40001157983 */ /* 0x000f280000300800 */
[----:B------:R-:W4:Y:S04]  /*79960*/  LDL.LU R24, [R1+0x1cb8] ;  /* 0x001cb80001187983 */ /* 0x000f280000300800 */
[----:B------:R-:W4:Y:S01]  /*79970*/  LDL.LU R22, [R1+0x1cc0] ;  /* 0x001cc00001167983 */ /* 0x000f220000300800 */
[----:B------:R-:W-:Y:S01]  /*79980*/  MOV R8, R18 ;  /* 0x0000001200087202 */ /* 0x000fe20000000f00 */
[----:B------:R-:W-:-:S02]  /*79990*/  IMAD.MOV.U32 R9, RZ, RZ, R19 ;  /* 0x000000ffff097224 */ /* 0x000fc400078e0013 */
[----:B-1----:R-:W4:Y:S04]  /*799a0*/  LDL.LU R18, [R1+0x1ccc] ;  /* 0x001ccc0001127983 */ /* 0x002f280000300800 */
[----:B------:R1:W-:Y:S01]  /*799b0*/  LDGSTS.E [R3+0x1d800], desc[UR14][R8.64], P0 ;  /* 0x1d80000008037fae */ /* 0x0003e2000812184e */
[----:B--2---:R-:W-:-:S05]  /*799c0*/  IADD3 R12, P1, R12, UR16, RZ ;  /* 0x000000100c0c7c10 */ /* 0x004fca000ff3e0ff */
[----:B------:R-:W-:Y:S01]  /*799d0*/  STL [R1+0x1c44], R12 ;  /* 0x001c440c01007387 */ /* 0x000fe20000100800 */
[----:B-1----:R-:W-:Y:S01]  /*799e0*/  MOV R8, R16 ;  /* 0x0000001000087202 */ /* 0x002fe20000000f00 */
[----:B------:R-:W-:-:S05]  /*799f0*/  IMAD.MOV.U32 R9, RZ, RZ, R17 ;  /* 0x000000ffff097224 */ /* 0x000fca00078e0011 */
[----:B------:R1:W-:Y:S01]  /*79a00*/  LDGSTS.E [R3+0x1d900], desc[UR14][R8.64], P0 ;  /* 0x1d90000008037fae */ /* 0x0003e2000812184e */
[----:B------:R-:W-:-:S05]  /*79a10*/  IADD3.X R15, R15, UR8, RZ, P1, !PT ;  /* 0x000000080f0f7c10 */ /* 0x000fca0008ffe4ff */
[----:B------:R2:W-:Y:S04]  /*79a20*/  STL [R1+0x1c40], R15 ;  /* 0x001c400f01007387 */ /* 0x0005e80000100800 */
[----:B---3--:R-:W3:Y:S01]  /*79a30*/  LDL.LU R19, [R1+0x1cc8] ;  /* 0x001cc80001137983 */ /* 0x008ee20000300800 */
[----:B-1----:R-:W-:Y:S01]  /*79a40*/  IMAD.MOV.U32 R9, RZ, RZ, R15 ;  /* 0x000000ffff097224 */ /* 0x002fe200078e000f */
[----:B------:R-:W-:-:S05]  /*79a50*/  MOV R8, R12 ;  /* 0x0000000c00087202 */ /* 0x000fca0000000f00 */
[----:B------:R1:W-:Y:S04]  /*79a60*/  LDGSTS.E [R3+0x1da00], desc[UR14][R8.64], P0 ;  /* 0x1da0000008037fae */ /* 0x0003e8000812184e */
[----:B--2---:R-:W2:Y:S04]  /*79a70*/  LDL.LU R15, [R1+0x1d30] ;  /* 0x001d3000010f7983 */ /* 0x004ea80000300800 */
[----:B------:R-:W2:Y:S04]  /*79a80*/  LDL.LU R12, [R1+0x1d34] ;  /* 0x001d3400010c7983 */ /* 0x000ea80000300800 */
[----:B------:R-:W2:Y:S04]  /*79a90*/  LDL.LU R17, [R1+0x1d38] ;  /* 0x001d380001117983 */ /* 0x000ea80000300800 */
[----:B------:R-:W2:Y:S01]  /*79aa0*/  LDL.LU R16, [R1+0x1d3c] ;  /* 0x001d3c0001107983 */ /* 0x000ea20000300800 */
[----:B----4-:R-:W-:-:S04]  /*79ab0*/  IADD3 R14, P2, R14, UR16, RZ ;  /* 0x000000100e0e7c10 */ /* 0x010fc8000ff5e0ff */
[----:B------:R-:W-:Y:S02]  /*79ac0*/  IADD3.X R20, R20, UR8, RZ, P2, !PT ;  /* 0x0000000814147c10 */ /* 0x000fe400097fe4ff */
[----:B------:R-:W-:Y:S01]  /*79ad0*/  IADD3 R10, P3, R10, UR16, RZ ;  /* 0x000000100a0a7c10 */ /* 0x000fe2000ff7e0ff */
[----:B------:R-:W-:Y:S03]  /*79ae0*/  STL [R1+0x1c4c], R14 ;  /* 0x001c4c0e01007387 */ /* 0x000fe60000100800 */
[----:B------:R-:W-:Y:S01]  /*79af0*/  IADD3.X R13, R13, UR8, RZ, P3, !PT ;  /* 0x000000080d0d7c10 */ /* 0x000fe20009ffe4ff */
[----:B------:R4:W-:Y:S01]  /*79b00*/  STL [R1+0x1c48], R20 ;  /* 0x001c481401007387 */ /* 0x0009e20000100800 */
[----:B-1----:R-:W-:Y:S01]  /*79b10*/  MOV R8, R14 ;  /* 0x0000000e00087202 */ /* 0x002fe20000000f00 */
[----:B------:R-:W-:Y:S02]  /*79b20*/  IMAD.MOV.U32 R9, RZ, RZ, R20 ;  /* 0x000000ffff097224 */ /* 0x000fe400078e0014 */
[----:B------:R-:W-:Y:S04]  /*79b30*/  STL [R1+0x1cb4], R10 ;  /* 0x001cb40a01007387 */ /* 0x000fe80000100800 */
[----:B------:R1:W-:Y:S04]  /*79b40*/  STL [R1+0x1cb0], R13 ;  /* 0x001cb00d01007387 */ /* 0x0003e80000100800 */
[----:B------:R1:W-:Y:S04]  /*79b50*/  LDGSTS.E [R3+0x1db00], desc[UR14][R8.64], P0 ;  /* 0x1db0000008037fae */ /* 0x0003e8000812184e */
[----:B----4-:R-:W4:Y:S04]  /*79b60*/  LDL.LU R20, [R1+0x1d40] ;  /* 0x001d400001147983 */ /* 0x010f280000300800 */
[----:B------:R-:W4:Y:S01]  /*79b70*/  LDL.LU R14, [R1+0x1d44] ;  /* 0x001d4400010e7983 */ /* 0x000f220000300800 */
[----:B-1----:R-:W-:Y:S01]  /*79b80*/  IMAD.MOV.U32 R9, RZ, RZ, R13 ;  /* 0x000000ffff097224 */ /* 0x002fe200078e000d */
[----:B------:R-:W-:-:S02]  /*79b90*/  MOV R8, R10 ;  /* 0x0000000a00087202 */ /* 0x000fc40000000f00 */
[----:B------:R-:W4:Y:S04]  /*79ba0*/  LDL.LU R13, [R1+0x1d48] ;  /* 0x001d4800010d7983 */ /* 0x000f280000300800 */
[----:B------:R-:W4:Y:S01]  /*79bb0*/  LDL.LU R10, [R1+0x1d4c] ;  /* 0x001d4c00010a7983 */ /* 0x000f220000300800 */
[----:B------:R-:W-:-:S04]  /*79bc0*/  UISETP.GT.AND UP1, UPT, UR18, 0x7a, UPT ;  /* 0x0000007a1200788c */ /* 0x000fc8000bf24270 */
[----:B------:R-:W-:-:S04]  /*79bd0*/  USEL UR12, URZ, 0x4, !UP1 ;  /* 0x000000043f0c7887 */ /* 0x000fc8000c800000 */
[----:B------:R-:W-:-:S06]  /*79be0*/  USEL UR12, UR12, URZ, !UP0 ;  /* 0x0000003f0c0c7287 */ /* 0x000fcc000c000000 */
[----:B------:R-:W-:Y:S01]  /*79bf0*/  ISETP.NE.U32.AND P1, PT, RZ, UR12, PT ;  /* 0x0000000cff007c0c */ /* 0x000fe2000bf25070 */
[----:B------:R-:W-:-:S12]  /*79c00*/  UISETP.GT.AND UP1, UPT, UR18, 0x7e, UPT ;  /* 0x0000007e1200788c */ /* 0x000fd8000bf24270 */
[----:B------:R1:W-:Y:S01]  /*79c10*/  LDGSTS.E [R3+0x1e800], desc[UR14][R8.64], P1 ;  /* 0x1e80000008037fae */ /* 0x0003e2000892184e */
[----:B------:R-:W-:Y:S01]  /*79c20*/  USEL UR12, URZ, 0x4, !UP1 ;  /* 0x000000043f0c7887 */ /* 0x000fe2000c800000 */
[----:B------:R-:W-:-:S04]  /*79c30*/  IADD3 R23, P0, R23, UR16, RZ ;  /* 0x0000001017177c10 */ /* 0x000fc8000ff1e0ff */
[----:B------:R-:W-:Y:S02]  /*79c40*/  IADD3.X R24, R24, UR8, RZ, P0, !PT ;  /* 0x0000000818187c10 */ /* 0x000fe400087fe4ff */
[----:B------:R-:W-:Y:S02]  /*79c50*/  IADD3 R21, P2, R21, UR16, RZ ;  /* 0x0000001015157c10 */ /* 0x000fe4000ff5e0ff */
[----:B-1----:R-:W-:Y:S01]  /*79c60*/  MOV R8, R23 ;  /* 0x0000001700087202 */ /* 0x002fe20000000f00 */
[----:B------:R-:W-:Y:S01]  /*79c70*/  IMAD.MOV.U32 R9, RZ, RZ, R24 ;  /* 0x000000ffff097224 */ /* 0x000fe200078e0018 */
[----:B------:R-:W-:Y:S02]  /*79c80*/  IADD3.X R22, R22, UR8, RZ, P2, !PT ;  /* 0x0000000816167c10 */ /* 0x000fe400097fe4ff */
[----:B------:R-:W-:Y:S02]  /*79c90*/  IADD3 R18, P0, R18, UR16, RZ ;  /* 0x0000001012127c10 */ /* 0x000fe4000ff1e0ff */
[----:B------:R1:W-:Y:S01]  /*79ca0*/  LDGSTS.E [R3+0x1e900], desc[UR14][R8.64], P1 ;  /* 0x1e90000008037fae */ /* 0x0003e2000892184e */
[----:B------:R-:W-:-:S03]  /*79cb0*/  USEL UR12, UR12, URZ, !UP0 ;  /* 0x0000003f0c0c7287 */ /* 0x000fc6000c000000 */
[----:B------:R-:W-:Y:S01]  /*79cc0*/  STL [R1+0x1cbc], R23 ;  /* 0x001cbc1701007387 */ /* 0x000fe20000100800 */
[----:B-1----:R-:W-:Y:S01]  /*79cd0*/  MOV R8, R21 ;  /* 0x0000001500087202 */ /* 0x002fe20000000f00 */
[----:B------:R-:W-:-:S05]  /*79ce0*/  IMAD.MOV.U32 R9, RZ, RZ, R22 ;  /* 0x000000ffff097224 */ /* 0x000fca00078e0016 */
[----:B------:R1:W-:Y:S04]  /*79cf0*/  LDGSTS.E [R3+0x1ea00], desc[UR14][R8.64], P1 ;  /* 0x1ea0000008037fae */ /* 0x0003e8000892184e */
[----:B------:R-:W-:Y:S04]  /*79d00*/  STL [R1+0x1cb8], R24 ;  /* 0x001cb81801007387 */ /* 0x000fe80000100800 */
[----:B------:R-:W-:Y:S04]  /*79d10*/  STL [R1+0x1cc4], R21 ;  /* 0x001cc41501007387 */ /* 0x000fe80000100800 */
[----:B------:R-:W-:Y:S04]  /*79d20*/  STL [R1+0x1cc0], R22 ;  /* 0x001cc01601007387 */ /* 0x000fe80000100800 */
[----:B------:R-:W-:Y:S01]  /*79d30*/  STL [R1+0x1ccc], R18 ;  /* 0x001ccc1201007387 */ /* 0x000fe20000100800 */
[----:B-1----:R-:W-:-:S02]  /*79d40*/  MOV R8, R18 ;  /* 0x0000001200087202 */ /* 0x002fc40000000f00 */
[----:B---3--:R-:W-:-:S05]  /*79d50*/  IADD3.X R19, R19, UR8, RZ, P0, !PT ;  /* 0x0000000813137c10 */ /* 0x008fca00087fe4ff */
[----:B------:R-:W-:Y:S01]  /*79d60*/  IMAD.MOV.U32 R9, RZ, RZ, R19 ;  /* 0x000000ffff097224 */ /* 0x000fe200078e0013 */
[----:B------:R-:W-:-:S04]  /*79d70*/  ISETP.NE.U32.AND P0, PT, RZ, UR12, PT ;  /* 0x0000000cff007c0c */ /* 0x000fc8000bf05070 */
[----:B------:R1:W-:Y:S01]  /*79d80*/  LDGSTS.E [R3+0x1eb00], desc[UR14][R8.64], P1 ;  /* 0x1eb0000008037fae */ /* 0x0003e2000892184e */
[----:B--2---:R-:W-:-:S03]  /*79d90*/  IADD3 R12, P1, R12, UR16, RZ ;  /* 0x000000100c0c7c10 */ /* 0x004fc6000ff3e0ff */
[----:B------:R2:W-:Y:S01]  /*79da0*/  STL [R1+0x1cc8], R19 ;  /* 0x001cc81301007387 */ /* 0x0005e20000100800 */
[----:B------:R-:W-:Y:S02]  /*79db0*/  IADD3 R16, P2, R16, UR16, RZ ;  /* 0x0000001010107c10 */ /* 0x000fe4000ff5e0ff */
[----:B------:R-:W-:Y:S02]  /*79dc0*/  IADD3.X R15, R15, UR8, RZ, P1, !PT ;  /* 0x000000080f0f7c10 */ /* 0x000fe40008ffe4ff */
[----:B------:R-:W-:Y:S01]  /*79dd0*/  IADD3.X R17, R17, UR8, RZ, P2, !PT ;  /* 0x0000000811117c10 */ /* 0x000fe200097fe4ff */
[----:B--2---:R-:W2:Y:S04]  /*79de0*/  LDL.LU R19, [R1+0x2268] ;  /* 0x0022680001137983 */ /* 0x004ea80000300800 */
[----:B------:R-:W3:Y:S04]  /*79df0*/  LDL.LU R18, [R1+0x2274] ;  /* 0x0022740001127983 */ /* 0x000ee80000300800 */
[----:B------:R-:W-:Y:S01]  /*79e00*/  STL [R1+0x1d34], R12 ;  /* 0x001d340c01007387 */ /* 0x000fe20000100800 */
[----:B-1----:R-:W-:Y:S01]  /*79e10*/  MOV R8, R12 ;  /* 0x0000000c00087202 */ /* 0x002fe20000000f00 */
[----:B------:R-:W-:-:S02]  /*79e20*/  IMAD.MOV.U32 R9, RZ, RZ, R15 ;  /* 0x000000ffff097224 */ /* 0x000fc400078e000f */
[----:B------:R1:W-:Y:S04]  /*79e30*/  STL [R1+0x1d30], R15 ;  /* 0x001d300f01007387 */ /* 0x0003e80000100800 */
[----:B------:R-:W-:Y:S04]  /*79e40*/  STL [R1+0x1d3c], R16 ;  /* 0x001d3c1001007387 */ /* 0x000fe80000100800 */
[----:B------:R1:W-:Y:S04]  /*79e50*/  LDGSTS.E [R3+0x1f800], desc[UR14][R8.64], P0 ;  /* 0x1f80000008037fae */ /* 0x0003e8000812184e */
[----:B-1----:R-:W2:Y:S04]  /*79e60*/  LDL.LU R15, [R1+0x226c] ;  /* 0x00226c00010f7983 */ /* 0x002ea80000300800 */
[----:B------:R1:W-:Y:S04]  /*79e70*/  STL [R1+0x1d38], R17 ;  /* 0x001d381101007387 */ /* 0x0003e80000100800 */
[----:B------:R-:W2:Y:S01]  /*79e80*/  LDL.LU R12, [R1+0x2264] ;  /* 0x00226400010c7983 */ /* 0x000ea20000300800 */
[----:B------:R-:W-:Y:S01]  /*79e90*/  IMAD.MOV.U32 R9, RZ, RZ, R17 ;  /* 0x000000ffff097224 */ /* 0x000fe200078e0011 */
[----:B------:R-:W-:-:S02]  /*79ea0*/  MOV R8, R16 ;  /* 0x0000001000087202 */ /* 0x000fc40000000f00 */
[----:B-1----:R-:W2:Y:S04]  /*79eb0*/  LDL.LU R17, [R1+0x2260] ;  /* 0x0022600001117983 */ /* 0x002ea80000300800 */
[----:B------:R-:W2:Y:S04]  /*79ec0*/  LDL.LU R16, [R1+0x2258] ;  /* 0x0022580001107983 */ /* 0x000ea80000300800 */
[----:B------:R1:W-:Y:S01]  /*79ed0*/  LDGSTS.E [R3+0x1f900], desc[UR14][R8.64], P0 ;  /* 0x1f90000008037fae */ /* 0x0003e2000812184e */
[----:B----4-:R-:W-:-:S04]  /*79ee0*/  IADD3 R14, P1, R14, UR16, RZ ;  /* 0x000000100e0e7c10 */ /* 0x010fc8000ff3e0ff */
[----:B------:R-:W-:Y:S02]  /*79ef0*/  IADD3.X R20, R20, UR8, RZ, P1, !PT ;  /* 0x0000000814147c10 */ /* 0x000fe40008ffe4ff */
[----:B-1----:R-:W-:Y:S02]  /*79f00*/  MOV R8, R14 ;  /* 0x0000000e00087202 */ /* 0x002fe40000000f00 */
[----:B------:R-:W-:Y:S01]  /*79f10*/  IADD3 R10, P2, R10, UR16, RZ ;  /* 0x000000100a0a7c10 */ /* 0x000fe2000ff5e0ff */
[----:B------:R-:W-:Y:S01]  /*79f20*/  IMAD.MOV.U32 R9, RZ, RZ, R20 ;  /* 0x000000ffff097224 */ /* 0x000fe200078e0014 */
[----:B------:R1:W-:Y:S02]  /*79f30*/  STL [R1+0x1d44], R14 ;  /* 0x001d440e01007387 */ /* 0x0003e40000100800 */
[----:B------:R-:W-:Y:S02]  /*79f40*/  IADD3.X R13, R13, UR8, RZ, P2, !PT ;  /* 0x000000080d0d7c10 */ /* 0x000fe400097fe4ff */
[----:B------:R-:W-:Y:S04]  /*79f50*/  STL [R1+0x1d40], R20 ;  /* 0x001d401401007387 */ /* 0x000fe80000100800 */
[----:B------:R-:W-:Y:S04]  /*79f60*/  STL [R1+0x1d4c], R10 ;  /* 0x001d4c0a01007387 */ /* 0x000fe80000100800 */
[----:B------:R4:W-:Y:S04]  /*79f70*/  LDGSTS.E [R3+0x1fa00], desc[UR14][R8.64], P0 ;  /* 0x1fa0000008037fae */ /* 0x0009e8000812184e */
[----:B------:R4:W-:Y:S04]  /*79f80*/  STL [R1+0x1d48], R13 ;  /* 0x001d480d01007387 */ /* 0x0009e80000100800 */
[----:B-1----:R-:W2:Y:S01]  /*79f90*/  LDL.LU R14, [R1+0x2250] ;  /* 0x00225000010e7983 */ /* 0x002ea20000300800 */
[----:B----4-:R-:W-:-:S03]  /*79fa0*/  IMAD.MOV.U32 R9, RZ, RZ, R13 ;  /* 0x000000ffff097224 */ /* 0x010fc600078e000d */
[----:B------:R-:W4:Y:S01]  /*79fb0*/  LDL.LU R13, [R1+0x225c] ;  /* 0x00225c00010d7983 */ /* 0x000f220000300800 */
[----:B------:R-:W-:Y:S01]  /*79fc0*/  UISETP.GT.AND UP1, UPT, UR18, 0x3, UPT ;  /* 0x000000031200788c */ /* 0x000fe2000bf24270 */
[----:B------:R-:W-:Y:S01]  /*79fd0*/  MOV R246, R81 ;  /* 0x0000005100f67202 */ /* 0x000fe20000000f00 */
[----:B------:R-:W-:Y:S01]  /*79fe0*/  IMAD.MOV.U32 R247, RZ, RZ, R80 ;  /* 0x000000fffff77224 */ /* 0x000fe200078e0050 */
[----:B------:R-:W-:Y:S01]  /*79ff0*/  MOV R8, R10 ;  /* 0x0000000a00087202 */ /* 0x000fe20000000f00 */
[----:B------:R-:W-:Y:S01]  /*7a000*/  USEL UR12, URZ, 0x4, !UP1 ;  /* 0x000000043f0c7887 */ /* 0x000fe2000c800000 */
[----:B------:R-:W4:Y:S04]  /*7a010*/  LDL.LU R23, [R1+0x21f4] ;  /* 0x0021f40001177983 */ /* 0x000f280000300800 */
[----:B------:R1:W-:Y:S04]  /*7a020*/  LDGSTS.E [R3+0x1fb00], desc[UR14][R8.64], P0 ;  /* 0x1fb0000008037fae */ /* 0x0003e8000812184e */
[----:B------:R-:W4:Y:S01]  /*7a030*/  LDL.LU R10, [R1+0x21ec] ;  /* 0x0021ec00010a7983 */ /* 0x000f220000300800 */
[----:B------:R-:W-:Y:S01]  /*7a040*/  USEL UR12, UR12, URZ, !UP0 ;  /* 0x0000003f0c0c7287 */ /* 0x000fe2000c000000 */
[----:B------:R-:W-:Y:S05]  /*7a050*/  HMMA.1688.F32.TF32 R244, R124, R82, R244 ;  /* 0x000000527cf4723c */ /* 0x000fea00000810f4 */
[----:B------:R-:W-:-:S02]  /*7a060*/  ISETP.NE.U32.AND P0, PT, RZ, UR12, PT ;  /* 0x0000000cff007c0c */ /* 0x000fc4000bf05070 */
[----:B------:R-:W-:-:S04]  /*7a070*/  SHF.L.U32 R127, R11, 0x2, RZ ;  /* 0x000000020b7f7819 */ /* 0x000fc800000006ff */
[----:B------:R-:W-:-:S05]  /*7a080*/  LOP3.LUT R168, R127, 0x60, RZ, 0x3c, !PT ;  /* 0x000000607fa87812 */ /* 0x000fca00078e3cff */
[----:B-1----:R-:W-:Y:S01]  /*7a090*/  VIADD R3, R168, UR13 ;  /* 0x0000000da8037c36 */ /* 0x002fe20008000000 */
[----:B---3--:R-:W-:-:S04]  /*7a0a0*/  IADD3 R18, P1, R18, UR16, RZ ;  /* 0x0000001012127c10 */ /* 0x008fc8000ff3e0ff */
[----:B--2---:R-:W-:Y:S01]  /*7a0b0*/  IADD3.X R19, R19, UR8, RZ, P1, !PT ;  /* 0x0000000813137c10 */ /* 0x004fe20008ffe4ff */
[----:B------:R-:W-:Y:S01]  /*7a0c0*/  STL [R1+0x2274], R18 ;  /* 0x0022741201007387 */ /* 0x000fe20000100800 */
[----:B------:R-:W-:-:S03]  /*7a0d0*/  MOV R8, R18 ;  /* 0x0000001200087202 */ /* 0x000fc60000000f00 */
[----:B------:R-:W-:Y:S04]  /*7a0e0*/  STL [R1+0x2268], R19 ;  /* 0x0022681301007387 */ /* 0x000fe80000100800 */
[----:B------:R-:W2:Y:S01]  /*7a0f0*/  LDL.LU R24, [R1+0x21e8] ;  /* 0x0021e80001187983 */ /* 0x000ea20000300800 */
[----:B------:R-:W-:Y:S01]  /*7a100*/  IADD3 R15, P1, R15, UR16, RZ ;  /* 0x000000100f0f7c10 */ /* 0x000fe2000ff3e0ff */
[----:B------:R-:W-:Y:S01]  /*7a110*/  IMAD.MOV.U32 R9, RZ, RZ, R19 ;  /* 0x000000ffff097224 */ /* 0x000fe200078e0013 */
[----:B------:R-:W-:Y:S01]  /*7a120*/  IADD3 R12, P2, R12, UR16, RZ ;  /* 0x000000100c0c7c10 */ /* 0x000fe2000ff5e0ff */
[----:B------:R-:W3:Y:S04]  /*7a130*/  LDL.LU R22, [R1+0x21e0] ;  /* 0x0021e00001167983 */ /* 0x000ee80000300800 */
[----:B------:R1:W-:Y:S04]  /*7a140*/  STL [R1+0x226c], R15 ;  /* 0x00226c0f01007387 */ /* 0x0003e80000100800 */
[----:B------:R1:W-:Y:S01]  /*7a150*/  LDGSTS.E [R3+0xc00], desc[UR14][R8.64], P0 ;  /* 0x00c0000008037fae */ /* 0x0003e2000812184e */
[----:B------:R-:W-:-:S02]  /*7a160*/  IADD3.X R17, R17, UR8, RZ, P1, !PT ;  /* 0x0000000811117c10 */ /* 0x000fc40008ffe4ff */
[----:B------:R-:W-:-:S03]  /*7a170*/  IADD3.X R16, R16, UR8, RZ, P2, !PT ;  /* 0x0000000810107c10 */ /* 0x000fc600097fe4ff */
[----:B------:R-:W-:Y:S01]  /*7a180*/  STL [R1+0x2260], R17 ;  /* 0x0022601101007387 */ /* 0x000fe20000100800 */
[----:B-1----:R-:W-:-:S03]  /*7a190*/  MOV R8, R15 ;  /* 0x0000000f00087202 */ /* 0x002fc60000000f00 */
[----:B------:R1:W-:Y:S04]  /*7a1a0*/  STL [R1+0x2264], R12 ;  /* 0x0022640c01007387 */ /* 0x0003e80000100800 */
[----:B------:R-:W3:Y:S04]  /*7a1b0*/  LDL.LU R15, [R1+0x21e4] ;  /* 0x0021e400010f7983 */ /* 0x000ee80000300800 */
[----:B------:R-:W-:Y:S04]  /*7a1c0*/  STL [R1+0x2258], R16 ;  /* 0x0022581001007387 */ /* 0x000fe80000100800 */
[----:B------:R-:W3:Y:S01]  /*7a1d0*/  LDL.LU R21, [R1+0x21d8] ;  /* 0x0021d80001157983 */ /* 0x000ee20000300800 */
[----:B------:R-:W-:-:S03]  /*7a1e0*/  IMAD.MOV.U32 R9, RZ, RZ, R17 ;  /* 0x000000ffff097224 */ /* 0x000fc600078e0011 */
[----:B------:R-:W3:Y:S04]  /*7a1f0*/  LDL.LU R20, [R1+0x21d0] ;  /* 0x0021d00001147983 */ /* 0x000ee80000300800 */
[----:B------:R1:W-:Y:S02]  /*7a200*/  LDGSTS.E [R3+0xd00], desc[UR14][R8.64], P0 ;  /* 0x00d0000008037fae */ /* 0x0003e4000812184e */
[----:B-1----:R-:W-:Y:S02]  /*7a210*/  MOV R8, R12 ;  /* 0x0000000c00087202 */ /* 0x002fe40000000f00 */
[----:B------:R-:W3:Y:S04]  /*7a220*/  LDL.LU R12, [R1+0x21dc] ;  /* 0x0021dc00010c7983 */ /* 0x000ee80000300800 */
[----:B------:R-:W3:Y:S01]  /*7a230*/  LDL.LU R19, [R1+0x2168] ;  /* 0x0021680001137983 */ /* 0x000ee20000300800 */
[----:B------:R-:W-:-:S03]  /*7a240*/  IMAD.MOV.U32 R9, RZ, RZ, R16 ;  /* 0x000000ffff097224 */ /* 0x000fc600078e0010 */
[----:B------:R-:W3:Y:S04]  /*7a250*/  LDL.LU R17, [R1+0x2174] ;  /* 0x0021740001117983 */ /* 0x000ee80000300800 */
[----:B------:R1:W-:Y:S01]  /*7a260*/  LDGSTS.E [R3+0xe00], desc[UR14][R8.64], P0 ;  /* 0x00e0000008037fae */ /* 0x0003e2000812184e */
[----:B----4-:R-:W-:-:S04]  /*7a270*/  IADD3 R13, P1, R13, UR16, RZ ;  /* 0x000000100d0d7c10 */ /* 0x010fc8000ff3e0ff */
[----:B------:R-:W-:Y:S01]  /*7a280*/  IADD3.X R14, R14, UR8, RZ, P1, !PT ;  /* 0x000000080e0e7c10 */ /* 0x000fe20008ffe4ff */
[----:B------:R4:W-:Y:S01]  /*7a290*/  STL [R1+0x225c], R13 ;  /* 0x00225c0d01007387 */ /* 0x0009e20000100800 */
[----:B-1----:R-:W-:-:S03]  /*7a2a0*/  MOV R8, R13 ;  /* 0x0000000d00087202 */ /* 0x002fc60000000f00 */
[----:B------:R1:W-:Y:S04]  /*7a2b0*/  STL [R1+0x2250], R14 ;  /* 0x0022500e01007387 */ /* 0x0003e80000100800 */
[----:B------:R-:W3:Y:S04]  /*7a2c0*/  LDL.LU R18, [R1+0x2160] ;  /* 0x0021600001127983 */ /* 0x000ee80000300800 */
[----:B----4-:R-:W4:Y:S01]  /*7a2d0*/  LDL.LU R13, [R1+0x216c] ;  /* 0x00216c00010d7983 */ /* 0x010f220000300800 */
[----:B------:R-:W-:-:S03]  /*7a2e0*/  IMAD.MOV.U32 R9, RZ, RZ, R14 ;  /* 0x000000ffff097224 */ /* 0x000fc600078e000e */
[----:B------:R-:W4:Y:S04]  /*7a2f0*/  LDL.LU R16, [R1+0x2158] ;  /* 0x0021580001107983 */ /* 0x000f280000300800 */
[----:B-1----:R-:W4:Y:S01]  /*7a300*/  LDL.LU R14, [R1+0x2164] ;  /* 0x00216400010e7983 */ /* 0x002f220000300800 */
[----:B------:R-:W-:-:S03]  /*7a310*/  UISETP.GT.AND UP1, UPT, UR18, 0x7, UPT ;  /* 0x000000071200788c */ /* 0x000fc6000bf24270 */
[----:B------:R1:W-:Y:S01]  /*7a320*/  LDGSTS.E [R3+0xf00], desc[UR14][R8.64], P0 ;  /* 0x00f0000008037fae */ /* 0x0003e2000812184e */
[----:B------:R-:W-:-:S04]  /*7a330*/  USEL UR12, URZ, 0x4, !UP1 ;  /* 0x000000043f0c7887 */ /* 0x000fc8000c800000 */
[----:B------:R-:W-:Y:S01]  /*7a340*/  USEL UR12, UR12, URZ, !UP0 ;  /* 0x0000003f0c0c7287 */ /* 0x000fe2000c000000 */
[----:B------:R-:W-:-:S05]  /*7a350*/  IADD3 R23, P1, R23, UR16, RZ ;  /* 0x0000001017177c10 */ /* 0x000fca000ff3e0ff */
[----:B------:R-:W-:Y:S02]  /*7a360*/  ISETP.NE.U32.AND P0, PT, RZ, UR12, PT ;  /* 0x0000000cff007c0c */ /* 0x000fe4000bf05070 */
[----:B------:R-:W-:Y:S02]  /*7a370*/  IADD3 R10, P2, R10, UR16, RZ ;  /* 0x000000100a0a7c10 */ /* 0x000fe4000ff5e0ff */
[----:B-1----:R-:W-:Y:S01]  /*7a380*/  MOV R8, R23 ;  /* 0x0000001700087202 */ /* 0x002fe20000000f00 */
[----:B------:R-:W-:Y:S01]  /*7a390*/  STL [R1+0x21f4], R23 ;  /* 0x0021f41701007387 */ /* 0x000fe20000100800 */
[----:B------:R-:W-:-:S04]  /*7a3a0*/  UISETP.GT.AND UP1, UPT, UR18, 0xb, UPT ;  /* 0x0000000b1200788c */ /* 0x000fc8000bf24270 */
[----:B------:R-:W-:-:S04]  /*7a3b0*/  USEL UR12, URZ, 0x4, !UP1 ;  /* 0x000000043f0c7887 */ /* 0x000fc8000c800000 */
[----:B------:R-:W-:Y:S01]  /*7a3c0*/  USEL UR12, UR12, URZ, !UP0 ;  /* 0x0000003f0c0c7287 */ /* 0x000fe2000c000000 */
[----:B--2---:R-:W-:-:S05]  /*7a3d0*/  IADD3.X R24, R24, UR8, RZ, P1, !PT ;  /* 0x0000000818187c10 */ /* 0x004fca0008ffe4ff */
[----:B------:R-:W-:Y:S01]  /*7a3e0*/  IMAD.MOV.U32 R9, RZ, RZ, R24 ;  /* 0x000000ffff097224 */ /* 0x000fe200078e0018 */
[----:B---3--:R-:W-:Y:S01]  /*7a3f0*/  IADD3.X R22, R22, UR8, RZ, P2, !PT ;  /* 0x0000000816167c10 */ /* 0x008fe200097fe4ff */
[----:B------:R-:W-:Y:S04]  /*7a400*/  STL [R1+0x21e8], R24 ;  /* 0x0021e81801007387 */ /* 0x000fe80000100800 */
[----:B------:R1:W-:Y:S04]  /*7a410*/  LDGSTS.E [R3+0x1c00], desc[UR14][R8.64], P0 ;  /* 0x01c0000008037fae */ /* 0x0003e8000812184e */
[----:B------:R2:W-:Y:S04]  /*7a420*/  STL [R1+0x21ec], R10 ;  /* 0x0021ec0a01007387 */ /* 0x0005e80000100800 */
[----:B------:R-:W-:Y:S01]  /*7a430*/  STL [R1+0x21e0], R22 ;  /* 0x0021e01601007387 */ /* 0x000fe20000100800 */
[----:B------:R-:W-:-:S02]  /*7a440*/  IADD3 R15, P1, R15, UR16, RZ ;  /* 0x000000100f0f7c10 */ /* 0x000fc4000ff3e0ff */
[----:B-1----:R-:W-:Y:S01]  /*7a450*/  MOV R8, R10 ;  /* 0x0000000a00087202 */ /* 0x002fe20000000f00 */
[----:B------:R-:W-:Y:S01]  /*7a460*/  IMAD.MOV.U32 R9, RZ, RZ, R22 ;  /* 0x000000ffff097224 */ /* 0x000fe200078e0016 */
[----:B--2---:R-:W2:Y:S01]  /*7a470*/  LDL.LU R10, [R1+0x215c] ;  /* 0x00215c00010a7983 */ /* 0x004ea20000300800 */
[----:B------:R-:W-:-:S03]  /*7a480*/  IADD3.X R21, R21, UR8, RZ, P1, !PT ;  /* 0x0000000815157c10 */ /* 0x000fc60008ffe4ff */
[----:B------:R1:W-:Y:S04]  /*7a490*/  STL [R1+0x21e4], R15 ;  /* 0x0021e40f01007387 */ /* 0x0003e80000100800 */
[----:B------:R3:W-:Y:S04]  /*7a4a0*/  LDGSTS.E [R3+0x1d00], desc[UR14][R8.64], P0 ;  /* 0x01d0000008037fae */ /* 0x0007e8000812184e */
[----:B------:R-:W-:Y:S01]  /*7a4b0*/  STL [R1+0x21d8], R21 ;  /* 0x0021d81501007387 */ /* 0x000fe20000100800 */
[----:B---3--:R-:W-:-:S03]  /*7a4c0*/  MOV R8, R15 ;  /* 0x0000000f00087202 */ /* 0x008fc60000000f00 */
[----:B-1----:R-:W3:Y:S01]  /*7a4d0*/  LDL.LU R15, [R1+0x2150] ;  /* 0x00215000010f7983 */ /* 0x002ee20000300800 */
[----:B------:R-:W-:Y:S01]  /*7a4e0*/  IADD3 R12, P2, R12, UR16, RZ ;  /* 0x000000100c0c7c10 */ /* 0x000fe2000ff5e0ff */
[----:B------:R-:W-:-:S03]  /*7a4f0*/  IMAD.MOV.U32 R9, RZ, RZ, R21 ;  /* 0x000000ffff097224 */ /* 0x000fc600078e0015 */
[----:B------:R-:W-:Y:S02]  /*7a500*/  IADD3.X R20, R20, UR8, RZ, P2, !PT ;  /* 0x0000000814147c10 */ /* 0x000fe400097fe4ff */
[----:B------:R-:W-:Y:S01]  /*7a510*/  IADD3 R17, P3, R17, UR16, RZ ;  /* 0x0000001011117c10 */ /* 0x000fe2000ff7e0ff */
[----:B------:R1:W-:Y:S01]  /*7a520*/  LDGSTS.E [R3+0x1e00], desc[UR14][R8.64], P0 ;  /* 0x01e0000008037fae */ /* 0x0003e2000812184e */
[----:B------:R-:W-:-:S03]  /*7a530*/  ISETP.NE.U32.AND P1, PT, RZ, UR12, PT ;  /* 0x0000000cff007c0c */ /* 0x000fc6000bf25070 */
[----:B------:R1:W-:Y:S01]  /*7a540*/  STL [R1+0x21dc], R12 ;  /* 0x0021dc0c01007387 */ /* 0x0003e20000100800 */
[----:B------:R-:W-:-:S03]  /*7a550*/  IADD3.X R19, R19, UR8, RZ, P3, !PT ;  /* 0x0000000813137c10 */ /* 0x000fc60009ffe4ff */
[----:B------:R-:W-:Y:S04]  /*7a560*/  STL [R1+0x21d0], R20 ;  /* 0x0021d01401007387 */ /* 0x000fe80000100800 */
[----:B------:R1:W-:Y:S04]  /*7a570*/  STL [R1+0x2174], R17 ;  /* 0x0021741101007387 */ /* 0x0003e80000100800 */
[----:B------:R-:W3:Y:S01]  /*7a580*/  LDL.LU R23, [R1+0x20f0] ;  /* 0x0020f00001177983 */ /* 0x000ee20000300800 */
[----:B-1----:R-:W-:Y:S01]  /*7a590*/  MOV R8, R12 ;  /* 0x0000000c00087202 */ /* 0x002fe20000000f00 */
[----:B------:R-:W-:-:S02]  /*7a5a0*/  IMAD.MOV.U32 R9, RZ, RZ, R20 ;  /* 0x000000ffff097224 */ /* 0x000fc400078e0014 */
[----:B------:R-:W-:Y:S04]  /*7a5b0*/  STL [R1+0x2168], R19 ;  /* 0x0021681301007387 */ /* 0x000fe80000100800 */
[----:B------:R-:W3:Y:S04]  /*7a5c0*/  LDL.LU R12, [R1+0x20f4] ;  /* 0x0020f400010c7983 */ /* 0x000ee80000300800 */
[----:B------:R-:W3:Y:S04]  /*7a5d0*/  LDL.LU R24, [R1+0x20ec] ;  /* 0x0020ec0001187983 */ /* 0x000ee80000300800 */
[----:B------:R1:W-:Y:S02]  /*7a5e0*/  LDGSTS.E [R3+0x1f00], desc[UR14][R8.64], P0 ;  /* 0x01f0000008037fae */ /* 0x0003e4000812184e */
[----:B-1----:R-:W-:Y:S01]  /*7a5f0*/  MOV R8, R17 ;  /* 0x0000001100087202 */ /* 0x002fe20000000f00 */
[----:B------:R-:W-:Y:S01]  /*7a600*/  IMAD.MOV.U32 R9, RZ, RZ, R19 ;  /* 0x000000ffff097224 */ /* 0x000fe200078e0013 */
[----:B------:R-:W3:Y:S04]  /*7a610*/  LDL.LU R17, [R1+0x20e0] ;  /* 0x0020e00001117983 */ /* 0x000ee80000300800 */
[----:B------:R1:W-:Y:S01]  /*7a620*/  LDGSTS.E [R3+0x2c00], desc[UR14][R8.64], P1 ;  /* 0x02c0000008037fae */ /* 0x0003e2000892184e */
[----:B----4-:R-:W-:-:S04]  /*7a630*/  IADD3 R13, P0, R13, UR16, RZ ;  /* 0x000000100d0d7c10 */ /* 0x010fc8000ff1e0ff */
        /* <DEDUP_REMOVED lines=20> */
[----:B--2---:R-:W-:-:S05]  /*7a780*/  IADD3 R10, P0, R10, UR16, RZ ;  /* 0x000000100a0a7c10 */ /* 0x004fca000ff1e0ff */
[----:B------:R-:W-:Y:S01]  /*7a790*/  STL [R1+0x215c], R10 ;  /* 0x00215c0a01007387 */ /* 0x000fe20000100800 */
[----:B---3--:R-:W-:-:S05]  /*7a7a0*/  IADD3.X R15, R15, UR8, RZ, P0, !PT ;  /* 0x000000080f0f7c10 */ /* 0x008fca00087fe4ff */
[----:B------:R2:W-:Y:S04]  /*7a7b0*/  STL [R1+0x2150], R15 ;  /* 0x0021500f01007387 */ /* 0x0005e80000100800 */
[----:B------:R-:W3:Y:S04]  /*7a7c0*/  LDL.LU R20, [R1+0x20c8] ;  /* 0x0020c80001147983 */ /* 0x000ee80000300800 */
[----:B------:R-:W3:Y:S01]  /*7a7d0*/  LDL.LU R22, [R1+0x206c] ;  /* 0x00206c0001167983 */ /* 0x000ee20000300800 */
[----:B-1----:R-:W-:Y:S01]  /*7a7e0*/  MOV R8, R10 ;  /* 0x0000000a00087202 */ /* 0x002fe20000000f00 */
[----:B------:R-:W-:-:S02]  /*7a7f0*/  IMAD.MOV.U32 R9, RZ, RZ, R15 ;  /* 0x000000ffff097224 */ /* 0x000fc400078e000f */
[----:B------:R-:W3:Y:S01]  /*7a800*/  LDL.LU R19, [R1+0x2060] ;  /* 0x0020600001137983 */ /* 0x000ee20000300800 */
[----:B------:R-:W-:-:S03]  /*7a810*/  ISETP.NE.U32.AND P0, PT, RZ, UR12, PT ;  /* 0x0000000cff007c0c */ /* 0x000fc6000bf05070 */
[----:B------:R1:W-:Y:S04]  /*7a820*/  LDGSTS.E [R3+0x2f00], desc[UR14][R8.64], P1 ;  /* 0x02f0000008037fae */ /* 0x0003e8000892184e */
[----:B--2---:R-:W2:Y:S04]  /*7a830*/  LDL.LU R15, [R1+0x2074] ;  /* 0x00207400010f7983 */ /* 0x004ea80000300800 */
[----:B------:R-:W2:Y:S01]  /*7a840*/  LDL.LU R16, [R1+0x2058] ;  /* 0x0020580001107983 */ /* 0x000ea20000300800 */
[----:B------:R-:W-:-:S03]  /*7a850*/  IADD3 R23, P1, R23, UR16, RZ ;  /* 0x0000001017177c10 */ /* 0x000fc6000ff3e0ff */
[----:B------:R-:W2:Y:S01]  /*7a860*/  LDL.LU R10, [R1+0x2064] ;  /* 0x00206400010a7983 */ /* 0x000ea20000300800 */
[----:B------:R-:W-:Y:S02]  /*7a870*/  IADD3.X R24, R24, UR8, RZ, P1, !PT ;  /* 0x0000000818187c10 */ /* 0x000fe40008ffe4ff */
[----:B------:R-:W-:Y:S02]  /*7a880*/  IADD3 R12, P2, R12, UR16, RZ ;  /* 0x000000100c0c7c10 */ /* 0x000fe4000ff5e0ff */
[----:B-1----:R-:W-:Y:S01]  /*7a890*/  MOV R8, R23 ;  /* 0x0000001700087202 */ /* 0x002fe20000000f00 */
[----:B------:R-:W-:Y:S01]  /*7a8a0*/  IMAD.MOV.U32 R9, RZ, RZ, R24 ;  /* 0x000000ffff097224 */ /* 0x000fe200078e0018 */
[----:B------:R-:W-:Y:S04]  /*7a8b0*/  STL [R1+0x20f0], R23 ;  /* 0x0020f01701007387 */ /* 0x000fe80000100800 */
[----:B------:R-:W-:Y:S04]  /*7a8c0*/  STL [R1+0x20ec], R24 ;  /* 0x0020ec1801007387 */ /* 0x000fe80000100800 */
[----:B------:R1:W-:Y:S04]  /*7a8d0*/  STL [R1+0x20f4], R12 ;  /* 0x0020f40c01007387 */ /* 0x0003e80000100800 */
[----:B------:R1:W-:Y:S01]  /*7a8e0*/  LDGSTS.E [R3+0x3c00], desc[UR14][R8.64], P0 ;  /* 0x03c0000008037fae */ /* 0x0003e2000812184e */
[----:B------:R-:W-:-:S02]  /*7a8f0*/  IADD3.X R17, R17, UR8, RZ, P2, !PT ;  /* 0x0000000811117c10 */ /* 0x000fc400097fe4ff */
[----:B-1----:R-:W-:-:S03]  /*7a900*/  MOV R8, R12 ;  /* 0x0000000c00087202 */ /* 0x002fc60000000f00 */
[----:B------:R-:W-:Y:S01]  /*7a910*/  IMAD.MOV.U32 R9, RZ, RZ, R17 ;  /* 0x000000ffff097224 */ /* 0x000fe200078e0011 */
[----:B------:R-:W-:Y:S04]  /*7a920*/  STL [R1+0x20e0], R17 ;  /* 0x0020e01101007387 */ /* 0x000fe80000100800 */
[----:B------:R-:W2:Y:S04]  /*7a930*/  LDL.LU R12, [R1+0x205c] ;  /* 0x00205c00010c7983 */ /* 0x000ea80000300800 */
        /* <DEDUP_REMOVED lines=23> */
[----:B------:R-:W-:-:S03]  /*7aab0*/  IADD3.X R22, R22, UR8, RZ, P3, !PT ;  /* 0x0000000816167c10 */ /* 0x000fc60009ffe4ff */
[----:B------:R3:W-:Y:S04]  /*7aac0*/  LDGSTS.E [R3+0x3f00], desc[UR14][R8.64], P0 ;  /* 0x03f0000008037fae */ /* 0x0007e8000812184e */
[----:B-1----:R-:W4:Y:S01]  /*7aad0*/  LDL.LU R20, [R1+0x1fec] ;  /* 0x001fec0001147983 */ /* 0x002f220000300800 */
[----:B--2---:R-:W-:Y:S02]  /*7aae0*/  IADD3 R15, P0, R15, UR16, RZ ;  /* 0x000000100f0f7c10 */ /* 0x004fe4000ff1e0ff */
[----:B------:R-:W-:Y:S02]  /*7aaf0*/  IADD3 R10, P2, R10, UR16, RZ ;  /* 0x000000100a0a7c10 */ /* 0x000fe4000ff5e0ff */
[----:B------:R-:W-:Y:S02]  /*7ab00*/  IADD3.X R19, R19, UR8, RZ, P0, !PT ;  /* 0x0000000813137c10 */ /* 0x000fe400087fe4ff */
[----:B---3--:R-:W-:Y:S01]  /*7ab10*/  MOV R8, R21 ;  /* 0x0000001500087202 */ /* 0x008fe20000000f00 */
        /* <DEDUP_REMOVED lines=8> */
[----:B---3--:R-:W-:Y:S01]  /*7aba0*/  MOV R8, R15 ;  /* 0x0000000f00087202 */ /* 0x008fe20000000f00 */
[----:B------:R-:W-:Y:S02]  /*7abb0*/  IMAD.MOV.U32 R9, RZ, RZ, R19 ;  /* 0x000000ffff097224 */ /* 0x000fe400078e0013 */
[----:B-1----:R-:W3:Y:S04]  /*7abc0*/  LDL.LU R15, [R1+0x1fe4] ;  /* 0x001fe400010f7983 */ /* 0x002ee80000300800 */
[----:B------:R1:W-:Y:S04]  /*7abd0*/  STL [R1+0x2058], R16 ;  /* 0x0020581001007387 */ /* 0x0003e80000100800 */
[----:B------:R1:W-:Y:S01]  /*7abe0*/  LDGSTS.E [R3+0x4d00], desc[UR14][R8.64], P1 ;  /* 0x04d0000008037fae */ /* 0x0003e2000892184e */
[----:B------:R-:W-:Y:S01]  /*7abf0*/  IADD3 R12, P0, R12, UR16, RZ ;  /* 0x000000100c0c7c10 */ /* 0x000fe2000ff1e0ff */
[----:B-1----:R-:W-:-:S02]  /*7ac00*/  IMAD.MOV.U32 R9, RZ, RZ, R16 ;  /* 0x000000ffff097224 */ /* 0x002fc400078e0010 */
[----:B------:R-:W3:Y:S01]  /*7ac10*/  LDL.LU R16, [R1+0x1fd8] ;  /* 0x001fd80001107983 */ /* 0x000ee20000300800 */
[----:B------:R-:W-:-:S03]  /*7ac20*/  MOV R8, R10 ;  /* 0x0000000a00087202 */ /* 0x000fc60000000f00 */
        /* <DEDUP_REMOVED lines=33> */
[----:B---3--:R-:W-:-:S03]  /*7ae40*/  IADD3 R15, P1, R15, UR16, RZ ;  /* 0x000000100f0f7c10 */ /* 0x008fc6000ff3e0ff */
[----:B------:R1:W-:Y:S04]  /*7ae50*/  LDGSTS.E [R3+0x5d00], desc[UR14][R8.64], P0 ;  /* 0x05d0000008037fae */ /* 0x0003e8000812184e */
[----:B------:R3:W-:Y:S01]  /*7ae60*/  STL [R1+0x1fe4], R15 ;  /* 0x001fe40f01007387 */ /* 0x0007e20000100800 */
[----:B------:R-:W-:Y:S02]  /*7ae70*/  IADD3.X R16, R16, UR8, RZ, P1, !PT ;  /* 0x0000000810107c10 */ /* 0x000fe40008ffe4ff */
[----:B-1----:R-:W-:-:S03]  /*7ae80*/  MOV R8, R15 ;  /* 0x0000000f00087202 */ /* 0x002fc60000000f00 */
[----:B------:R1:W-:Y:S04]  /*7ae90*/  STL [R1+0x1fd8], R16 ;  /* 0x001fd81001007387 */ /* 0x0003e80000100800 */
[----:B---3--:R-:W3:Y:S01]  /*7aea0*/  LDL.LU R15, [R1+0x1f48] ;  /* 0x001f4800010f7983 */ /* 0x008ee20000300800 */
[----:B------:R-:W-:Y:S01]  /*7aeb0*/  IADD3 R19, P2, R19, UR16, RZ ;  /* 0x0000001013137c10 */ /* 0x000fe2000ff5e0ff */
        /* <DEDUP_REMOVED lines=43> */
[----:B---3--:R-:W-:-:S05]  /*7b170*/  IADD3.X R15, R15, UR8, RZ, P0, !PT ;  /* 0x000000080f0f7c10 */ /* 0x008fca00087fe4ff */
[----:B------:R3:W-:Y:S04]  /*7b180*/  STL [R1+0x1f48], R15 ;  /* 0x001f480f01007387 */ /* 0x0007e80000100800 */
[----:B------:R-:W2:Y:S01]  /*7b190*/  LDL.LU R22, [R1+0x1ec8] ;  /* 0x001ec80001167983 */ /* 0x000ea20000300800 */
[----:B-1----:R-:W-:Y:S01]  /*7b1a0*/  MOV R8, R13 ;  /* 0x0000000d00087202 */ /* 0x002fe20000000f00 */
[----:B------:R-:W-:Y:S02]  /*7b1b0*/  IMAD.MOV.U32 R9, RZ, RZ, R15 ;  /* 0x000000ffff097224 */ /* 0x000fe400078e000f */
[----:B------:R-:W2:Y:S04]  /*7b1c0*/  LDL.LU R20, [R1+0x1e6c] ;  /* 0x001e6c0001147983 */ /* 0x000ea80000300800 */
[----:B------:R1:W-:Y:S01]  /*7b1d0*/  LDGSTS.E [R3+0x6f00], desc[UR14][R8.64], P1 ;  /* 0x06f0000008037fae */ /* 0x0003e2000892184e */
[----:B------:R-:W-:-:S02]  /*7b1e0*/  IADD3 R18, P1, R18, UR16, RZ ;  /* 0x0000001012127c10 */ /* 0x000fc4000ff3e0ff */
[----:B------:R-:W-:Y:S01]  /*7b1f0*/  IADD3 R16, P2, R16, UR16, RZ ;  /* 0x0000001010107c10 */ /* 0x000fe2000ff5e0ff */
[----:B---3--:R-:W3:Y:S04]  /*7b200*/  LDL.LU R15, [R1+0x1e74] ;  /* 0x001e7400010f7983 */ /* 0x008ee80000300800 */
        /* <DEDUP_REMOVED lines=309> */
[----:B------:R1:W-:Y:S02]  /*7c560*/  LDGSTS.E [R3+0xee00], desc[UR14][R8.64], P1 ;  /* 0x0ee0000008037fae */ /* 0x0003e4000892184e */
[----:B-1----:R-:W-:Y:S02]  /*7c570*/  MOV R8, R10 ;  /* 0x0000000a00087202 */ /* 0x002fe40000000f00 */
[----:B---3--:R-:W-:-:S05]  /*7c580*/  IADD3.X R15, R15, UR8, RZ, P0, !PT ;  /* 0x000000080f0f7c10 */ /* 0x008fca00087fe4ff */
[----:B------:R1:W-:Y:S04]  /*7c590*/  STL [R1+0x14e8], R15 ;  /* 0x0014e80f01007387 */ /* 0x0003e80000100800 */
[----:B------:R-:W3:Y:S04]  /*7c5a0*/  LDL.LU R20, [R1+0x1568] ;  /* 0x0015680001147983 */ /* 0x000ee80000300800 */
[----:B------:R-:W3:Y:S01]  /*7c5b0*/  LDL.LU R22, [R1+0x15d0] ;  /* 0x0015d00001167983 */ /* 0x000ee20000300800 */
[----:B------:R-:W-:-:S03]  /*7c5c0*/  IMAD.MOV.U32 R9, RZ, RZ, R15 ;  /* 0x000000ffff097224 */ /* 0x000fc600078e000f */
[----:B------:R-:W3:Y:S01]  /*7c5d0*/  LDL.LU R19, [R1+0x15d8] ;  /* 0x0015d80001137983 */ /* 0x000ee20000300800 */
[----:B------:R-:W-:-:S03]  /*7c5e0*/  UISETP.GT.AND UP1, UPT, UR18, 0x3f, UPT ;  /* 0x0000003f1200788c */ /* 0x000fc6000bf24270 */
[----:B------:R1:W-:Y:S04]  /*7c5f0*/  LDGSTS.E [R3+0xef00], desc[UR14][R8.64], P1 ;  /* 0x0ef0000008037fae */ /* 0x0003e8000892184e */
[----:B-1----:R-:W3:Y:S04]  /*7c600*/  LDL.LU R15, [R1+0x15dc] ;  /* 0x0015dc00010f7983 */ /* 0x002ee80000300800 */
[----:B------:R-:W3:Y:S04]  /*7c610*/  LDL.LU R16, [R1+0x15e0] ;  /* 0x0015e00001107983 */ /* 0x000ee80000300800 */
[----:B------:R-:W3:Y:S01]  /*7c620*/  LDL.LU R10, [R1+0x15e4] ;  /* 0x0015e400010a7983 */ /* 0x000ee20000300800 */
        /* <DEDUP_REMOVED lines=21> */
[----:B----4-:R-:W-:-:S04]  /*7c780*/  IADD3 R13, P1, R13, UR16, RZ ;  /* 0x000000100d0d7c10 */ /* 0x010fc8000ff3e0ff */
[----:B-1----:R-:W-:Y:S01]  /*7c790*/  MOV R8, R13 ;  /* 0x0000000d00087202 */ /* 0x002fe20000000f00 */
[----:B------:R1:W-:Y:S01]  /*7c7a0*/  STL [R1+0x1564], R13 ;  /* 0x0015640d01007387 */ /* 0x0003e20000100800 */
[----:B------:R-:W-:-:S05]  /*7c7b0*/  IADD3.X R14, R14, UR8, RZ, P1, !PT ;  /* 0x000000080e0e7c10 */ /* 0x000fca0008ffe4ff */
[----:B------:R4:W-:Y:S04]  /*7c7c0*/  STL [R1+0x1560], R14 ;  /* 0x0015600e01007387 */ /* 0x0009e80000100800 */
[----:B-1----:R-:W3:Y:S01]  /*7c7d0*/  LDL.LU R13, [R1+0x15e8] ;  /* 0x0015e800010d7983 */ /* 0x002ee20000300800 */
[----:B--2---:R-:W-:Y:S01]  /*7c7e0*/  IADD3 R18, P2, R18, UR16, RZ ;  /* 0x0000001012127c10 */ /* 0x004fe2000ff5e0ff */
[----:B------:R-:W-:Y:S01]  /*7c7f0*/  IMAD.MOV.U32 R9, RZ, RZ, R14 ;  /* 0x000000ffff097224 */ /* 0x000fe200078e000e */
[----:B------:R-:W-:Y:S01]  /*7c800*/  IADD3 R21, P3, R21, UR16, RZ ;  /* 0x0000001015157c10 */ /* 0x000fe2000ff7e0ff */
[----:B------:R-:W2:Y:S04]  /*7c810*/  LDL.LU R17, [R1+0x1654] ;  /* 0x0016540001117983 */ /* 0x000ea80000300800 */
[----:B------:R1:W-:Y:S04]  /*7c820*/  LDGSTS.E [R3+0xfe00], desc[UR14][R8.64], P0 ;  /* 0x0fe0000008037fae */ /* 0x0003e8000812184e */
[----:B----4-:R-:W4:Y:S04]  /*7c830*/  LDL.LU R14, [R1+0x165c] ;  /* 0x00165c00010e7983 */ /* 0x010f280000300800 */
[----:B------:R-:W-:Y:S01]  /*7c840*/  STL [R1+0x156c], R18 ;  /* 0x00156c1201007387 */ /* 0x000fe20000100800 */
[----:B------:R-:W-:-:S02]  /*7c850*/  ISETP.NE.U32.AND P1, PT, RZ, UR12, PT ;  /* 0x0000000cff007c0c */ /* 0x000fc4000bf25070 */
        /* <DEDUP_REMOVED lines=37> */
[----:B------:R-:W-:-:S05]  /*7cab0*/  IADD3.X R13, R13, UR8, RZ, P0, !PT ;  /* 0x000000080d0d7c10 */ /* 0x000fca00087fe4ff */
[----:B------:R-:W-:Y:S01]  /*7cac0*/  IMAD.MOV.U32 R9, RZ, RZ, R13 ;  /* 0x000000ffff097224 */ /* 0x000fe200078e000d */
[----:B------:R1:W-:Y:S04]  /*7cad0*/  STL [R1+0x15e8], R13 ;  /* 0x0015e80d01007387 */ /* 0x0003e80000100800 */
[----:B------:R-:W3:Y:S04]  /*7cae0*/  LDL.LU R21, [R1+0x1668] ;  /* 0x0016680001157983 */ /* 0x000ee80000300800 */
[----:B------:R-:W3:Y:S04]  /*7caf0*/  LDL.LU R22, [R1+0x16d0] ;  /* 0x0016d00001167983 */ /* 0x000ee80000300800 */
[----:B------:R1:W-:Y:S01]  /*7cb00*/  LDGSTS.E [R3+0x10f00], desc[UR14][R8.64], P1 ;  /* 0x10f0000008037fae */ /* 0x0003e2000892184e */
[----:B--2---:R-:W-:-:S02]  /*7cb10*/  IADD3 R17, P1, R17, UR16, RZ ;  /* 0x0000001011117c10 */ /* 0x004fc4000ff3e0ff */
[----:B----4-:R-:W-:Y:S01]  /*7cb20*/  IADD3 R14, P2, R14, UR16, RZ ;  /* 0x000000100e0e7c10 */ /* 0x010fe2000ff5e0ff */
[----:B-1----:R-:W2:Y:S04]  /*7cb30*/  LDL.LU R13, [R1+0x16dc] ;  /* 0x0016dc00010d7983 */ /* 0x002ea80000300800 */
        /* <DEDUP_REMOVED lines=35> */
[----:B------:R-:W-:-:S05]  /*7cd70*/  IADD3.X R21, R21, UR8, RZ, P2, !PT ;  /* 0x0000000815157c10 */ /* 0x000fca00097fe4ff */
[----:B------:R-:W-:Y:S01]  /*7cd80*/  IMAD.MOV.U32 R9, RZ, RZ, R21 ;  /* 0x000000ffff097224 */ /* 0x000fe200078e0015 */
[----:B------:R1:W-:Y:S04]  /*7cd90*/  STL [R1+0x1668], R21 ;  /* 0x0016681501007387 */ /* 0x0003e80000100800 */
[----:B------:R1:W-:Y:S01]  /*7cda0*/  STL [R1+0x16d4], R10 ;  /* 0x0016d40a01007387 */ /* 0x0003e20000100800 */
[----:B------:R-:W-:-:S03]  /*7cdb0*/  IADD3.X R22, R22, UR8, RZ, P3, !PT ;  /* 0x0000000816167c10 */ /* 0x000fc60009ffe4ff */
[----:B--2---:R-:W2:Y:S04]  /*7cdc0*/  LDL.LU R19, [R1+0x1750] ;  /* 0x0017500001137983 */ /* 0x004ea80000300800 */
[----:B------:R1:W-:Y:S01]  /*7cdd0*/  LDGSTS.E [R3+0x11f00], desc[UR14][R8.64], P0 ;  /* 0x11f0000008037fae */ /* 0x0003e2000812184e */
[----:B------:R-:W-:-:S03]  /*7cde0*/  IADD3 R13, P0, R13, UR16, RZ ;  /* 0x000000100d0d7c10 */ /* 0x000fc6000ff1e0ff */
[----:B------:R-:W-:Y:S01]  /*7cdf0*/  STL [R1+0x16d0], R22 ;  /* 0x0016d01601007387 */ /* 0x000fe20000100800 */
[----:B----4-:R-:W-:-:S03]  /*7ce00*/  IADD3 R12, P2, R12, UR16, RZ ;  /* 0x000000100c0c7c10 */ /* 0x010fc6000ff5e0ff */
[----:B-1----:R-:W4:Y:S01]  /*7ce10*/  LDL.LU R21, [R1+0x1758] ;  /* 0x0017580001157983 */ /* 0x002f220000300800 */
[----:B------:R-:W-:Y:S01]  /*7ce20*/  MOV R8, R10 ;  /* 0x0000000a00087202 */ /* 0x000fe20000000f00 */
[----:B------:R-:W-:Y:S02]  /*7ce30*/  IMAD.MOV.U32 R9, RZ, RZ, R22 ;  /* 0x000000ffff097224 */ /* 0x000fe400078e0016 */
        /* <DEDUP_REMOVED lines=22> */
[----:B------:R-:W3:Y:S04]  /*7cfa0*/  LDL.LU R22, [R1+0x1768] ;  /* 0x0017680001167983 */ /* 0x000ee80000300800 */
[----:B------:R-:W3:Y:S01]  /*7cfb0*/  LDL.LU R20, [R1+0x17d0] ;  /* 0x0017d00001147983 */ /* 0x000ee20000300800 */
[----:B------:R-:W-:Y:S01]  /*7cfc0*/  USEL UR12, URZ, 0x4, !UP1 ;  /* 0x000000043f0c7887 */ /* 0x000fe2000c800000 */
[----:B-1----:R-:W-:Y:S01]  /*7cfd0*/  MOV R8, R14 ;  /* 0x0000000e00087202 */ /* 0x002fe20000000f00 */
[----:B------:R-:W-:-:S02]  /*7cfe0*/  IMAD.MOV.U32 R9, RZ, RZ, R16 ;  /* 0x000000ffff097224 */ /* 0x000fc400078e0010 */
        /* <DEDUP_REMOVED lines=9> */
[----:B--2---:R-:W-:-:S05]  /*7d080*/  IADD3.X R19, R19, UR8, RZ, P1, !PT ;  /* 0x0000000813137c10 */ /* 0x004fca0008ffe4ff */
[----:B------:R1:W-:Y:S01]  /*7d090*/  STL [R1+0x1750], R19 ;  /* 0x0017501301007387 */ /* 0x0003e20000100800 */
[----:B------:R-:W-:-:S03]  /*7d0a0*/  IMAD.MOV.U32 R9, RZ, RZ, R19 ;  /* 0x000000ffff097224 */ /* 0x000fc600078e0013 */
[----:B------:R2:W-:Y:S01]  /*7d0b0*/  STL [R1+0x175c], R15 ;  /* 0x00175c0f01007387 */ /* 0x0005e20000100800 */
[----:B----4-:R-:W-:-:S03]  /*7d0c0*/  IADD3.X R21, R21, UR8, RZ, P2, !PT ;  /* 0x0000000815157c10 */ /* 0x010fc600097fe4ff */
[----:B------:R4:W-:Y:S04]  /*7d0d0*/  LDGSTS.E [R3+0x13c00], desc[UR14][R8.64], P0 ;  /* 0x13c0000008037fae */ /* 0x0009e8000812184e */
[----:B-1----:R-:W3:Y:S01]  /*7d0e0*/  LDL.LU R19, [R1+0x17d8] ;  /* 0x0017d80001137983 */ /* 0x002ee20000300800 */
[----:B------:R-:W-:-:S03]  /*7d0f0*/  IADD3 R10, P1, R10, UR16, RZ ;  /* 0x000000100a0a7c10 */ /* 0x000fc6000ff3e0ff */
[----:B------:R-:W-:Y:S04]  /*7d100*/  STL [R1+0x1758], R21 ;  /* 0x0017581501007387 */ /* 0x000fe80000100800 */
[----:B------:R-:W3:Y:S01]  /*7d110*/  LDL.LU R18, [R1+0x17e0] ;  /* 0x0017e00001127983 */ /* 0x000ee20000300800 */
[----:B----4-:R-:W-:Y:S01]  /*7d120*/  MOV R8, R15 ;  /* 0x0000000f00087202 */ /* 0x010fe20000000f00 */
[----:B------:R-:W-:Y:S02]  /*7d130*/  IMAD.MOV.U32 R9, RZ, RZ, R21 ;  /* 0x000000ffff097224 */ /* 0x000fe400078e0015 */
[----:B------:R1:W-:Y:S04]  /*7d140*/  STL [R1+0x1764], R10 ;  /* 0x0017640a01007387 */ /* 0x0003e80000100800 */
[----:B------:R4:W-:Y:S02]  /*7d150*/  LDGSTS.E [R3+0x13d00], desc[UR14][R8.64], P0 ;  /* 0x13d0000008037fae */ /* 0x0009e4000812184e */
[----:B----4-:R-:W-:-:S02]  /*7d160*/  MOV R8, R10 ;  /* 0x0000000a00087202 */ /* 0x010fc40000000f00 */
[----:B------:R-:W-:-:S05]  /*7d170*/  IADD3.X R13, R13, UR8, RZ, P1, !PT ;  /* 0x000000080d0d7c10 */ /* 0x000fca0008ffe4ff */
[----:B------:R4:W-:Y:S04]  /*7d180*/  STL [R1+0x1760], R13 ;  /* 0x0017600d01007387 */ /* 0x0009e80000100800 */
[----:B--2---:R-:W2:Y:S04]  /*7d190*/  LDL.LU R15, [R1+0x17e8] ;  /* 0x0017e800010f7983 */ /* 0x004ea80000300800 */
        /* <DEDUP_REMOVED lines=25> */
[----:B------:R-:W-:Y:S01]  /*7d330*/  IADD3 R14, P2, R14, UR16, RZ ;  /* 0x000000100e0e7c10 */ /* 0x000fe2000ff5e0ff */
        /* <DEDUP_REMOVED lines=9> */
[----:B------:R-:W-:-:S04]  /*7d3d0*/  IADD3.X R18, R18, UR8, RZ, P2, !PT ;  /* 0x0000000812127c10 */ /* 0x000fc800097fe4ff */
[----:B------:R1:W-:Y:S04]  /*7d3e0*/  LDGSTS.E [R3+0x14d00], desc[UR14][R8.64], P1 ;  /* 0x14d0000008037fae */ /* 0x0003e8000892184e */
[----:B------:R1:W-:Y:S04]  /*7d3f0*/  STL [R1+0x17e0], R18 ;  /* 0x0017e01201007387 */ /* 0x0003e80000100800 */
[----:B------:R-:W3:Y:S04]  /*7d400*/  LDL.LU R20, [R1+0x1868] ;  /* 0x0018680001147983 */ /* 0x000ee80000300800 */
[----:B-1----:R-:W3:Y:S01]  /*7d410*/  LDL.LU R19, [R1+0x186c] ;  /* 0x00186c0001137983 */ /* 0x002ee20000300800 */
[----:B------:R-:W-:Y:S01]  /*7d420*/  MOV R8, R14 ;  /* 0x0000000e00087202 */ /* 0x000fe20000000f00 */
[----:B------:R-:W-:-:S02]  /*7d430*/  IMAD.MOV.U32 R9, RZ, RZ, R18 ;  /* 0x000000ffff097224 */ /* 0x000fc400078e0012 */
[----:B------:R-:W3:Y:S04]  /*7d440*/  LDL.LU R18, [R1+0x18d0] ;  /* 0x0018d00001127983 */ /* 0x000ee80000300800 */
[----:B------:R1:W-:Y:S04]  /*7d450*/  LDGSTS.E [R3+0x14e00], desc[UR14][R8.64], P1 ;  /* 0x14e0000008037fae */ /* 0x0003e8000892184e */
[----:B------:R-:W3:Y:S01]  /*7d460*/  LDL.LU R14, [R1+0x18d4] ;  /* 0x0018d400010e7983 */ /* 0x000ee20000300800 */
[----:B--2---:R-:W-:-:S04]  /*7d470*/  IADD3 R10, P0, R10, UR16, RZ ;  /* 0x000000100a0a7c10 */ /* 0x004fc8000ff1e0ff */
        /* <DEDUP_REMOVED lines=8> */
[----:B--2---:R-:W2:Y:S04]  /*7d500*/  LDL.LU R15, [R1+0x18dc] ;  /* 0x0018dc00010f7983 */ /* 0x004ea80000300800 */
[----:B------:R-:W4:Y:S04]  /*7d510*/  LDL.LU R10, [R1+0x18e4] ;  /* 0x0018e400010a7983 */ /* 0x000f280000300800 */
[----:B------:R-:W-:Y:S01]  /*7d520*/  STL [R1+0x1854], R13 ;  /* 0x0018540d01007387 */ /* 0x000fe20000100800 */
[----:B---3--:R-:W-:-:S05]  /*7d530*/  IADD3.X R17, R17, UR8, RZ, P1, !PT ;  /* 0x0000000811117c10 */ /* 0x008fca0008ffe4ff */
[----:B------:R3:W-:Y:S01]  /*7d540*/  STL [R1+0x1850], R17 ;  /* 0x0018501101007387 */ /* 0x0007e20000100800 */
[----:B-1----:R-:W-:-:S03]  /*7d550*/  IMAD.MOV.U32 R9, RZ, RZ, R17 ;  /* 0x000000ffff097224 */ /* 0x002fc600078e0011 */
[----:B------:R-:W-:Y:S01]  /*7d560*/  STL [R1+0x185c], R21 ;  /* 0x00185c1501007387 */ /* 0x000fe20000100800 */
[----:B------:R-:W-:-:S03]  /*7d570*/  IADD3.X R22, R22, UR8, RZ, P2, !PT ;  /* 0x0000000816167c10 */ /* 0x000fc600097fe4ff */
[----:B---3--:R-:W3:Y:S01]  /*7d580*/  LDL.LU R17, [R1+0x18d8] ;  /* 0x0018d80001117983 */ /* 0x008ee20000300800 */
[----:B------:R-:W-:-:S03]  /*7d590*/  MOV R8, R13 ;  /* 0x0000000d00087202 */ /* 0x000fc60000000f00 */
[----:B------:R-:W-:Y:S04]  /*7d5a0*/  STL [R1+0x1858], R22 ;  /* 0x0018581601007387 */ /* 0x000fe80000100800 */
[----:B------:R-:W3:Y:S01]  /*7d5b0*/  LDL.LU R13, [R1+0x18e0] ;  /* 0x0018e000010d7983 */ /* 0x000ee20000300800 */
[----:B------:R-:W-:-:S04]  /*7d5c0*/  UISETP.GT.AND UP1, UPT, UR18, 0x57, UPT ;  /* 0x000000571200788c */ /* 0x000fc8000bf24270 */
[----:B------:R-:W-:-:S04]  /*7d5d0*/  USEL UR12, URZ, 0x4, !UP1 ;  /* 0x000000043f0c7887 */ /* 0x000fc8000c800000 */
[----:B------:R-:W-:-:S06]  /*7d5e0*/  USEL UR12, UR12, URZ, !UP0 ;  /* 0x0000003f0c0c7287 */ /* 0x000fcc000c000000 */
[----:B------:R-:W-:Y:S02]  /*7d5f0*/  ISETP.NE.U32.AND P0, PT, RZ, UR12, PT ;  /* 0x0000000cff007c0c */ /* 0x000fe4000bf05070 */
[----:B------:R-:W-:-:S05]  /*7d600*/  IADD3 R12, P1, R12, UR16, RZ ;  /* 0x000000100c0c7c10 */ /* 0x000fca000ff3e0ff */
[----:B------:R-:W-:Y:S06]  /*7d610*/  STL [R1+0x1864], R12 ;  /* 0x0018640c01007387 */ /* 0x000fec0000100800 */
[----:B------:R1:W-:Y:S01]  /*7d620*/  LDGSTS.E [R3+0x15c00], desc[UR14][R8.64], P0 ;  /* 0x15c0000008037fae */ /* 0x0003e2000812184e */
        /* <DEDUP_REMOVED lines=16> */
[----:B------:R-:W-:-:S03]  /*7d730*/  IADD3 R14, P3, R14, UR16, RZ ;  /* 0x000000100e0e7c10 */ /* 0x000fc6000ff7e0ff */
[----:B------:R-:W-:Y:S01]  /*7d740*/  STL [R1+0x1868], R20 ;  /* 0x0018681401007387 */ /* 0x000fe20000100800 */
[----:B------:R-:W-:Y:S02]  /*7d750*/  MOV R8, R19 ;  /* 0x0000001300087202 */ /* 0x000fe40000000f00 */
[----:B------:R-:W-:Y:S01]  /*7d760*/  IADD3.X R18, R18, UR8, RZ, P3, !PT ;  /* 0x0000000812127c10 */ /* 0x000fe20009ffe4ff */
[----:B------:R-:W-:Y:S01]  /*7d770*/  IMAD.MOV.U32 R9, RZ, RZ, R20 ;  /* 0x000000ffff097224 */ /* 0x000fe200078e0014 */
[----:B------:R1:W-:Y:S04]  /*7d780*/  STL [R1+0x18d4], R14 ;  /* 0x0018d40e01007387 */ /* 0x0003e80000100800 */
[----:B------:R-:W3:Y:S01]  /*7d790*/  LDL.LU R23, [R1+0x1954] ;  /* 0x0019540001177983 */ /* 0x000ee20000300800 */
[----:B------:R-:W-:-:S03]  /*7d7a0*/  ISETP.NE.U32.AND P1, PT, RZ, UR12, PT ;  /* 0x0000000cff007c0c */ /* 0x000fc6000bf25070 */
[----:B------:R-:W-:Y:S04]  /*7d7b0*/  STL [R1+0x18d0], R18 ;  /* 0x0018d01201007387 */ /* 0x000fe80000100800 */
[----:B------:R-:W3:Y:S04]  /*7d7c0*/  LDL.LU R21, [R1+0x195c] ;  /* 0x00195c0001157983 */ /* 0x000ee80000300800 */
[----:B------:R1:W-:Y:S04]  /*7d7d0*/  LDGSTS.E [R3+0x15f00], desc[UR14][R8.64], P0 ;  /* 0x15f0000008037fae */ /* 0x0003e8000812184e */
[----:B------:R-:W3:Y:S04]  /*7d7e0*/  LDL.LU R24, [R1+0x1950] ;  /* 0x0019500001187983 */ /* 0x000ee80000300800 */
[----:B------:R-:W3:Y:S01]  /*7d7f0*/  LDL.LU R22, [R1+0x1958] ;  /* 0x0019580001167983 */ /* 0x000ee20000300800 */
[----:B-1----:R-:W-:Y:S01]  /*7d800*/  MOV R8, R14 ;  /* 0x0000000e00087202 */ /* 0x002fe20000000f00 */
[----:B------:R-:W-:-:S02]  /*7d810*/  IMAD.MOV.U32 R9, RZ, RZ, R18 ;  /* 0x000000ffff097224 */ /* 0x000fc400078e0012 */
[----:B------:R-:W3:Y:S04]  /*7d820*/  LDL.LU R14, [R1+0x1964] ;  /* 0x00196400010e7983 */ /* 0x000ee80000300800 */
[----:B------:R1:W-:Y:S01]  /*7d830*/  LDGSTS.E [R3+0x16c00], desc[UR14][R8.64], P1 ;  /* 0x16c0000008037fae */ /* 0x0003e2000892184e */
[----:B--2---:R-:W-:Y:S02]  /*7d840*/  IADD3 R15, P0, R15, UR16, RZ ;  /* 0x000000100f0f7c10 */ /* 0x004fe4000ff1e0ff */
[----:B----4-:R-:W-:-:S03]  /*7d850*/  IADD3 R10, P2, R10, UR16, RZ ;  /* 0x000000100a0a7c10 */ /* 0x010fc6000ff5e0ff */
[----:B------:R2:W-:Y:S01]  /*7d860*/  STL [R1+0x18dc], R15 ;  /* 0x0018dc0f01007387 */ /* 0x0005e20000100800 */
[----:B-1----:R-:W-:Y:S02]  /*7d870*/  MOV R8, R15 ;  /* 0x0000000f00087202 */ /* 0x002fe40000000f00 */
[----:B---3--:R-:W-:-:S05]  /*7d880*/  IADD3.X R17, R17, UR8, RZ, P0, !PT ;  /* 0x0000000811117c10 */ /* 0x008fca00087fe4ff */
[----:B------:R-:W-:Y:S04]  /*7d890*/  STL [R1+0x18d8], R17 ;  /* 0x0018d81101007387 */ /* 0x000fe80000100800 */
[----:B------:R1:W-:Y:S04]  /*7d8a0*/  STL [R1+0x18e4], R10 ;  /* 0x0018e40a01007387 */ /* 0x0003e80000100800 */
[----:B--2---:R-:W2:Y:S01]  /*7d8b0*/  LDL.LU R15, [R1+0x1960] ;  /* 0x00196000010f7983 */ /* 0x004ea20000300800 */
[----:B------:R-:W-:Y:S01]  /*7d8c0*/  IADD3.X R13, R13, UR8, RZ, P2, !PT ;  /* 0x000000080d0d7c10 */ /* 0x000fe200097fe4ff */
[----:B------:R-:W-:-:S04]  /*7d8d0*/  IMAD.MOV.U32 R9, RZ, RZ, R17 ;  /* 0x000000ffff097224 */ /* 0x000fc800078e0011 */
[----:B------:R3:W-:Y:S04]  /*7d8e0*/  STL [R1+0x18e0], R13 ;  /* 0x0018e00d01007387 */ /* 0x0007e80000100800 */
[----:B------:R4:W-:Y:S04]  /*7d8f0*/  LDGSTS.E [R3+0x16d00], desc[UR14][R8.64], P1 ;  /* 0x16d0000008037fae */ /* 0x0009e8000892184e */
[----:B------:R-:W2:Y:S01]  /*7d900*/  LDL.LU R20, [R1+0x1968] ;  /* 0x0019680001147983 */ /* 0x000ea20000300800 */
[----:B----4-:R-:W-:-:S03]  /*7d910*/  MOV R8, R10 ;  /* 0x0000000a00087202 */ /* 0x010fc60000000f00 */
[----:B-1----:R-:W4:Y:S01]  /*7d920*/  LDL.LU R10, [R1+0x196c] ;  /* 0x00196c00010a7983 */ /* 0x002f220000300800 */
[----:B------:R-:W-:-:S03]  /*7d930*/  IMAD.MOV.U32 R9, RZ, RZ, R13 ;  /* 0x000000ffff097224 */ /* 0x000fc600078e000d */
[----:B------:R-:W4:Y:S04]  /*7d940*/  LDL.LU R19, [R1+0x19d0] ;  /* 0x0019d00001137983 */ /* 0x000f280000300800 */
[----:B---3--:R-:W3:Y:S01]  /*7d950*/  LDL.LU R13, [R1+0x19d4] ;  /* 0x0019d400010d7983 */ /* 0x008ee20000300800 */
        /* <DEDUP_REMOVED lines=10> */
[----:B------:R-:W3:Y:S01]  /*7da00*/  LDL.LU R18, [R1+0x19d8] ;  /* 0x0019d80001127983 */ /* 0x000ee20000300800 */
[----:B------:R-:W-:-:S03]  /*7da10*/  ISETP.NE.U32.AND P0, PT, RZ, UR12, PT ;  /* 0x0000000cff007c0c */ /* 0x000fc6000bf05070 */
[----:B------:R1:W-:Y:S01]  /*7da20*/  LDGSTS.E [R3+0x16f00], desc[UR14][R8.64], P1 ;  /* 0x16f0000008037fae */ /* 0x0003e2000892184e */
[----:B------:R-:W-:-:S03]  /*7da30*/  IADD3 R23, P1, R23, UR16, RZ ;  /* 0x0000001017177c10 */ /* 0x000fc6000ff3e0ff */
[----:B------:R-:W3:Y:S01]  /*7da40*/  LDL.LU R17, [R1+0x19dc] ;  /* 0x0019dc0001117983 */ /* 0x000ee20000300800 */
[----:B------:R-:W-:Y:S02]  /*7da50*/  IADD3 R21, P2, R21, UR16, RZ ;  /* 0x0000001015157c10 */ /* 0x000fe4000ff5e0ff */
[----:B------:R-:W-:Y:S01]  /*7da60*/  IADD3.X R24, R24, UR8, RZ, P1, !PT ;  /* 0x0000000818187c10 */ /* 0x000fe20008ffe4ff */
[----:B-1----:R-:W3:Y:S04]  /*7da70*/  LDL.LU R16, [R1+0x19e0] ;  /* 0x0019e00001107983 */ /* 0x002ee80000300800 */
[----:B------:R-:W3:Y:S01]  /*7da80*/  LDL.LU R12, [R1+0x19e4] ;  /* 0x0019e400010c7983 */ /* 0x000ee20000300800 */
        /* <DEDUP_REMOVED lines=14> */
[----:B--2---:R-:W-:-:S05]  /*7db70*/  IADD3.X R15, R15, UR8, RZ, P1, !PT ;  /* 0x000000080f0f7c10 */ /* 0x004fca0008ffe4ff */
[----:B------:R1:W-:Y:S01]  /*7db80*/  STL [R1+0x1960], R15 ;  /* 0x0019600f01007387 */ /* 0x0003e20000100800 */
[----:B------:R-:W-:-:S05]  /*7db90*/  IMAD.MOV.U32 R9, RZ, RZ, R15 ;  /* 0x000000ffff097224 */ /* 0x000fca00078e000f */
[----:B------:R2:W-:Y:S04]  /*7dba0*/  LDGSTS.E [R3+0x17e00], desc[UR14][R8.64], P0 ;  /* 0x17e0000008037fae */ /* 0x0005e8000812184e */
[----:B-1----:R-:W2:Y:S04]  /*7dbb0*/  LDL.LU R15, [R1+0x19e8] ;  /* 0x0019e800010f7983 */ /* 0x002ea80000300800 */
[----:B------:R-:W2:Y:S01]  /*7dbc0*/  LDL.LU R14, [R1+0x19ec] ;  /* 0x0019ec00010e7983 */ /* 0x000ea20000300800 */
[----:B----4-:R-:W-:Y:S02]  /*7dbd0*/  IADD3 R10, P2, R10, UR16, RZ ;  /* 0x000000100a0a7c10 */ /* 0x010fe4000ff5e0ff */
[----:B---3--:R-:W-:-:S02]  /*7dbe0*/  IADD3 R13, P3, R13, UR16, RZ ;  /* 0x000000100d0d7c10 */ /* 0x008fc4000ff7e0ff */
[----:B------:R-:W-:Y:S01]  /*7dbf0*/  IADD3.X R20, R20, UR8, RZ, P2, !PT ;  /* 0x0000000814147c10 */ /* 0x000fe200097fe4ff */
[----:B------:R1:W-:Y:S01]  /*7dc00*/  STL [R1+0x196c], R10 ;  /* 0x00196c0a01007387 */ /* 0x0003e20000100800 */
[----:B------:R-:W-:-:S03]  /*7dc10*/  IADD3.X R19, R19, UR8, RZ, P3, !PT ;  /* 0x0000000813137c10 */ /* 0x000fc60009ffe4ff */
[----:B------:R-:W-:Y:S04]  /*7dc20*/  STL [R1+0x1968], R20 ;  /* 0x0019681401007387 */ /* 0x000fe80000100800 */
[----:B------:R3:W-:Y:S04]  /*7dc30*/  STL [R1+0x19d4], R13 ;  /* 0x0019d40d01007387 */ /* 0x0007e80000100800 */
[----:B------:R-:W4:Y:S01]  /*7dc40*/  LDL.LU R23, [R1+0x1a54] ;  /* 0x001a540001177983 */ /* 0x000f220000300800 */
[----:B--2---:R-:W-:-:S03]  /*7dc50*/  MOV R8, R10 ;  /* 0x0000000a00087202 */ /* 0x004fc60000000f00 */
[----:B------:R2:W-:Y:S01]  /*7dc60*/  STL [R1+0x19d0], R19 ;  /* 0x0019d01301007387 */ /* 0x0005e20000100800 */
[----:B------:R-:W-:-:S03]  /*7dc70*/  IMAD.MOV.U32 R9, RZ, RZ, R20 ;  /* 0x000000ffff097224 */ /* 0x000fc600078e0014 */
[----:B-1----:R-:W4:Y:S04]  /*7dc80*/  LDL.LU R10, [R1+0x1a5c] ;  /* 0x001a5c00010a7983 */ /* 0x002f280000300800 */
[----:B------:R-:W4:Y:S04]  /*7dc90*/  LDL.LU R24, [R1+0x1a50] ;  /* 0x001a500001187983 */ /* 0x000f280000300800 */
[----:B------:R1:W-:Y:S02]  /*7dca0*/  LDGSTS.E [R3+0x17f00], desc[UR14][R8.64], P0 ;  /* 0x17f0000008037fae */ /* 0x0003e4000812184e */
[----:B-1----:R-:W-:-:S02]  /*7dcb0*/  MOV R8, R13 ;  /* 0x0000000d00087202 */ /* 0x002fc40000000f00 */
[----:B---3--:R-:W3:Y:S01]  /*7dcc0*/  LDL.LU R13, [R1+0x1a58] ;  /* 0x001a5800010d7983 */ /* 0x008ee20000300800 */
[----:B------:R-:W-:-:S04]  /*7dcd0*/  UISETP.GT.AND UP1, UPT, UR18, 0x63, UPT ;  /* 0x000000631200788c */ /* 0x000fc8000bf24270 */
[----:B------:R-:W-:-:S04]  /*7dce0*/  USEL UR12, URZ, 0x4, !UP1 ;  /* 0x000000043f0c7887 */ /* 0x000fc8000c800000 */
[----:B------:R-:W-:-:S06]  /*7dcf0*/  USEL UR12, UR12, URZ, !UP0 ;  /* 0x0000003f0c0c7287 */ /* 0x000fcc000c000000 */
[----:B------:R-:W-:Y:S01]  /*7dd00*/  ISETP.NE.U32.AND P1, PT, RZ, UR12, PT ;  /* 0x0000000cff007c0c */ /* 0x000fe2000bf25070 */
[----:B------:R-:W-:-:S12]  /*7dd10*/  IMAD.MOV.U32 R9, RZ, RZ, R19 ;  /* 0x000000ffff097224 */ /* 0x000fd800078e0013 */
[----:B------:R1:W-:Y:S01]  /*7dd20*/  LDGSTS.E [R3+0x18c00], desc[UR14][R8.64], P1 ;  /* 0x18c0000008037fae */ /* 0x0003e2000892184e */
[----:B------:R-:W-:-:S04]  /*7dd30*/  UISETP.GT.AND UP1, UPT, UR18, 0x67, UPT ;  /* 0x000000671200788c */ /* 0x000fc8000bf24270 */
[----:B------:R-:W-:-:S04]  /*7dd40*/  USEL UR12, URZ, 0x4, !UP1 ;  /* 0x000000043f0c7887 */ /* 0x000fc8000c800000 */
[----:B------:R-:W-:Y:S01]  /*7dd50*/  USEL UR12, UR12, URZ, !UP0 ;  /* 0x0000003f0c0c7287 */ /* 0x000fe2000c000000 */
[----:B------:R-:W-:-:S04]  /*7dd60*/  IADD3 R17, P0, R17, UR16, RZ ;  /* 0x0000001011117c10 */ /* 0x000fc8000ff1e0ff */
        /* <DEDUP_REMOVED lines=8> */
[----:B------:R-:W3:Y:S04]  /*7ddf0*/  LDL.LU R21, [R1+0x1a64] ;  /* 0x001a640001157983 */ /* 0x000ee80000300800 */
[----:B------:R-:W-:Y:S04]  /*7de00*/  STL [R1+0x19e0], R16 ;  /* 0x0019e01001007387 */ /* 0x000fe80000100800 */
[----:B------:R-:W3:Y:S04]  /*7de10*/  LDL.LU R22, [R1+0x1a60] ;  /* 0x001a600001167983 */ /* 0x000ee80000300800 */
[----:B------:R1:W-:Y:S04]  /*7de20*/  LDGSTS.E [R3+0x18d00], desc[UR14][R8.64], P1 ;  /* 0x18d0000008037fae */ /* 0x0003e8000892184e */
[----:B--2---:R-:W2:Y:S01]  /*7de30*/  LDL.LU R19, [R1+0x1a68] ;  /* 0x001a680001137983 */ /* 0x004ea20000300800 */
[----:B-1----:R-:W-:-:S03]  /*7de40*/  MOV R8, R12 ;  /* 0x0000000c00087202 */ /* 0x002fc60000000f00 */
[----:B------:R-:W2:Y:S04]  /*7de50*/  LDL.LU R12, [R1+0x1a6c] ;  /* 0x001a6c00010c7983 */ /* 0x000ea80000300800 */
[----:B------:R-:W2:Y:S01]  /*7de60*/  LDL.LU R20, [R1+0x1ad0] ;  /* 0x001ad00001147983 */ /* 0x000ea20000300800 */
[----:B------:R-:W-:-:S03]  /*7de70*/  IMAD.MOV.U32 R9, RZ, RZ, R16 ;  /* 0x000000ffff097224 */ /* 0x000fc600078e0010 */
[----:B------:R-:W2:Y:S04]  /*7de80*/  LDL.LU R18, [R1+0x1ad4] ;  /* 0x001ad40001127983 */ /* 0x000ea80000300800 */
[----:B------:R1:W-:Y:S01]  /*7de90*/  LDGSTS.E [R3+0x18e00], desc[UR14][R8.64], P1 ;  /* 0x18e0000008037fae */ /* 0x0003e2000892184e */
[----:B------:R-:W-:-:S04]  /*7dea0*/  IADD3 R14, P0, R14, UR16, RZ ;  /* 0x000000100e0e7c10 */ /* 0x000fc8000ff1e0ff */
[----:B------:R-:W-:Y:S01]  /*7deb0*/  IADD3.X R15, R15, UR8, RZ, P0, !PT ;  /* 0x000000080f0f7c10 */ /* 0x000fe200087fe4ff */
[----:B------:R1:W-:Y:S02]  /*7dec0*/  STL [R1+0x19ec], R14 ;  /* 0x0019ec0e01007387 */ /* 0x0003e40000100800 */
[----:B-1----:R-:W-:Y:S02]  /*7ded0*/  MOV R8, R14 ;  /* 0x0000000e00087202 */ /* 0x002fe40000000f00 */
[----:B------:R1:W-:Y:S04]  /*7dee0*/  STL [R1+0x19e8], R15 ;  /* 0x0019e80f01007387 */ /* 0x0003e80000100800 */
[----:B------:R-:W2:Y:S01]  /*7def0*/  LDL.LU R17, [R1+0x1ad8] ;  /* 0x001ad80001117983 */ /* 0x000ea20000300800 */
[----:B------:R-:W-:-:S03]  /*7df00*/  IMAD.MOV.U32 R9, RZ, RZ, R15 ;  /* 0x000000ffff097224 */ /* 0x000fc600078e000f */
[----:B------:R-:W2:Y:S04]  /*7df10*/  LDL.LU R14, [R1+0x1adc] ;  /* 0x001adc00010e7983 */ /* 0x000ea80000300800 */
[----:B------:R-:W2:Y:S04]  /*7df20*/  LDL.LU R16, [R1+0x1ae0] ;  /* 0x001ae00001107983 */ /* 0x000ea80000300800 */
[----:B------:R4:W-:Y:S04]  /*7df30*/  LDGSTS.E [R3+0x18f00], desc[UR14][R8.64], P1 ;  /* 0x18f0000008037fae */ /* 0x0009e8000892184e */
[----:B-1----:R-:W2:Y:S01]  /*7df40*/  LDL.LU R15, [R1+0x1ae4] ;  /* 0x001ae400010f7983 */ /* 0x002ea20000300800 */
[----:B----4-:R-:W-:-:S02]  /*7df50*/  IADD3 R23, P1, R23, UR16, RZ ;  /* 0x0000001017177c10 */ /* 0x010fc4000ff3e0ff */
[----:B------:R-:W-:Y:S02]  /*7df60*/  ISETP.NE.U32.AND P0, PT, RZ, UR12, PT ;  /* 0x0000000cff007c0c */ /* 0x000fe4000bf05070 */
[----:B------:R-:W-:Y:S02]  /*7df70*/  IADD3 R10, P2, R10, UR16, RZ ;  /* 0x000000100a0a7c10 */ /* 0x000fe4000ff5e0ff */
[----:B------:R-:W-:Y:S01]  /*7df80*/  IADD3.X R24, R24, UR8, RZ, P1, !PT ;  /* 0x0000000818187c10 */ /* 0x000fe20008ffe4ff */
[----:B------:R-:W-:Y:S01]  /*7df90*/  STL [R1+0x1a54], R23 ;  /* 0x001a541701007387 */ /* 0x000fe20000100800 */
[----:B------:R-:W-:-:S03]  /*7dfa0*/  MOV R8, R23 ;  /* 0x0000001700087202 */ /* 0x000fc60000000f00 */
[----:B------:R-:W-:Y:S01]  /*7dfb0*/  IMAD.MOV.U32 R9, RZ, RZ, R24 ;  /* 0x000000ffff097224 */ /* 0x000fe200078e0018 */
[----:B------:R-:W-:Y:S04]  /*7dfc0*/  STL [R1+0x1a50], R24 ;  /* 0x001a501801007387 */ /* 0x000fe80000100800 */
[----:B------:R-:W-:Y:S04]  /*7dfd0*/  STL [R1+0x1a5c], R10 ;  /* 0x001a5c0a01007387 */ /* 0x000fe80000100800 */
[----:B------:R1:W-:Y:S01]  /*7dfe0*/  LDGSTS.E [R3+0x19c00], desc[UR14][R8.64], P0 ;  /* 0x19c0000008037fae */ /* 0x0003e2000812184e */
[----:B---3--:R-:W-:-:S05]  /*7dff0*/  IADD3.X R13, R13, UR8, RZ, P2, !PT ;  /* 0x000000080d0d7c10 */ /* 0x008fca00097fe4ff */
[----:B------:R3:W-:Y:S01]  /*7e000*/  STL [R1+0x1a58], R13 ;  /* 0x001a580d01007387 */ /* 0x0007e20000100800 */
[----:B-1----:R-:W-:Y:S01]  /*7e010*/  IMAD.MOV.U32 R9, RZ, RZ, R13 ;  /* 0x000000ffff097224 */ /* 0x002fe200078e000d */
[----:B------:R-:W-:Y:S02]  /*7e020*/  MOV R8, R10 ;  /* 0x0000000a00087202 */ /* 0x000fe40000000f00 */
[----:B---3--:R-:W3:Y:S04]  /*7e030*/  LDL.LU R13, [R1+0x1ae8] ;  /* 0x001ae800010d7983 */ /* 0x008ee80000300800 */
        /* <DEDUP_REMOVED lines=9> */
[----:B--2---:R-:W-:-:S04]  /*7e0d0*/  IADD3 R12, P2, R12, UR16, RZ ;  /* 0x000000100c0c7c10 */ /* 0x004fc8000ff5e0ff */
[----:B------:R1:W-:Y:S01]  /*7e0e0*/  LDGSTS.E [R3+0x19e00], desc[UR14][R8.64], P0 ;  /* 0x19e0000008037fae */ /* 0x0003e2000812184e */
[----:B------:R-:W-:Y:S02]  /*7e0f0*/  IADD3.X R19, R19, UR8, RZ, P2, !PT ;  /* 0x0000000813137c10 */ /* 0x000fe400097fe4ff */
[----:B------:R-:W-:Y:S01]  /*7e100*/  IADD3 R18, P3, R18, UR16, RZ ;  /* 0x0000001012127c10 */ /* 0x000fe2000ff7e0ff */
[----:B------:R-:W-:Y:S01]  /*7e110*/  STL [R1+0x1a64], R21 ;  /* 0x001a641501007387 */ /* 0x000fe20000100800 */
[----:B------:R-:W-:-:S03]  /*7e120*/  ISETP.NE.U32.AND P1, PT, RZ, UR12, PT ;  /* 0x0000000cff007c0c */ /* 0x000fc6000bf25070 */
[----:B------:R-:W-:Y:S01]  /*7e130*/  STL [R1+0x1a60], R22 ;  /* 0x001a601601007387 */ /* 0x000fe20000100800 */
[----:B------:R-:W-:-:S03]  /*7e140*/  IADD3.X R20, R20, UR8, RZ, P3, !PT ;  /* 0x0000000814147c10 */ /* 0x000fc60009ffe4ff */
[----:B------:R-:W-:Y:S01]  /*7e150*/  STL [R1+0x1a6c], R12 ;  /* 0x001a6c0c01007387 */ /* 0x000fe20000100800 */
[----:B-1----:R-:W-:Y:S01]  /*7e160*/  MOV R8, R12 ;  /* 0x0000000c00087202 */ /* 0x002fe20000000f00 */
[----:B------:R-:W-:Y:S02]  /*7e170*/  IMAD.MOV.U32 R9, RZ, RZ, R19 ;  /* 0x000000ffff097224 */ /* 0x000fe400078e0013 */
[----:B------:R1:W-:Y:S04]  /*7e180*/  STL [R1+0x1a68], R19 ;  /* 0x001a681301007387 */ /* 0x0003e80000100800 */
[----:B------:R-:W-:Y:S04]  /*7e190*/  STL [R1+0x1ad4], R18 ;  /* 0x001ad41201007387 */ /* 0x000fe80000100800 */
[----:B------:R2:W-:Y:S04]  /*7e1a0*/  LDGSTS.E [R3+0x19f00], desc[UR14][R8.64], P0 ;  /* 0x19f0000008037fae */ /* 0x0005e8000812184e */
[----:B-1----:R-:W3:Y:S04]  /*7e1b0*/  LDL.LU R19, [R1+0x1b54] ;  /* 0x001b540001137983 */ /* 0x002ee80000300800 */
[----:B------:R1:W-:Y:S04]  /*7e1c0*/  STL [R1+0x1ad0], R20 ;  /* 0x001ad01401007387 */ /* 0x0003e80000100800 */
[----:B------:R-:W3:Y:S01]  /*7e1d0*/  LDL.LU R12, [R1+0x1b5c] ;  /* 0x001b5c00010c7983 */ /* 0x000ee20000300800 */
[----:B--2---:R-:W-:Y:S01]  /*7e1e0*/  MOV R8, R18 ;  /* 0x0000001200087202 */ /* 0x004fe20000000f00 */
[----:B------:R-:W-:-:S02]  /*7e1f0*/  IMAD.MOV.U32 R9, RZ, RZ, R20 ;  /* 0x000000ffff097224 */ /* 0x000fc400078e0014 */
[----:B-1----:R-:W2:Y:S04]  /*7e200*/  LDL.LU R20, [R1+0x1b50] ;  /* 0x001b500001147983 */ /* 0x002ea80000300800 */
[----:B------:R-:W2:Y:S04]  /*7e210*/  LDL.LU R18, [R1+0x1b58] ;  /* 0x001b580001127983 */ /* 0x000ea80000300800 */
[----:B------:R1:W-:Y:S01]  /*7e220*/  LDGSTS.E [R3+0x1ac00], desc[UR14][R8.64], P1 ;  /* 0x1ac0000008037fae */ /* 0x0003e2000892184e */
[----:B------:R-:W-:-:S04]  /*7e230*/  IADD3 R14, P0, R14, UR16, RZ ;  /* 0x000000100e0e7c10 */ /* 0x000fc8000ff1e0ff */
[----:B------:R-:W-:Y:S02]  /*7e240*/  IADD3.X R17, R17, UR8, RZ, P0, !PT ;  /* 0x0000000811117c10 */ /* 0x000fe400087fe4ff */
[----:B------:R-:W-:Y:S01]  /*7e250*/  IADD3 R15, P2, R15, UR16, RZ ;  /* 0x000000100f0f7c10 */ /* 0x000fe2000ff5e0ff */
[----:B------:R1:W-:Y:S02]  /*7e260*/  STL [R1+0x1adc], R14 ;  /* 0x001adc0e01007387 */ /* 0x0003e40000100800 */
[----:B-1----:R-:W-:Y:S02]  /*7e270*/  MOV R8, R14 ;  /* 0x0000000e00087202 */ /* 0x002fe40000000f00 */
[----:B------:R-:W-:Y:S01]  /*7e280*/  STL [R1+0x1ad8], R17 ;  /* 0x001ad81101007387 */ /* 0x000fe20000100800 */
[----:B------:R-:W-:Y:S01]  /*7e290*/  IMAD.MOV.U32 R9, RZ, RZ, R17 ;  /* 0x000000ffff097224 */ /* 0x000fe200078e0011 */
[----:B------:R-:W-:Y:S02]  /*7e2a0*/  IADD3.X R16, R16, UR8, RZ, P2, !PT ;  /* 0x0000000810107c10 */ /* 0x000fe400097fe4ff */
[----:B------:R-:W-:Y:S04]  /*7e2b0*/  STL [R1+0x1ae4], R15 ;  /* 0x001ae40f01007387 */ /* 0x000fe80000100800 */
[----:B------:R1:W-:Y:S04]  /*7e2c0*/  LDGSTS.E [R3+0x1ad00], desc[UR14][R8.64], P1 ;  /* 0x1ad0000008037fae */ /* 0x0003e8000892184e */
[----:B------:R-:W2:Y:S04]  /*7e2d0*/  LDL.LU R14, [R1+0x1b64] ;  /* 0x001b6400010e7983 */ /* 0x000ea80000300800 */
[----:B------:R1:W-:Y:S02]  /*7e2e0*/  STL [R1+0x1ae0], R16 ;  /* 0x001ae01001007387 */ /* 0x0003e40000100800 */
[----:B-1----:R-:W-:-:S02]  /*7e2f0*/  IMAD.MOV.U32 R9, RZ, RZ, R16 ;  /* 0x000000ffff097224 */ /* 0x002fc400078e0010 */
[----:B------:R-:W2:Y:S01]  /*7e300*/  LDL.LU R16, [R1+0x1b60] ;  /* 0x001b600001107983 */ /* 0x000ea20000300800 */
[----:B----4-:R-:W-:-:S04]  /*7e310*/  IADD3 R10, P0, R10, UR16, RZ ;  /* 0x000000100a0a7c10 */ /* 0x010fc8000ff1e0ff */
[----:B---3--:R-:W-:Y:S01]  /*7e320*/  IADD3.X R13, R13, UR8, RZ, P0, !PT ;  /* 0x000000080d0d7c10 */ /* 0x008fe200087fe4ff */
[----:B------:R-:W-:Y:S04]  /*7e330*/  STL [R1+0x1aec], R10 ;  /* 0x001aec0a01007387 */ /* 0x000fe80000100800 */
[----:B------:R1:W-:Y:S04]  /*7e340*/  STL [R1+0x1ae8], R13 ;  /* 0x001ae80d01007387 */ /* 0x0003e80000100800 */
[----:B------:R-:W3:Y:S04]  /*7e350*/  LDL.LU R24, [R1+0x1b68] ;  /* 0x001b680001187983 */ /* 0x000ee80000300800 */
[----:B------:R-:W4:Y:S04]  /*7e360*/  LDL.LU R23, [R1+0x1b6c] ;  /* 0x001b6c0001177983 */ /* 0x000f280000300800 */
[----:B------:R-:W3:Y:S04]  /*7e370*/  LDL.LU R22, [R1+0x1bd0] ;  /* 0x001bd00001167983 */ /* 0x000ee80000300800 */
[----:B------:R-:W3:Y:S01]  /*7e380*/  LDL.LU R21, [R1+0x1bd4] ;  /* 0x001bd40001157983 */ /* 0x000ee20000300800 */
[----:B------:R-:W-:-:S03]  /*7e390*/  MOV R8, R15 ;  /* 0x0000000f00087202 */ /* 0x000fc60000000f00 */
[----:B------:R-:W3:Y:S04]  /*7e3a0*/  LDL.LU R17, [R1+0x1bd8] ;  /* 0x001bd80001117983 */ /* 0x000ee80000300800 */
[----:B------:R-:W3:Y:S04]  /*7e3b0*/  LDL.LU R15, [R1+0x1bdc] ;  /* 0x001bdc00010f7983 */ /* 0x000ee80000300800 */
[----:B------:R1:W-:Y:S02]  /*7e3c0*/  LDGSTS.E [R3+0x1ae00], desc[UR14][R8.64], P1 ;  /* 0x1ae0000008037fae */ /* 0x0003e4000892184e */
[----:B-1----:R-:W-:Y:S01]  /*7e3d0*/  IMAD.MOV.U32 R9, RZ, RZ, R13 ;  /* 0x000000ffff097224 */ /* 0x002fe200078e000d */
[----:B------:R-:W-:Y:S01]  /*7e3e0*/  MOV R8, R10 ;  /* 0x0000000a00087202 */ /* 0x000fe20000000f00 */
[----:B------:R-:W3:Y:S04]  /*7e3f0*/  LDL.LU R13, [R1+0x1be0] ;  /* 0x001be000010d7983 */ /* 0x000ee80000300800 */
[----:B------:R-:W3:Y:S01]  /*7e400*/  LDL.LU R10, [R1+0x1be4] ;  /* 0x001be400010a7983 */ /* 0x000ee20000300800 */
[----:B------:R-:W-:-:S03]  /*7e410*/  UISETP.GT.AND UP1, UPT, UR18, 0x6f, UPT ;  /* 0x0000006f1200788c */ /* 0x000fc6000bf24270 */
[----:B------:R1:W-:Y:S01]  /*7e420*/  LDGSTS.E [R3+0x1af00], desc[UR14][R8.64], P1 ;  /* 0x1af0000008037fae */ /* 0x0003e2000892184e */
[----:B------:R-:W-:-:S04]  /*7e430*/  USEL UR12, URZ, 0x4, !UP1 ;  /* 0x000000043f0c7887 */ /* 0x000fc8000c800000 */
[----:B------:R-:W-:-:S06]  /*7e440*/  USEL UR12, UR12, URZ, !UP0 ;  /* 0x0000003f0c0c7287 */ /* 0x000fcc000c000000 */
[----:B------:R-:W-:Y:S01]  /*7e450*/  ISETP.NE.U32.AND P0, PT, RZ, UR12, PT ;  /* 0x0000000cff007c0c */ /* 0x000fe2000bf05070 */
[----:B------:R-:W-:-:S04]  /*7e460*/  UISETP.GT.AND UP1, UPT, UR18, 0x73, UPT ;  /* 0x000000731200788c */ /* 0x000fc8000bf24270 */
[----:B------:R-:W-:-:S04]  /*7e470*/  USEL UR12, URZ, 0x4, !UP1 ;  /* 0x000000043f0c7887 */ /* 0x000fc8000c800000 */
[----:B------:R-:W-:Y:S01]  /*7e480*/  USEL UR12, UR12, URZ, !UP0 ;  /* 0x0000003f0c0c7287 */ /* 0x000fe2000c000000 */
[----:B------:R-:W-:Y:S02]  /*7e490*/  IADD3 R19, P1, R19, UR16, RZ ;  /* 0x0000001013137c10 */ /* 0x000fe4000ff3e0ff */
[----:B------:R-:W-:Y:S02]  /*7e4a0*/  IADD3 R12, P2, R12, UR16, RZ ;  /* 0x000000100c0c7c10 */ /* 0x000fe4000ff5e0ff */
        /* <DEDUP_REMOVED lines=13> */
[----:B------:R-:W-:-:S04]  /*7e580*/  IADD3 R14, P1, R14, UR16, RZ ;  /* 0x000000100e0e7c10 */ /* 0x000fc8000ff3e0ff */
[----:B-1----:R-:W-:Y:S01]  /*7e590*/  MOV R8, R14 ;  /* 0x0000000e00087202 */ /* 0x002fe20000000f00 */
[----:B------:R1:W-:Y:S01]  /*7e5a0*/  STL [R1+0x1b64], R14 ;  /* 0x001b640e01007387 */ /* 0x0003e20000100800 */
[----:B------:R-:W-:-:S05]  /*7e5b0*/  IADD3.X R16, R16, UR8, RZ, P1, !PT ;  /* 0x0000000810107c10 */ /* 0x000fca0008ffe4ff */
[----:B------:R4:W-:Y:S04]  /*7e5c0*/  STL [R1+0x1b60], R16 ;  /* 0x001b601001007387 */ /* 0x0009e80000100800 */
[----:B-1----:R-:W2:Y:S01]  /*7e5d0*/  LDL.LU R14, [R1+0x1be8] ;  /* 0x001be800010e7983 */ /* 0x002ea20000300800 */
[----:B------:R-:W-:-:S03]  /*7e5e0*/  IMAD.MOV.U32 R9, RZ, RZ, R16 ;  /* 0x000000ffff097224 */ /* 0x000fc600078e0010 */
[----:B------:R-:W2:Y:S01]  /*7e5f0*/  LDL.LU R20, [R1+0x1c50] ;  /* 0x001c500001147983 */ /* 0x000ea20000300800 */
[----:B------:R-:W-:-:S03]  /*7e600*/  ISETP.NE.U32.AND P1, PT, RZ, UR12, PT ;  /* 0x0000000cff007c0c */ /* 0x000fc6000bf25070 */
[----:B------:R-:W2:Y:S04]  /*7e610*/  LDL.LU R19, [R1+0x1c54] ;  /* 0x001c540001137983 */ /* 0x000ea80000300800 */
[----:B------:R1:W-:Y:S04]  /*7e620*/  LDGSTS.E [R3+0x1be00], desc[UR14][R8.64], P0 ;  /* 0x1be0000008037fae */ /* 0x0003e8000812184e */
[----:B------:R-:W2:Y:S04]  /*7e630*/  LDL.LU R18, [R1+0x1c58] ;  /* 0x001c580001127983 */ /* 0x000ea80000300800 */
[----:B----4-:R-:W4:Y:S01]  /*7e640*/  LDL.LU R16, [R1+0x1c5c] ;  /* 0x001c5c0001107983 */ /* 0x010f220000300800 */
[----:B------:R-:W-:-:S04]  /*7e650*/  IADD3 R23, P2, R23, UR16, RZ ;  /* 0x0000001017177c10 */ /* 0x000fc8000ff5e0ff */
[----:B---3--:R-:W-:Y:S02]  /*7e660*/  IADD3.X R24, R24, UR8, RZ, P2, !PT ;  /* 0x0000000818187c10 */ /* 0x008fe400097fe4ff */
[----:B-1----:R-:W-:Y:S02]  /*7e670*/  MOV R8, R23 ;  /* 0x0000001700087202 */ /* 0x002fe40000000f00 */
[----:B------:R-:W-:Y:S01]  /*7e680*/  IADD3 R21, P3, R21, UR16, RZ ;  /* 0x0000001015157c10 */ /* 0x000fe2000ff7e0ff */
[----:B------:R-:W-:-:S03]  /*7e690*/  IMAD.MOV.U32 R9, RZ, RZ, R24 ;  /* 0x000000ffff097224 */ /* 0x000fc600078e0018 */
[----:B------:R-:W-:Y:S02]  /*7e6a0*/  IADD3.X R22, R22, UR8, RZ, P3, !PT ;  /* 0x0000000816167c10 */ /* 0x000fe40009ffe4ff */
[----:B------:R1:W-:Y:S01]  /*7e6b0*/  LDGSTS.E [R3+0x1bf00], desc[UR14][R8.64], P0 ;  /* 0x1bf0000008037fae */ /* 0x0003e2000812184e */
[----:B------:R-:W-:-:S03]  /*7e6c0*/  IADD3 R15, P0, R15, UR16, RZ ;  /* 0x000000100f0f7c10 */ /* 0x000fc6000ff1e0ff */
[----:B------:R-:W-:Y:S04]  /*7e6d0*/  STL [R1+0x1b6c], R23 ;  /* 0x001b6c1701007387 */ /* 0x000fe80000100800 */
[----:B------:R-:W-:Y:S01]  /*7e6e0*/  STL [R1+0x1b68], R24 ;  /* 0x001b681801007387 */ /* 0x000fe20000100800 */
[----:B------:R-:W-:-:S03]  /*7e6f0*/  IADD3.X R17, R17, UR8, RZ, P0, !PT ;  /* 0x0000000811117c10 */ /* 0x000fc600087fe4ff */
[----:B------:R-:W-:Y:S04]  /*7e700*/  STL [R1+0x1bd4], R21 ;  /* 0x001bd41501007387 */ /* 0x000fe80000100800 */
[----:B------:R-:W-:Y:S01]  /*7e710*/  STL [R1+0x1bd0], R22 ;  /* 0x001bd01601007387 */ /* 0x000fe20000100800 */
[----:B------:R-:W-:Y:S02]  /*7e720*/  IADD3 R10, P2, R10, UR16, RZ ;  /* 0x000000100a0a7c10 */ /* 0x000fe4000ff5e0ff */
        /* <DEDUP_REMOVED lines=8> */
[----:B------:R-:W4:Y:S01]  /*7e7b0*/  LDL.LU R15, [R1+0x1c64] ;  /* 0x001c6400010f7983 */ /* 0x000f220000300800 */
[----:B------:R-:W-:-:S03]  /*7e7c0*/  IMAD.MOV.U32 R9, RZ, RZ, R17 ;  /* 0x000000ffff097224 */ /* 0x000fc600078e0011 */
[----:B------:R1:W-:Y:S04]  /*7e7d0*/  STL [R1+0x1be0], R13 ;  /* 0x001be00d01007387 */ /* 0x0003e80000100800 */
[----:B---3--:R-:W3:Y:S04]  /*7e7e0*/  LDL.LU R17, [R1+0x1c60] ;  /* 0x001c600001117983 */ /* 0x008ee80000300800 */
[----:B------:R1:W-:Y:S02]  /*7e7f0*/  LDGSTS.E [R3+0x1cd00], desc[UR14][R8.64], P1 ;  /* 0x1cd0000008037fae */ /* 0x0003e4000892184e */
[----:B-1----:R-:W-:Y:S01]  /*7e800*/  MOV R8, R10 ;  /* 0x0000000a00087202 */ /* 0x002fe20000000f00 */
[----:B------:R-:W-:-:S02]  /*7e810*/  IMAD.MOV.U32 R9, RZ, RZ, R13 ;  /* 0x000000ffff097224 */ /* 0x000fc400078e000d */
[----:B------:R-:W3:Y:S04]  /*7e820*/  LDL.LU R13, [R1+0x1c6c] ;  /* 0x001c6c00010d7983 */ /* 0x000ee80000300800 */
[----:B------:R-:W3:Y:S04]  /*7e830*/  LDL.LU R10, [R1+0x1cd4] ;  /* 0x001cd400010a7983 */ /* 0x000ee80000300800 */
[----:B------:R1:W-:Y:S01]  /*7e840*/  LDGSTS.E [R3+0x1ce00], desc[UR14][R8.64], P1 ;  /* 0x1ce0000008037fae */ /* 0x0003e2000892184e */
[----:B------:R-:W-:-:S04]  /*7e850*/  UISETP.GT.AND UP1, UPT, UR18, 0x77, UPT ;  /* 0x000000771200788c */ /* 0x000fc8000bf24270 */
[----:B------:R-:W-:-:S04]  /*7e860*/  USEL UR12, URZ, 0x4, !UP1 ;  /* 0x000000043f0c7887 */ /* 0x000fc8000c800000 */
[----:B------:R-:W-:Y:S01]  /*7e870*/  USEL UR12, UR12, URZ, !UP0 ;  /* 0x0000003f0c0c7287 */ /* 0x000fe2000c000000 */
[----:B--2---:R-:W-:-:S05]  /*7e880*/  IADD3 R12, P0, R12, UR16, RZ ;  /* 0x000000100c0c7c10 */ /* 0x004fca000ff1e0ff */
[----:B------:R-:W-:Y:S01]  /*7e890*/  STL [R1+0x1bec], R12 ;  /* 0x001bec0c01007387 */ /* 0x000fe20000100800 */
[----:B-1----:R-:W-:Y:S02]  /*7e8a0*/  MOV R8, R12 ;  /* 0x0000000c00087202 */ /* 0x002fe40000000f00 */
[----:B------:R-:W-:-:S05]  /*7e8b0*/  IADD3.X R14, R14, UR8, RZ, P0, !PT ;  /* 0x000000080e0e7c10 */ /* 0x000fca00087fe4ff */
[----:B------:R1:W-:Y:S01]  /*7e8c0*/  STL [R1+0x1be8], R14 ;  /* 0x001be80e01007387 */ /* 0x0003e20000100800 */
[----:B------:R-:W-:-:S05]  /*7e8d0*/  IMAD.MOV.U32 R9, RZ, RZ, R14 ;  /* 0x000000ffff097224 */ /* 0x000fca00078e000e */
[----:B------:R2:W-:Y:S04]  /*7e8e0*/  LDGSTS.E [R3+0x1cf00], desc[UR14][R8.64], P1 ;  /* 0x1cf0000008037fae */ /* 0x0005e8000892184e */
[----:B-1----:R-:W3:Y:S04]  /*7e8f0*/  LDL.LU R14, [R1+0x1c68] ;  /* 0x001c6800010e7983 */ /* 0x002ee80000300800 */
[----:B------:R-:W3:Y:S01]  /*7e900*/  LDL.LU R12, [R1+0x1cd0] ;  /* 0x001cd000010c7983 */ /* 0x000ee20000300800 */
[----:B------:R-:W-:Y:S02]  /*7e910*/  IADD3 R19, P1, R19, UR16, RZ ;  /* 0x0000001013137c10 */ /* 0x000fe4000ff3e0ff */
[----:B----4-:R-:W-:-:S02]  /*7e920*/  IADD3 R16, P2, R16, UR16, RZ ;  /* 0x0000001010107c10 */ /* 0x010fc4000ff5e0ff */
[----:B------:R-:W-:Y:S02]  /*7e930*/  ISETP.NE.U32.AND P0, PT, RZ, UR12, PT ;  /* 0x0000000cff007c0c */ /* 0x000fe4000bf05070 */
[----:B------:R-:W-:Y:S02]  /*7e940*/  IADD3.X R20, R20, UR8, RZ, P1, !PT ;  /* 0x0000000814147c10 */ /* 0x000fe40008ffe4ff */
[----:B------:R-:W-:Y:S01]  /*7e950*/  IADD3.X R18, R18, UR8, RZ, P2, !PT ;  /* 0x0000000812127c10 */ /* 0x000fe200097fe4ff */
[----:B------:R-:W-:Y:S04]  /*7e960*/  STL [R1+0x1c54], R19 ;  /* 0x001c541301007387 */ /* 0x000fe80000100800 */
[----:B------:R-:W-:Y:S04]  /*7e970*/  STL [R1+0x1c50], R20 ;  /* 0x001c501401007387 */ /* 0x000fe80000100800 */
[----:B------:R1:W-:Y:S04]  /*7e980*/  STL [R1+0x1c5c], R16 ;  /* 0x001c5c1001007387 */ /* 0x0003e80000100800 */
[----:B------:R-:W4:Y:S01]  /*7e990*/  LDL.LU R23, [R1+0x1cdc] ;  /* 0x001cdc0001177983 */ /* 0x000f220000300800 */
[----:B--2---:R-:W-:Y:S01]  /*7e9a0*/  MOV R8, R19 ;  /* 0x0000001300087202 */ /* 0x004fe20000000f00 */
[----:B------:R-:W-:-:S02]  /*7e9b0*/  IMAD.MOV.U32 R9, RZ, RZ, R20 ;  /* 0x000000ffff097224 */ /* 0x000fc400078e0014 */
[----:B------:R2:W-:Y:S04]  /*7e9c0*/  STL [R1+0x1c58], R18 ;  /* 0x001c581201007387 */ /* 0x0005e80000100800 */
[----:B------:R-:W4:Y:S04]  /*7e9d0*/  LDL.LU R21, [R1+0x1ce4] ;  /* 0x001ce40001157983 */ /* 0x000f280000300800 */
[----:B------:R-:W4:Y:S04]  /*7e9e0*/  LDL.LU R24, [R1+0x1cd8] ;  /* 0x001cd80001187983 */ /* 0x000f280000300800 */
[----:B------:R-:W4:Y:S04]  /*7e9f0*/  LDL.LU R22, [R1+0x1ce0] ;  /* 0x001ce00001167983 */ /* 0x000f280000300800 */
[----:B------:R1:W-:Y:S02]  /*7ea00*/  LDGSTS.E [R3+0x1dc00], desc[UR14][R8.64], P0 ;  /* 0x1dc0000008037fae */ /* 0x0003e4000812184e */
[----:B-1----:R-:W-:-:S02]  /*7ea10*/  MOV R8, R16 ;  /* 0x0000001000087202 */ /* 0x002fc40000000f00 */
[----:B------:R-:W4:Y:S01]  /*7ea20*/  LDL.LU R16, [R1+0x1cec] ;  /* 0x001cec0001107983 */ /* 0x000f220000300800 */
[----:B------:R-:W-:-:S04]  /*7ea30*/  IADD3 R15, P1, R15, UR16, RZ ;  /* 0x000000100f0f7c10 */ /* 0x000fc8000ff3e0ff */
[----:B---3--:R-:W-:Y:S01]  /*7ea40*/  IADD3.X R17, R17, UR8, RZ, P1, !PT ;  /* 0x0000000811117c10 */ /* 0x008fe20008ffe4ff */
[----:B------:R1:W-:Y:S04]  /*7ea50*/  STL [R1+0x1c64], R15 ;  /* 0x001c640f01007387 */ /* 0x0003e80000100800 */
[----:B------:R3:W-:Y:S04]  /*7ea60*/  STL [R1+0x1c60], R17 ;  /* 0x001c601101007387 */ /* 0x0007e80000100800 */
[----:B------:R-:W4:Y:S01]  /*7ea70*/  LDL.LU R20, [R1+0x1ce8] ;  /* 0x001ce80001147983 */ /* 0x000f220000300800 */
[----:B------:R-:W-:-:S03]  /*7ea80*/  IMAD.MOV.U32 R9, RZ, RZ, R18 ;  /* 0x000000ffff097224 */ /* 0x000fc600078e0012 */
[----:B--2---:R-:W2:Y:S04]  /*7ea90*/  LDL.LU R18, [R1+0x1d54] ;  /* 0x001d540001127983 */ /* 0x004ea80000300800 */
[----:B------:R1:W-:Y:S01]  /*7eaa0*/  LDGSTS.E [R3+0x1dd00], desc[UR14][R8.64], P0 ;  /* 0x1dd0000008037fae */ /* 0x0003e2000812184e */
[----:B------:R-:W-:Y:S02]  /*7eab0*/  IADD3 R13, P2, R13, UR16, RZ ;  /* 0x000000100d0d7c10 */ /* 0x000fe4000ff5e0ff */
[----:B------:R-:W-:Y:S02]  /*7eac0*/  IADD3 R10, P3, R10, UR16, RZ ;  /* 0x000000100a0a7c10 */ /* 0x000fe4000ff7e0ff */
[----:B-1----:R-:W-:Y:S02]  /*7ead0*/  MOV R8, R15 ;  /* 0x0000000f00087202 */ /* 0x002fe40000000f00 */
[----:B------:R-:W2:Y:S04]  /*7eae0*/  LDL.LU R15, [R1+0x1d5c] ;  /* 0x001d5c00010f7983 */ /* 0x000ea80000300800 */
[----:B------:R-:W-:Y:S01]  /*7eaf0*/  STL [R1+0x1c6c], R13 ;  /* 0x001c6c0d01007387 */ /* 0x000fe20000100800 */
[----:B------:R-:W-:Y:S01]  /*7eb00*/  IMAD.MOV.U32 R9, RZ, RZ, R17 ;  /* 0x000000ffff097224 */ /* 0x000fe200078e0011 */
[----:B------:R-:W-:-:S04]  /*7eb10*/  UISETP.GT.AND UP1, UPT, UR18, 0x7b, UPT ;  /* 0x0000007b1200788c */ /* 0x000fc8000bf24270 */
[----:B------:R1:W-:Y:S01]  /*7eb20*/  LDGSTS.E [R3+0x1de00], desc[UR14][R8.64], P0 ;  /* 0x1de0000008037fae */ /* 0x0003e2000812184e */
[----:B------:R-:W-:-:S04]  /*7eb30*/  USEL UR12, URZ, 0x4, !UP1 ;  /* 0x000000043f0c7887 */ /* 0x000fc8000c800000 */
[----:B------:R-:W-:Y:S01]  /*7eb40*/  USEL UR12, UR12, URZ, !UP0 ;  /* 0x0000003f0c0c7287 */ /* 0x000fe2000c000000 */
[----:B-1----:R-:W-:-:S05]  /*7eb50*/  MOV R8, R13 ;  /* 0x0000000d00087202 */ /* 0x002fca0000000f00 */
[----:B------:R-:W-:Y:S02]  /*7eb60*/  ISETP.NE.U32.AND P1, PT, RZ, UR12, PT ;  /* 0x0000000cff007c0c */ /* 0x000fe4000bf25070 */
[----:B------:R-:W-:Y:S02]  /*7eb70*/  IADD3.X R14, R14, UR8, RZ, P2, !PT ;  /* 0x000000080e0e7c10 */ /* 0x000fe400097fe4ff */
[----:B------:R-:W-:-:S03]  /*7eb80*/  IADD3.X R12, R12, UR8, RZ, P3, !PT ;  /* 0x000000080c0c7c10 */ /* 0x000fc60009ffe4ff */
[----:B------:R1:W-:Y:S04]  /*7eb90*/  STL [R1+0x1c68], R14 ;  /* 0x001c680e01007387 */ /* 0x0003e80000100800 */
[----:B------:R-:W-:Y:S04]  /*7eba0*/  STL [R1+0x1cd4], R10 ;  /* 0x001cd40a01007387 */ /* 0x000fe80000100800 */
[----:B------:R-:W2:Y:S04]  /*7ebb0*/  LDL.LU R19, [R1+0x1d50] ;  /* 0x001d500001137983 */ /* 0x000ea80000300800 */
[----:B------:R1:W-:Y:S01]  /*7ebc0*/  STL [R1+0x1cd0], R12 ;  /* 0x001cd00c01007387 */ /* 0x0003e20000100800 */
[----:B------:R-:W-:-:S03]  /*7ebd0*/  IMAD.MOV.U32 R9, RZ, RZ, R14 ;  /* 0x000000ffff097224 */ /* 0x000fc600078e000e */
[----:B---3--:R-:W3:Y:S04]  /*7ebe0*/  LDL.LU R17, [R1+0x1d58] ;  /* 0x001d580001117983 */ /* 0x008ee80000300800 */
[----:B------:R1:W-:Y:S04]  /*7ebf0*/  LDGSTS.E [R3+0x1df00], desc[UR14][R8.64], P0 ;  /* 0x1df0000008037fae */ /* 0x0003e8000812184e */
[----:B-1----:R-:W3:Y:S04]  /*7ec00*/  LDL.LU R14, [R1+0x1d60] ;  /* 0x001d6000010e7983 */ /* 0x002ee80000300800 */
[----:B------:R-:W3:Y:S01]  /*7ec10*/  LDL.LU R13, [R1+0x1d64] ;  /* 0x001d6400010d7983 */ /* 0x000ee20000300800 */
[----:B------:R-:W-:Y:S01]  /*7ec20*/  IMAD.MOV.U32 R9, RZ, RZ, R12 ;  /* 0x000000ffff097224 */ /* 0x000fe200078e000c */
[----:B------:R-:W-:-:S02]  /*7ec30*/  MOV R8, R10 ;  /* 0x0000000a00087202 */ /* 0x000fc40000000f00 */
[----:B------:R-:W3:Y:S04]  /*7ec40*/  LDL.LU R12, [R1+0x1d68] ;  /* 0x001d6800010c7983 */ /* 0x000ee80000300800 */
[----:B------:R-:W3:Y:S01]  /*7ec50*/  LDL.LU R10, [R1+0x1d6c] ;  /* 0x001d6c00010a7983 */ /* 0x000ee20000300800 */
[----:B----4-:R-:W-:Y:S02]  /*7ec60*/  IADD3 R23, P0, R23, UR16, RZ ;  /* 0x0000001017177c10 */ /* 0x010fe4000ff1e0ff */
[----:B------:R-:W-:Y:S01]  /*7ec70*/  IADD3 R21, P2, R21, UR16, RZ ;  /* 0x0000001015157c10 */ /* 0x000fe2000ff5e0ff */
[----:B------:R1:W-:Y:S01]  /*7ec80*/  LDGSTS.E [R3+0x1ec00], desc[UR14][R8.64], P1 ;  /* 0x1ec0000008037fae */ /* 0x0003e2000892184e */
[----:B------:R-:W-:Y:S02]  /*7ec90*/  IADD3.X R24, R24, UR8, RZ, P0, !PT ;  /* 0x0000000818187c10 */ /* 0x000fe400087fe4ff */
[----:B------:R-:W-:-:S02]  /*7eca0*/  IADD3 R16, P0, R16, UR16, RZ ;  /* 0x0000001010107c10 */ /* 0x000fc4000ff1e0ff */
[----:B------:R-:W-:Y:S01]  /*7ecb0*/  IADD3.X R22, R22, UR8, RZ, P2, !PT ;  /* 0x0000000816167c10 */ /* 0x000fe200097fe4ff */
[----:B------:R-:W-:Y:S04]  /*7ecc0*/  STL [R1+0x1cdc], R23 ;  /* 0x001cdc1701007387 */ /* 0x000fe80000100800 */
[----:B------:R-:W-:Y:S01]  /*7ecd0*/  STL [R1+0x1cd8], R24 ;  /* 0x001cd81801007387 */ /* 0x000fe20000100800 */
[----:B-1----:R-:W-:Y:S01]  /*7ece0*/  MOV R8, R23 ;  /* 0x0000001700087202 */ /* 0x002fe20000000f00 */
[----:B------:R-:W-:Y:S02]  /*7ecf0*/  IMAD.MOV.U32 R9, RZ, RZ, R24 ;  /* 0x000000ffff097224 */ /* 0x000fe400078e0018 */
[----:B------:R-:W-:Y:S04]  /*7ed00*/  STL [R1+0x1ce4], R21 ;  /* 0x001ce41501007387 */ /* 0x000fe80000100800 */
[----:B------:R-:W-:Y:S04]  /*7ed10*/  STL [R1+0x1ce0], R22 ;  /* 0x001ce01601007387 */ /* 0x000fe80000100800 */
[----:B------:R1:W-:Y:S04]  /*7ed20*/  LDGSTS.E [R3+0x1ed00], desc[UR14][R8.64], P1 ;  /* 0x1ed0000008037fae */ /* 0x0003e8000892184e */
[----:B------:R4:W-:Y:S01]  /*7ed30*/  STL [R1+0x1cec], R16 ;  /* 0x001cec1001007387 */ /* 0x0009e20000100800 */
[----:B------:R-:W-:-:S02]  /*7ed40*/  IADD3.X R20, R20, UR8, RZ, P0, !PT ;  /* 0x0000000814147c10 */ /* 0x000fc400087fe4ff */
[----:B-1----:R-:W-:Y:S01]  /*7ed50*/  MOV R8, R21 ;  /* 0x0000001500087202 */ /* 0x002fe20000000f00 */
[----:B------:R-:W-:Y:S02]  /*7ed60*/  IMAD.MOV.U32 R9, RZ, RZ, R22 ;  /* 0x000000ffff097224 */ /* 0x000fe400078e0016 */
[----:B------:R-:W-:Y:S04]  /*7ed70*/  STL [R1+0x1ce8], R20 ;  /* 0x001ce81401007387 */ /* 0x000fe80000100800 */
[----:B------:R-:W3:Y:S04]  /*7ed80*/  LDL.LU R32, [R1+0x1d70] ;  /* 0x001d700001207983 */ /* 0x000ee80000300800 */
[----:B------:R-:W3:Y:S04]  /*7ed90*/  LDL.LU R29, [R1+0x1d74] ;  /* 0x001d7400011d7983 */ /* 0x000ee80000300800 */
[----:B------:R-:W3:Y:S04]  /*7eda0*/  LDL.LU R28, [R1+0x1d78] ;  /* 0x001d7800011c7983 */ /* 0x000ee80000300800 */
[----:B------:R1:W-:Y:S02]  /*7edb0*/  LDGSTS.E [R3+0x1ee00], desc[UR14][R8.64], P1 ;  /* 0x1ee0000008037fae */ /* 0x0003e4000892184e */
[----:B-1----:R-:W-:-:S02]  /*7edc0*/  MOV R8, R16 ;  /* 0x0000001000087202 */ /* 0x002fc40000000f00 */
[----:B----4-:R-:W4:Y:S01]  /*7edd0*/  LDL.LU R16, [R1+0x1d7c] ;  /* 0x001d7c0001107983 */ /* 0x010f220000300800 */
[----:B------:R-:W-:Y:S01]  /*7ede0*/  UISETP.GT.AND UP1, UPT, UR18, 0x7f, UPT ;  /* 0x0000007f1200788c */ /* 0x000fe2000bf24270 */
[----:B------:R-:W-:-:S03]  /*7edf0*/  IMAD.MOV.U32 R9, RZ, RZ, R20 ;  /* 0x000000ffff097224 */ /* 0x000fc600078e0014 */
[----:B------:R-:W-:Y:S02]  /*7ee00*/  USEL UR12, URZ, 0x4, !UP1 ;  /* 0x000000043f0c7887 */ /* 0x000fe4000c800000 */
[----:B------:R1:W-:Y:S02]  /*7ee10*/  LDGSTS.E [R3+0x1ef00], desc[UR14][R8.64], P1 ;  /* 0x1ef0000008037fae */ /* 0x0003e4000892184e */
[----:B------:R-:W-:Y:S01]  /*7ee20*/  USEL UR12, UR12, URZ, !UP0 ;  /* 0x0000003f0c0c7287 */ /* 0x000fe2000c000000 */
[----:B--2---:R-:W-:-:S05]  /*7ee30*/  IADD3 R18, P1, R18, UR16, RZ ;  /* 0x0000001012127c10 */ /* 0x004fca000ff3e0ff */
[----:B------:R-:W-:Y:S02]  /*7ee40*/  ISETP.NE.U32.AND P0, PT, RZ, UR12, PT ;  /* 0x0000000cff007c0c */ /* 0x000fe4000bf05070 */
[----:B------:R-:W-:Y:S02]  /*7ee50*/  IADD3 R15, P2, R15, UR16, RZ ;  /* 0x000000100f0f7c10 */ /* 0x000fe4000ff5e0ff */
[----:B-1----:R-:W-:Y:S01]  /*7ee60*/  MOV R8, R18 ;  /* 0x0000001200087202 */ /* 0x002fe20000000f00 */
[----:B------:R-:W-:Y:S01]  /*7ee70*/  STL [R1+0x1d54], R18 ;  /* 0x001d541201007387 */ /* 0x000fe20000100800 */
[----:B------:R-:W-:Y:S01]  /*7ee80*/  ULEA UR12, UR7, UR5, 0x10 ;  /* 0x00000005070c7291 */ /* 0x000fe2000f8e803f */
[----:B------:R-:W-:Y:S02]  /*7ee90*/  IADD3.X R19, R19, UR8, RZ, P1, !PT ;  /* 0x0000000813137c10 */ /* 0x000fe40008ffe4ff */
[----:B---3--:R-:W-:-:S03]  /*7eea0*/  IADD3.X R17, R17, UR8, RZ, P2, !PT ;  /* 0x0000000811117c10 */ /* 0x008fc600097fe4ff */
[----:B------:R-:W-:Y:S01]  /*7eeb0*/  IMAD.MOV.U32 R9, RZ, RZ, R19 ;  /* 0x000000ffff097224 */ /* 0x000fe200078e0013 */
[----:B------:R-:W-:-:S04]  /*7eec0*/  IADD3 R13, P1, R13, UR16, RZ ;  /* 0x000000100d0d7c10 */ /* 0x000fc8000ff3e0ff */
[----:B------:R1:W-:Y:S01]  /*7eed0*/  LDGSTS.E [R3+0x1fc00], desc[UR14][R8.64], P0 ;  /* 0x1fc0000008037fae */ /* 0x0003e2000812184e */
[----:B------:R-:W-:Y:S02]  /*7eee0*/  IADD3.X R14, R14, UR8, RZ, P1, !PT ;  /* 0x000000080e0e7c10 */ /* 0x000fe40008ffe4ff */
[----:B-1----:R-:W-:Y:S01]  /*7eef0*/  MOV R8, R15 ;  /* 0x0000000f00087202 */ /* 0x002fe20000000f00 */
[----:B------:R-:W-:Y:S01]  /*7ef00*/  IMAD.MOV.U32 R9, RZ, RZ, R17 ;  /* 0x000000ffff097224 */ /* 0x000fe200078e0011 */
[----:B------:R-:W-:-:S04]  /*7ef10*/  IADD3 R10, P2, R10, UR16, RZ ;  /* 0x000000100a0a7c10 */ /* 0x000fc8000ff5e0ff */
[----:B------:R1:W-:Y:S01]  /*7ef20*/  LDGSTS.E [R3+0x1fd00], desc[UR14][R8.64], P0 ;  /* 0x1fd0000008037fae */ /* 0x0003e2000812184e */
[----:B------:R-:W-:Y:S02]  /*7ef30*/  IADD3.X R12, R12, UR8, RZ, P2, !PT ;  /* 0x000000080c0c7c10 */ /* 0x000fe400097fe4ff */
[----:B-1----:R-:W-:Y:S01]  /*7ef40*/  MOV R8, R13 ;  /* 0x0000000d00087202 */ /* 0x002fe20000000f00 */
[----:B------:R-:W-:-:S05]  /*7ef50*/  IMAD.MOV.U32 R9, RZ, RZ, R14 ;  /* 0x000000ffff097224 */ /* 0x000fca00078e000e */
[----:B------:R1:W-:Y:S02]  /*7ef60*/  LDGSTS.E [R3+0x1fe00], desc[UR14][R8.64], P0 ;  /* 0x1fe0000008037fae */ /* 0x0003e4000812184e */
[----:B-1----:R-:W-:Y:S01]  /*7ef70*/  MOV R8, R10 ;  /* 0x0000000a00087202 */ /* 0x002fe20000000f00 */
[----:B------:R-:W-:-:S05]  /*7ef80*/  IMAD.MOV.U32 R9, RZ, RZ, R12 ;  /* 0x000000ffff097224 */ /* 0x000fca00078e000c */
[----:B------:R1:W-:Y:S01]  /*7ef90*/  LDGSTS.E [R3+0x1ff00], desc[UR14][R8.64], P0 ;  /* 0x1ff0000008037fae */ /* 0x0003e2000812184e */
[C---:B------:R-:W-:Y:S02]  /*7efa0*/  ISETP.GE.AND P0, PT, R11.reuse, UR18, PT ;  /* 0x000000120b007c0c */ /* 0x040fe4000bf06270 */
[----:B------:R-:W-:Y:S02]  /*7efb0*/  PLOP3.LUT P2, PT, PT, PT, UP0, 0x80, 0x0 ;  /* 0x000000000000781c */ /* 0x000fe40003f4f008 */
[----:B-1----:R-:W-:-:S04]  /*7efc0*/  LOP3.LUT R3, R11, 0x40, RZ, 0xfc, !PT ;  /* 0x000000400b037812 */ /* 0x002fc800078efcff */
[----:B------:R-:W-:Y:S02]  /*7efd0*/  ISETP.GE.AND P1, PT, R3, UR18, PT ;  /* 0x0000001203007c0c */ /* 0x000fe4000bf26270 */
[----:B------:R-:W-:Y:S02]  /*7efe0*/  SEL R3, RZ, 0x4, P0 ;  /* 0x00000004ff037807 */ /* 0x000fe40000000000 */
[----:B------:R-:W-:Y:S02]  /*7eff0*/  SEL R8, RZ, 0x4, P1 ;  /* 0x00000004ff087807 */ /* 0x000fe40000800000 */
[----:B------:R-:W-:Y:S01]  /*7f000*/  SEL R3, R3, RZ, !P2 ;  /* 0x000000ff03037207 */ /* 0x000fe20005000000 */
[----:B------:R-:W-:Y:S01]  /*7f010*/  STL [R1+0x1d50], R19 ;  /* 0x001d501301007387 */ /* 0x000fe20000100800 */
[----:B------:R-:W-:Y:S02]  /*7f020*/  SEL R8, R8, RZ, !P2 ;  /* 0x000000ff08087207 */ /* 0x000fe40005000000 */
[----:B------:R-:W-:Y:S01]  /*7f030*/  IADD3 R29, P2, R29, UR17, RZ ;  /* 0x000000111d1d7c10 */ /* 0x000fe2000ff5e0ff */
[----:B------:R-:W-:Y:S01]  /*7f040*/  STL [R1+0x1d5c], R15 ;  /* 0x001d5c0f01007387 */ /* 0x000fe20000100800 */
[----:B----4-:R-:W-:-:S03]  /*7f050*/  IADD3 R16, P3, R16, UR17, RZ ;  /* 0x0000001110107c10 */ /* 0x010fc6000ff7e0ff */
[----:B------:R1:W-:Y:S04]  /*7f060*/  STL [R1+0x1d58], R17 ;  /* 0x001d581101007387 */ /* 0x0003e80000100800 */
[----:B------:R-:W-:Y:S01]  /*7f070*/  STL [R1+0x1d64], R13 ;  /* 0x001d640d01007387 */ /* 0x000fe20000100800 */
[----:B------:R-:W-:-:S03]  /*7f080*/  IADD3.X R32, R32, UR9, RZ, P2, !PT ;  /* 0x0000000920207c10 */ /* 0x000fc600097fe4ff */
[----:B------:R-:W-:Y:S04]  /*7f090*/  STL [R1+0x1d60], R14 ;  /* 0x001d600e01007387 */ /* 0x000fe80000100800 */
[----:B------:R2:W-:Y:S01]  /*7f0a0*/  STL [R1+0x1d6c], R10 ;  /* 0x001d6c0a01007387 */ /* 0x0005e20000100800 */
[----:B------:R-:W-:-:S03]  /*7f0b0*/  IADD3.X R28, R28, UR9, RZ, P3, !PT ;  /* 0x000000091c1c7c10 */ /* 0x000fc60009ffe4ff */
[----:B------:R3:W-:Y:S04]  /*7f0c0*/  STL [R1+0x1d68], R12 ;  /* 0x001d680c01007387 */ /* 0x0007e80000100800 */
[----:B------:R-:W-:Y:S04]  /*7f0d0*/  STL [R1+0x1d74], R29 ;  /* 0x001d741d01007387 */ /* 0x000fe80000100800 */
[----:B------:R-:W-:Y:S04]  /*7f0e0*/  STL [R1+0x1d70], R32 ;  /* 0x001d702001007387 */ /* 0x000fe80000100800 */
[----:B------:R-:W-:Y:S04]  /*7f0f0*/  STL [R1+0x1d7c], R16 ;  /* 0x001d7c1001007387 */ /* 0x000fe80000100800 */
[----:B------:R4:W-:Y:S01]  /*7f100*/  STL [R1+0x1d78], R28 ;  /* 0x001d781c01007387 */ /* 0x0009e20000100800 */
[----:B------:R-:W-:-:S02]  /*7f110*/  ISETP.NE.U32.AND P1, PT, R3, RZ, PT ;  /* 0x000000ff0300720c */ /* 0x000fc40003f25070 */
[----:B------:R-:W-:Y:S02]  /*7f120*/  ISETP.NE.U32.AND P0, PT, R8, RZ, PT ;  /* 0x000000ff0800720c */ /* 0x000fe40003f05070 */
[----:B-1----:R-:W-:Y:S01]  /*7f130*/  IADD3 R17, R127, UR12, RZ ;  /* 0x0000000c7f117c10 */ /* 0x002fe2000fffe0ff */
[----:B------:R-:W4:Y:S04]  /*7f140*/  LDL.LU.64 R30, [R1+0x1238] ;  /* 0x00123800011e7983 */ /* 0x000f280000300a00 */
[----:B--2---:R-:W2:Y:S04]  /*7f150*/  LDL.LU.64 R10, [R1+0x1230] ;  /* 0x00123000010a7983 */ /* 0x004ea80000300a00 */
[----:B---3--:R-:W3:Y:S04]  /*7f160*/  LDL.LU.64 R12, [R1+0x11b8] ;  /* 0x0011b800010c7983 */ /* 0x008ee80000300a00 */
[----:B------:R-:W3:Y:S04]  /*7f170*/  LDL.LU.64 R14, [R1+0x11b0] ;  /* 0x0011b000010e7983 */ /* 0x000ee80000300a00 */
[----:B------:R-:W3:Y:S04]  /*7f180*/  LDL.LU.64 R18, [R1+0x1138] ;  /* 0x0011380001127983 */ /* 0x000ee80000300a00 */
[----:B------:R-:W3:Y:S04]  /*7f190*/  LDL.LU.64 R20, [R1+0x1130] ;  /* 0x0011300001147983 */ /* 0x000ee80000300a00 */
[----:B------:R-:W3:Y:S04]  /*7f1a0*/  LDL.LU.64 R22, [R1+0x10b8] ;  /* 0x0010b80001167983 */ /* 0x000ee80000300a00 */
[----:B------:R-:W3:Y:S04]  /*7f1b0*/  LDL.LU.64 R24, [R1+0x10b0] ;  /* 0x0010b00001187983 */ /* 0x000ee80000300a00 */
[----:B------:R-:W3:Y:S01]  /*7f1c0*/  LDL.LU.64 R26, [R1+0x1038] ;  /* 0x00103800011a7983 */ /* 0x000ee20000300a00 */
[----:B------:R-:W-:Y:S01]  /*7f1d0*/  IMAD.MOV.U32 R8, RZ, RZ, R29 ;  /* 0x000000ffff087224 */ /* 0x000fe200078e001d */
[----:B------:R-:W-:-:S02]  /*7f1e0*/  MOV R9, R32 ;  /* 0x0000002000097202 */ /* 0x000fc40000000f00 */
        /* <DEDUP_REMOVED lines=14> */
[----:B------:R-:W0:Y:S04]  /*7f2d0*/  LDGDEPBAR ;  /* 0x00000000000079af */ /* 0x000e280000000000 */
[----:B------:R-:W-:Y:S04]  /*7f2e0*/  STL.64 [R1+0x2ae0], R44 ;  /* 0x002ae02c01007387 */ /* 0x000fe80000100a00 */
[----:B------:R1:W-:Y:S04]  /*7f2f0*/  LDGSTS.E [R17+0x40000], desc[UR14][R8.64], P1 ;  /* 0x4000000008117fae */ /* 0x0003e8000892184e */
[----:B------:R2:W-:Y:S04]  /*7f300*/  STL.64 [R1+0x2ad8], R6 ;  /* 0x002ad80601007387 */ /* 0x0005e80000100a00 */
[----:B------:R2:W-:Y:S01]  /*7f310*/  STL.64 [R1+0x2ad0], R4 ;  /* 0x002ad00401007387 */ /* 0x0005e20000100a00 */
[----:B-1----:R-:W-:Y:S01]  /*7f320*/  IMAD.MOV.U32 R8, RZ, RZ, R16 ;  /* 0x000000ffff087224 */ /* 0x002fe200078e0010 */
[----:B------:R-:W-:-:S02]  /*7f330*/  MOV R9, R28 ;  /* 0x0000001c00097202 */ /* 0x000fc40000000f00 */
[----:B----4-:R-:W4:Y:S04]  /*7f340*/  LDL.LU.64 R28, [R1+0x1030] ;  /* 0x00103000011c7983 */ /* 0x010f280000300a00 */
[----:B------:R1:W-:Y:S01]  /*7f350*/  LDGSTS.E [R17+0x40100], desc[UR14][R8.64], P0 ;  /* 0x4010000008117fae */ /* 0x0003e2000812184e */
[----:B------:R-:W-:-:S04]  /*7f360*/  IADD3 R3, P2, R30, UR17, RZ ;  /* 0x000000111e037c10 */ /* 0x000fc8000ff5e0ff */
[----:B-1----:R-:W-:Y:S02]  /*7f370*/  IADD3.X R8, R31, UR9, RZ, P2, !PT ;  /* 0x000000091f087c10 */ /* 0x002fe400097fe4ff */
[----:B------:R-:W4:Y:S01]  /*7f380*/  LDL.LU.64 R30, [R1+0xfb8] ;  /* 0x000fb800011e7983 */ /* 0x000f220000300a00 */
[----:B--2---:R-:W-:-:S03]  /*7f390*/  IADD3 R9, P2, R10, UR17, RZ ;  /* 0x000000110a097c10 */ /* 0x004fc6000ff5e0ff */
[----:B------:R-:W2:Y:S01]  /*7f3a0*/  LDL.LU.64 R32, [R1+0xfb0] ;  /* 0x000fb00001207983 */ /* 0x000ea20000300a00 */
[----:B------:R-:W-:-:S03]  /*7f3b0*/  IADD3.X R10, R11, UR9, RZ, P2, !PT ;  /* 0x000000090b0a7c10 */ /* 0x000fc600097fe4ff */
[----:B------:R-:W2:Y:S04]  /*7f3c0*/  LDL.LU.64 R6, [R1+0xf38] ;  /* 0x000f380001067983 */ /* 0x000ea80000300a00 */
[----:B------:R-:W2:Y:S04]  /*7f3d0*/  LDL.LU.64 R4, [R1+0xf30] ;  /* 0x000f300001047983 */ /* 0x000ea80000300a00 */
[----:B------:R-:W2:Y:S04]  /*7f3e0*/  LDL.LU.64 R38, [R1+0xeb8] ;  /* 0x000eb80001267983 */ /* 0x000ea80000300a00 */
[----:B------:R-:W2:Y:S04]  /*7f3f0*/  LDL.LU.64 R40, [R1+0xeb0] ;  /* 0x000eb00001287983 */ /* 0x000ea80000300a00 */
[----:B------:R-:W2:Y:S01]  /*7f400*/  LDL.LU.64 R42, [R1+0xe38] ;  /* 0x000e3800012a7983 */ /* 0x000ea20000300a00 */
[----:B---3--:R-:W-:-:S03]  /*7f410*/  IADD3 R11, P2, R12, UR17, RZ ;  /* 0x000000110c0b7c10 */ /* 0x008fc6000ff5e0ff */
[----:B------:R-:W3:Y:S01]  /*7f420*/  LDL.LU.64 R60, [R1+0xe30] ;  /* 0x000e3000013c7983 */ /* 0x000ee20000300a00 */
[----:B------:R-:W-:Y:S02]  /*7f430*/  IADD3.X R12, R13, UR9, RZ, P2, !PT ;  /* 0x000000090d0c7c10 */ /* 0x000fe400097fe4ff */
[----:B------:R-:W-:Y:S01]  /*7f440*/  IADD3 R13, P2, R14, UR17, RZ ;  /* 0x000000110e0d7c10 */ /* 0x000fe2000ff5e0ff */
[----:B------:R-:W3:Y:S03]  /*7f450*/  LDL.LU.64 R62, [R1+0xdb8] ;  /* 0x000db800013e7983 */ /* 0x000ee60000300a00 */
[----:B------:R-:W-:Y:S01]  /*7f460*/  IADD3.X R14, R15, UR9, RZ, P2, !PT ;  /* 0x000000090f0e7c10 */ /* 0x000fe200097fe4ff */
[----:B------:R-:W3:Y:S01]  /*7f470*/  LDL.LU.64 R64, [R1+0xdb0] ;  /* 0x000db00001407983 */ /* 0x000ee20000300a00 */
[----:B------:R-:W-:-:S03]  /*7f480*/  IADD3 R15, P2, R18, UR17, RZ ;  /* 0x00000011120f7c10 */ /* 0x000fc6000ff5e0ff */
        /* <DEDUP_REMOVED lines=15> */
[----:B------:R-:W-:-:S03]  /*7f580*/  IADD3.X R25, R27, UR9, RZ, P2, !PT ;  /* 0x000000091b197c10 */ /* 0x000fc600097fe4ff */
[----:B------:R-:W3:Y:S01]  /*7f590*/  LDL.LU.64 R44, [R1+0xbc8] ;  /* 0x000bc800012c7983 */ /* 0x000ee20000300a00 */
[----:B----4-:R-:W-:-:S04]  /*7f5a0*/  IADD3 R26, P2, R28, UR17, RZ ;  /* 0x000000111c1a7c10 */ /* 0x010fc8000ff5e0ff */
[----:B------:R-:W-:Y:S02]  /*7f5b0*/  IADD3.X R27, R29, UR9, RZ, P2, !PT ;  /* 0x000000091d1b7c10 */ /* 0x000fe400097fe4ff */
[----:B------:R-:W-:-:S04]  /*7f5c0*/  IADD3 R28, P2, R30, UR17, RZ ;  /* 0x000000111e1c7c10 */ /* 0x000fc8000ff5e0ff */
[----:B------:R-:W-:Y:S02]  /*7f5d0*/  IADD3.X R29, R31, UR9, RZ, P2, !PT ;  /* 0x000000091f1d7c10 */ /* 0x000fe400097fe4ff */
[----:B--2---:R-:W-:-:S04]  /*7f5e0*/  IADD3 R30, P2, R32, UR17, RZ ;  /* 0x00000011201e7c10 */ /* 0x004fc8000ff5e0ff */
[----:B------:R-:W-:Y:S02]  /*7f5f0*/  IADD3.X R31, R33, UR9, RZ, P2, !PT ;  /* 0x00000009211f7c10 */ /* 0x000fe400097fe4ff */
[----:B------:R-:W-:-:S04]  /*7f600*/  IADD3 R32, P2, R6, UR17, RZ ;  /* 0x0000001106207c10 */ /* 0x000fc8000ff5e0ff */
[----:B------:R-:W-:Y:S02]  /*7f610*/  IADD3.X R33, R7, UR9, RZ, P2, !PT ;  /* 0x0000000907217c10 */ /* 0x000fe400097fe4ff */
[----:B------:R-:W-:Y:S01]  /*7f620*/  IADD3 R34, P2, R4, UR17, RZ ;  /* 0x0000001104227c10 */ /* 0x000fe2000ff5e0ff */
[----:B------:R-:W2:Y:S03]  /*7f630*/  LDL.LU.64 R6, [R1+0xbb0] ;  /* 0x000bb00001067983 */ /* 0x000ea60000300a00 */
[----:B------:R-:W-:Y:S02]  /*7f640*/  IADD3.X R35, R5, UR9, RZ, P2, !PT ;  /* 0x0000000905237c10 */ /* 0x000fe400097fe4ff */
[----:B------:R-:W4:Y:S01]  /*7f650*/  LDL.LU.64 R4, [R1+0xba8] ;  /* 0x000ba80001047983 */ /* 0x000f220000300a00 */
[----:B------:R-:W-:-:S04]  /*7f660*/  IADD3 R36, P2, R38, UR17, RZ ;  /* 0x0000001126247c10 */ /* 0x000fc8000ff5e0ff */
[----:B------:R-:W-:Y:S02]  /*7f670*/  IADD3.X R37, R39, UR9, RZ, P2, !PT ;  /* 0x0000000927257c10 */ /* 0x000fe400097fe4ff */
[----:B------:R-:W-:-:S04]  /*7f680*/  IADD3 R38, P2, R40, UR17, RZ ;  /* 0x0000001128267c10 */ /* 0x000fc8000ff5e0ff */
[----:B------:R-:W-:Y:S02]  /*7f690*/  IADD3.X R39, R41, UR9, RZ, P2, !PT ;  /* 0x0000000929277c10 */ /* 0x000fe400097fe4ff */
[----:B------:R-:W-:-:S04]  /*7f6a0*/  IADD3 R40, P2, R42, UR17, RZ ;  /* 0x000000112a287c10 */ /* 0x000fc8000ff5e0ff */
[----:B------:R-:W-:Y:S02]  /*7f6b0*/  IADD3.X R41, R43, UR9, RZ, P2, !PT ;  /* 0x000000092b297c10 */ /* 0x000fe400097fe4ff */
[----:B---3--:R-:W-:-:S04]  /*7f6c0*/  IADD3 R42, P2, R60, UR17, RZ ;  /* 0x000000113c2a7c10 */ /* 0x008fc8000ff5e0ff */
[----:B------:R-:W-:Y:S02]  /*7f6d0*/  IADD3.X R43, R61, UR9, RZ, P2, !PT ;  /* 0x000000093d2b7c10 */ /* 0x000fe400097fe4ff */
[----:B------:R-:W-:-:S04]  /*7f6e0*/  IADD3 R60, P2, R62, UR17, RZ ;  /* 0x000000113e3c7c10 */ /* 0x000fc8000ff5e0ff */
        /* <DEDUP_REMOVED lines=13> */
[----:B------:R-:W-:Y:S01]  /*7f7c0*/  IADD3 R78, P2, R48, UR17, RZ ;  /* 0x00000011304e7c10 */ /* 0x000fe2000ff5e0ff */
[----:B------:R-:W-:Y:S01]  /*7f7d0*/  IMAD.MOV.U32 R94, RZ, RZ, R3 ;  /* 0x000000ffff5e7224 */ /* 0x000fe200078e0003 */
[----:B------:R-:W-:Y:S02]  /*7f7e0*/  MOV R95, R8 ;  /* 0x00000008005f7202 */ /* 0x000fe40000000f00 */
[----:B------:R-:W-:Y:S01]  /*7f7f0*/  IADD3.X R79, R49, UR9, RZ, P2, !PT ;  /* 0x00000009314f7c10 */ /* 0x000fe200097fe4ff */
[----:B------:R-:W-:Y:S01]  /*7f800*/  IMAD.MOV.U32 R92, RZ, RZ, R9 ;  /* 0x000000ffff5c7224 */ /* 0x000fe200078e0009 */
[----:B------:R-:W-:Y:S01]  /*7f810*/  IADD3 R80, P2, R46, UR17, RZ ;  /* 0x000000112e507c10 */ /* 0x000fe2000ff5e0ff */
[----:B------:R-:W-:Y:S01]  /*7f820*/  IMAD.MOV.U32 R90, RZ, RZ, R11 ;  /* 0x000000ffff5a7224 */ /* 0x000fe200078e000b */
[----:B------:R-:W-:Y:S01]  /*7f830*/  MOV R93, R10 ;  /* 0x0000000a005d7202 */ /* 0x000fe20000000f00 */
[----:B------:R-:W-:Y:S01]  /*7f840*/  IMAD.MOV.U32 R88, RZ, RZ, R13 ;  /* 0x000000ffff587224 */ /* 0x000fe200078e000d */
[----:B------:R-:W-:Y:S01]  /*7f850*/  MOV R91, R12 ;  /* 0x0000000c005b7202 */ /* 0x000fe20000000f00 */
[----:B------:R-:W-:Y:S01]  /*7f860*/  IMAD.MOV.U32 R66, RZ, RZ, R15 ;  /* 0x000000ffff427224 */ /* 0x000fe200078e000f */
[----:B------:R-:W-:Y:S01]  /*7f870*/  MOV R89, R14 ;  /* 0x0000000e00597202 */ /* 0x000fe20000000f00 */
[----:B------:R-:W-:Y:S01]  /*7f880*/  STL.64 [R1+0x1238], R94 ;  /* 0x0012385e01007387 */ /* 0x000fe20000100a00 */
[----:B------:R-:W-:-:S02]  /*7f890*/  IADD3.X R81, R47, UR9, RZ, P2, !PT ;  /* 0x000000092f517c10 */ /* 0x000fc400097fe4ff */
[----:B------:R-:W-:Y:S01]  /*7f8a0*/  MOV R67, R16 ;  /* 0x0000001000437202 */ /* 0x000fe20000000f00 */
[----:B------:R-:W-:Y:S01]  /*7f8b0*/  STL.64 [R1+0x1230], R92 ;  /* 0x0012305c01007387 */ /* 0x000fe20000100a00 */
[----:B------:R-:W-:-:S03]  /*7f8c0*/  IADD3 R82, P2, R44, UR17, RZ ;  /* 0x000000112c527c10 */ /* 0x000fc6000ff5e0ff */
[----:B------:R-:W-:Y:S01]  /*7f8d0*/  STL.64 [R1+0x11b8], R90 ;  /* 0x0011b85a01007387 */ /* 0x000fe20000100a00 */
[----:B------:R-:W-:-:S03]  /*7f8e0*/  IADD3.X R83, R45, UR9, RZ, P2, !PT ;  /* 0x000000092d537c10 */ /* 0x000fc600097fe4ff */
        /* <DEDUP_REMOVED lines=9> */
[----:B------:R-:W-:Y:S01]  /*7f980*/  STL.64 [R1+0xf38], R32 ;  /* 0x000f382001007387 */ /* 0x000fe20000100a00 */
[----:B------:R-:W-:-:S03]  /*7f990*/  IMAD.MOV.U32 R64, RZ, RZ, R70 ;  /* 0x000000ffff407224 */ /* 0x000fc600078e0046 */
[----:B------:R-:W-:Y:S01]  /*7f9a0*/  STL.64 [R1+0xf30], R34 ;  /* 0x000f302201007387 */ /* 0x000fe20000100a00 */
[----:B------:R-:W-:-:S03]  /*7f9b0*/  MOV R65, R71 ;  /* 0x0000004700417202 */ /* 0x000fc60000000f00 */
[----:B------:R-:W-:Y:S01]  /*7f9c0*/  STL.64 [R1+0xeb8], R36 ;  /* 0x000eb82401007387 */ /* 0x000fe20000100a00 */
[----:B------:R-:W-:Y:S01]  /*7f9d0*/  IMAD.MOV.U32 R58, RZ, RZ, R72 ;  /* 0x000000ffff3a7224 */ /* 0x000fe200078e0048 */
[----:B------:R-:W-:Y:S02]  /*7f9e0*/  MOV R59, R73 ;  /* 0x00000049003b7202 */ /* 0x000fe40000000f00 */
[----:B------:R-:W-:Y:S01]  /*7f9f0*/  STL.64 [R1+0xeb0], R38 ;  /* 0x000eb02601007387 */ /* 0x000fe20000100a00 */
[----:B------:R-:W-:Y:S01]  /*7fa00*/  IMAD.MOV.U32 R56, RZ, RZ, R74 ;  /* 0x000000ffff387224 */ /* 0x000fe200078e004a */
[----:B------:R-:W-:Y:S02]  /*7fa10*/  MOV R57, R75 ;  /* 0x0000004b00397202 */ /* 0x000fe40000000f00 */
[----:B------:R-:W-:Y:S01]  /*7fa20*/  STL.64 [R1+0xe38], R40 ;  /* 0x000e382801007387 */ /* 0x000fe20000100a00 */
[----:B------:R-:W-:Y:S01]  /*7fa30*/  IMAD.MOV.U32 R54, RZ, RZ, R76 ;  /* 0x000000ffff367224 */ /* 0x000fe200078e004c */
[----:B------:R-:W-:-:S02]  /*7fa40*/  MOV R55, R77 ;  /* 0x0000004d00377202 */ /* 0x000fc40000000f00 */
[----:B------:R-:W-:Y:S01]  /*7fa50*/  STL.64 [R1+0xe30], R42 ;  /* 0x000e302a01007387 */ /* 0x000fe20000100a00 */
[----:B------:R-:W-:Y:S01]  /*7fa60*/  IMAD.MOV.U32 R52, RZ, RZ, R78 ;  /* 0x000000ffff347224 */ /* 0x000fe200078e004e */
[----:B------:R-:W-:Y:S01]  /*7fa70*/  MOV R53, R79 ;  /* 0x0000004f00357202 */ /* 0x000fe20000000f00 */
[----:B------:R-:W-:Y:S01]  /*7fa80*/  IMAD.MOV.U32 R50, RZ, RZ, R80 ;  /* 0x000000ffff327224 */ /* 0x000fe200078e0050 */
[----:B------:R-:W-:Y:S01]  /*7fa90*/  MOV R51, R81 ;  /* 0x0000005100337202 */ /* 0x000fe20000000f00 */
[----:B------:R-:W-:Y:S01]  /*7faa0*/  IMAD.MOV.U32 R48, RZ, RZ, R82 ;  /* 0x000000ffff307224 */ /* 0x000fe200078e0052 */
[----:B------:R-:W-:Y:S01]  /*7fab0*/  MOV R49, R83 ;  /* 0x0000005300317202 */ /* 0x000fe20000000f00 */
        /* <DEDUP_REMOVED lines=18> */
[----:B--2---:R-:W-:-:S04]  /*7fbe0*/  IADD3 R84, P2, R6, UR17, RZ ;  /* 0x0000001106547c10 */ /* 0x004fc8000ff5e0ff */
[----:B------:R-:W-:Y:S02]  /*7fbf0*/  IADD3.X R85, R7, UR9, RZ, P2, !PT ;  /* 0x0000000907557c10 */ /* 0x000fe400097fe4ff */
[----:B----4-:R-:W-:Y:S01]  /*7fc00*/  IADD3 R86, P2, R4, UR17, RZ ;  /* 0x0000001104567c10 */ /* 0x010fe2000ff5e0ff */
[----:B------:R-:W-:Y:S01]  /*7fc10*/  IMAD.MOV.U32 R6, RZ, RZ, R60 ;  /* 0x000000ffff067224 */ /* 0x000fe200078e003c */
[----:B------:R-:W-:Y:S01]  /*7fc20*/  MOV R7, R61 ;  /* 0x0000003d00077202 */ /* 0x000fe20000000f00 */
[----:B------:R-:W-:Y:S01]  /*7fc30*/  IMAD.MOV.U32 R4, RZ, RZ, R68 ;  /* 0x000000ffff047224 */ /* 0x000fe200078e0044 */
[----:B------:R-:W-:Y:S02]  /*7fc40*/  IADD3.X R87, R5, UR9, RZ, P2, !PT ;  /* 0x0000000905577c10 */ /* 0x000fe400097fe4ff */
[----:B------:R-:W-:Y:S01]  /*7fc50*/  MOV R5, R69 ;  /* 0x0000004500057202 */ /* 0x000fe20000000f00 */
[----:B------:R2:W-:Y:S04]  /*7fc60*/  STL.64 [R1+0xdb8], R6 ;  /* 0x000db80601007387 */ /* 0x0005e80000100a00 */
[----:B------:R-:W-:Y:S01]  /*7fc70*/  STL.64 [R1+0xdb0], R62 ;  /* 0x000db03e01007387 */ /* 0x000fe20000100a00 */
[----:B------:R-:W-:-:S03]  /*7fc80*/  IMAD.MOV.U32 R46, RZ, RZ, R84 ;  /* 0x000000ffff2e7224 */ /* 0x000fc600078e0054 */
[----:B------:R3:W-:Y:S01]  /*7fc90*/  STL.64 [R1+0xd38], R4 ;  /* 0x000d380401007387 */ /* 0x0007e20000100a00 */
[----:B------:R-:W-:-:S03]  /*7fca0*/  MOV R47, R85 ;  /* 0x00000055002f7202 */ /* 0x000fc60000000f00 */
[----:B------:R4:W-:Y:S01]  /*7fcb0*/  STL.64 [R1+0xd30], R64 ;  /* 0x000d304001007387 */ /* 0x0009e20000100a00 */
[----:B------:R-:W-:Y:S01]  /*7fcc0*/  IMAD.MOV.U32 R44, RZ, RZ, R86 ;  /* 0x000000ffff2c7224 */ /* 0x000fe200078e0056 */
[----:B------:R-:W-:Y:S02]  /*7fcd0*/  MOV R45, R87 ;  /* 0x00000057002d7202 */ /* 0x000fe40000000f00 */
[----:B------:R4:W-:Y:S04]  /*7fce0*/  STL.64 [R1+0xcb8], R58 ;  /* 0x000cb83a01007387 */ /* 0x0009e80000100a00 */
[----:B------:R4:W-:Y:S04]  /*7fcf0*/  STL.64 [R1+0xcb0], R56 ;  /* 0x000cb03801007387 */ /* 0x0009e80000100a00 */
[----:B------:R4:W-:Y:S04]  /*7fd00*/  STL.64 [R1+0xc38], R54 ;  /* 0x000c383601007387 */ /* 0x0009e80000100a00 */
[----:B------:R4:W-:Y:S04]  /*7fd10*/  STL.64 [R1+0xc30], R52 ;  /* 0x000c303401007387 */ /* 0x0009e80000100a00 */
[----:B------:R4:W-:Y:S04]  /*7fd20*/  STL.64 [R1+0xbd0], R50 ;  /* 0x000bd03201007387 */ /* 0x0009e80000100a00 */
[----:B------:R4:W-:Y:S04]  /*7fd30*/  STL.64 [R1+0xbc8], R48 ;  /* 0x000bc83001007387 */ /* 0x0009e80000100a00 */
[----:B------:R4:W-:Y:S04]  /*7fd40*/  STL.64 [R1+0xbb0], R46 ;  /* 0x000bb02e01007387 */ /* 0x0009e80000100a00 */
[----:B------:R4:W-:Y:S04]  /*7fd50*/  STL.64 [R1+0xba8], R44 ;  /* 0x000ba82c01007387 */ /* 0x0009e80000100a00 */
[----:B------:R-:W4:Y:S04]  /*7fd60*/  LDL.LU.64 R8, [R1+0x12a8] ;  /* 0x0012a80001087983 */ /* 0x000f280000300a00 */
[----:B------:R-:W4:Y:S04]  /*7fd70*/  LDL.LU.64 R10, [R1+0x12a0] ;  /* 0x0012a000010a7983 */ /* 0x000f280000300a00 */
[----:B------:R-:W4:Y:S04]  /*7fd80*/  LDL.LU.64 R12, [R1+0x1228] ;  /* 0x00122800010c7983 */ /* 0x000f280000300a00 */
[----:B------:R-:W4:Y:S04]  /*7fd90*/  LDL.LU.64 R14, [R1+0x1220] ;  /* 0x00122000010e7983 */ /* 0x000f280000300a00 */
[----:B-1----:R-:W4:Y:S04]  /*7fda0*/  LDL.LU.64 R18, [R1+0x11a8] ;  /* 0x0011a80001127983 */ /* 0x002f280000300a00 */
[----:B------:R-:W-:Y:S04]  /*7fdb0*/  LDGSTS.E [R17+0x4a000], desc[UR14][R6.64], P1 ;  /* 0x4a00000006117fae */ /* 0x000fe8000892184e */
[----:B------:R-:W-:Y:S04]  /*7fdc0*/  LDGSTS.E [R17+0x4a100], desc[UR14][R62.64], P0 ;  /* 0x4a1000003e117fae */ /* 0x000fe8000812184e */
[----:B------:R-:W-:Y:S04]  /*7fdd0*/  LDGSTS.E [R17+0x4b000], desc[UR14][R4.64], P1 ;  /* 0x4b00000004117fae */ /* 0x000fe8000892184e */
[----:B--2---:R-:W2:Y:S04]  /*7fde0*/  LDL.LU.64 R6, [R1+0x11a0] ;  /* 0x0011a00001067983 */ /* 0x004ea80000300a00 */
[----:B------:R-:W-:Y:S04]  /*7fdf0*/  LDGSTS.E [R17+0x4b100], desc[UR14][R64.64], P0 ;  /* 0x4b10000040117fae */ /* 0x000fe8000812184e */
[----:B---3--:R-:W3:Y:S04]  /*7fe00*/  LDL.LU.64 R4, [R1+0x1128] ;  /* 0x0011280001047983 */ /* 0x008ee80000300a00 */
[----:B------:R-:W3:Y:S04]  /*7fe10*/  LDL.LU.64 R22, [R1+0x1120] ;  /* 0x0011200001167983 */ /* 0x000ee80000300a00 */
[----:B------:R-:W3:Y:S04]  /*7fe20*/  LDL.LU.64 R24, [R1+0x10a8] ;  /* 0x0010a80001187983 */ /* 0x000ee80000300a00 */
[----:B------:R-:W3:Y:S04]  /*7fe30*/  LDL.LU.64 R26, [R1+0x10a0] ;  /* 0x0010a000011a7983 */ /* 0x000ee80000300a00 */
[----:B------:R-:W3:Y:S04]  /*7fe40*/  LDL.LU.64 R28, [R1+0x1028] ;  /* 0x00102800011c7983 */ /* 0x000ee80000300a00 */
[----:B------:R-:W3:Y:S04]  /*7fe50*/  LDL.LU.64 R30, [R1+0x1020] ;  /* 0x00102000011e7983 */ /* 0x000ee80000300a00 */
[----:B------:R-:W-:Y:S04]  /*7fe60*/  LDGSTS.E [R17+0x4c000], desc[UR14][R58.64], P1 ;  /* 0x4c0000003a117fae */ /* 0x000fe8000892184e */
[----:B------:R-:W-:Y:S04]  /*7fe70*/  LDGSTS.E [R17+0x4c100], desc[UR14][R56.64], P0 ;  /* 0x4c10000038117fae */ /* 0x000fe8000812184e */
[----:B------:R-:W-:Y:S04]  /*7fe80*/  LDGSTS.E [R17+0x4d000], desc[UR14][R54.64], P1 ;  /* 0x4d00000036117fae */ /* 0x000fe8000892184e */
[----:B------:R-:W-:Y:S04]  /*7fe90*/  LDGSTS.E [R17+0x4d100], desc[UR14][R52.64], P0 ;  /* 0x4d10000034117fae */ /* 0x000fe8000812184e */
[----:B------:R-:W3:Y:S04]  /*7fea0*/  LDL.LU.64 R32, [R1+0xfa8] ;  /* 0x000fa80001207983 */ /* 0x000ee80000300a00 */
[----:B------:R-:W-:Y:S04]  /*7feb0*/  LDGSTS.E [R17+0x4e000], desc[UR14][R50.64], P1 ;  /* 0x4e00000032117fae */ /* 0x000fe8000892184e */
[----:B------:R-:W-:Y:S04]  /*7fec0*/  LDGSTS.E [R17+0x4e100], desc[UR14][R48.64], P0 ;  /* 0x4e10000030117fae */ /* 0x000fe8000812184e */
[----:B------:R-:W-:Y:S04]  /*7fed0*/  LDGSTS.E [R17+0x4f000], desc[UR14][R46.64], P1 ;  /* 0x4f0000002e117fae */ /* 0x000fe8000892184e */
[----:B------:R2:W-:Y:S04]  /*7fee0*/  LDGSTS.E [R17+0x4f100], desc[UR14][R44.64], P0 ;  /* 0x4f1000002c117fae */ /* 0x0005e8000812184e */
[----:B------:R-:W3:Y:S01]  /*7fef0*/  LDL.LU.64 R34, [R1+0xfa0] ;  /* 0x000fa00001227983 */ /* 0x000ee20000300a00 */
[----:B----4-:R-:W-:-:S04]  /*7ff00*/  IADD3 R3, P2, R8, UR17, RZ ;  /* 0x0000001108037c10 */ /* 0x010fc8000ff5e0ff */
        /* <DEDUP_REMOVED lines=9> */
[----:B--2---:R-:W-:-:S04]  /*7ffa0*/  IADD3 R17, P2, R6, UR17, RZ ;  /* 0x0000001106117c10 */ /* 0x004fc8000ff5e0ff */
[----:B------:R-:W-:Y:S02]  /*7ffb0*/  IADD3.X R18, R7, UR9, RZ, P2, !PT ;  /* 0x0000000907127c10 */ /* 0x000fe400097fe4ff */
[----:B------:R-:W2:Y:S01]  /*7ffc0*/  LDL.LU.64 R6, [R1+0xf28] ;  /* 0x000f280001067983 */ /* 0x000ea20000300a00 */
[----:B---3--:R-:W-:-:S04]  /*7ffd0*/  IADD3 R19, P2, R4, UR17, RZ ;  /* 0x0000001104137c10 */ /* 0x008fc8000ff5e0ff */
[----:B------:R-:W-:Y:S02]  /*7ffe0*/  IADD3.X R20, R5, UR9, RZ, P2, !PT ;  /* 0x0000000905147c10 */ /* 0x000fe400097fe4ff */
[----:B------:R-:W3:Y:S04]  /*7fff0*/  LDL.LU.64 R4, [R1+0xf20] ;  /* 0x000f200001047983 */ /* 0x000ee80000300a00 */
[----:B------:R-:W4:Y:S04]  /*80000*/  LDL.LU.64 R40, [R1+0xea8] ;  /* 0x000ea80001287983 */ /* 0x000f280000300a00 */
[----:B------:R-:W4:Y:S04]  /*80010*/  LDL.LU.64 R42, [R1+0xea0] ;  /* 0x000ea000012a7983 */ /* 0x000f280000300a00 */
[----:B------:R-:W4:Y:S04]  /*80020*/  LDL.LU.64 R60, [R1+0xe28] ;  /* 0x000e2800013c7983 */ /* 0x000f280000300a00 */
[----:B------:R-:W4:Y:S04]  /*80030*/  LDL.LU.64 R62, [R1+0xe20] ;  /* 0x000e2000013e7983 */ /* 0x000f280000300a00 */
[----:B------:R-:W4:Y:S04]  /*80040*/  LDL.LU.64 R66, [R1+0xba0] ;  /* 0x000ba00001427983 */ /* 0x000f280000300a00 */
[----:B------:R-:W4:Y:S01]  /*80050*/  LDL.LU.64 R64, [R1+0xda8] ;  /* 0x000da80001407983 */ /* 0x000f220000300a00 */
[----:B------:R-:W-:-:S03]  /*80060*/  IADD3 R21, P2, R22, UR17, RZ ;  /* 0x0000001116157c10 */ /* 0x000fc6000ff5e0ff */
[----:B------:R-:W4:Y:S01]  /*80070*/  LDL.LU.64 R58, [R1+0xda0] ;  /* 0x000da000013a7983 */ /* 0x000f220000300a00 */
[----:B------:R-:W-:Y:S02]  /*80080*/  IADD3.X R22, R23, UR9, RZ, P2, !PT ;  /* 0x0000000917167c10 */ /* 0x000fe400097fe4ff */
[----:B------:R-:W-:Y:S01]  /*80090*/  IADD3 R23, P2, R24, UR17, RZ ;  /* 0x0000001118177c10 */ /* 0x000fe2000ff5e0ff */
[----:B------:R-:W4:Y:S03]  /*800a0*/  LDL.LU.64 R56, [R1+0xd28] ;  /* 0x000d280001387983 */ /* 0x000f260000300a00 */
[----:B------:R-:W-:Y:S01]  /*800b0*/  IADD3.X R24, R25, UR9, RZ, P2, !PT ;  /* 0x0000000919187c10 */ /* 0x000fe200097fe4ff */
        /* <DEDUP_REMOVED lines=49> */
[----:B------:R-:W-:Y:S01]  /*803d0*/  IADD3.X R86, R45, UR9, RZ, P2, !PT ;  /* 0x000000092d567c10 */ /* 0x000fe200097fe4ff */
        /* <DEDUP_REMOVED lines=37> */
[----:B------:R-:W-:Y:S01]  /*80630*/  LOP3.LUT R17, R127, 0x10, RZ, 0x3c, !PT ;  /* 0x000000107f117812 */ /* 0x000fe200078e3cff */
[----:B------:R-:W-:Y:S01]  /*80640*/  IMAD.MOV.U32 R58, RZ, RZ, R77 ;  /* 0x000000ffff3a7224 */ /* 0x000fe200078e004d */
[----:B------:R-:W-:Y:S01]  /*80650*/  MOV R65, R76 ;  /* 0x0000004c00417202 */ /* 0x000fe20000000f00 */
[----:B------:R-:W-:Y:S01]  /*80660*/  IMAD.MOV.U32 R56, RZ, RZ, R79 ;  /* 0x000000ffff387224 */ /* 0x000fe200078e004f */
[----:B------:R-:W-:Y:S01]  /*80670*/  MOV R59, R78 ;  /* 0x0000004e003b7202 */ /* 0x000fe20000000f00 */
[----:B------:R-:W-:Y:S01]  /*80680*/  IMAD.MOV.U32 R54, RZ, RZ, R81 ;  /* 0x000000ffff367224 */ /* 0x000fe200078e0051 */
[----:B------:R-:W-:Y:S01]  /*80690*/  MOV R57, R80 ;  /* 0x0000005000397202 */ /* 0x000fe20000000f00 */
[----:B------:R-:W-:Y:S01]  /*806a0*/  VIADD R17, R17, UR12 ;  /* 0x0000000c11117c36 */ /* 0x000fe20008000000 */
[----:B------:R-:W-:Y:S01]  /*806b0*/  MOV R55, R82 ;  /* 0x0000005200377202 */ /* 0x000fe20000000f00 */
[----:B------:R-:W-:Y:S01]  /*806c0*/  IMAD.MOV.U32 R53, RZ, RZ, R84 ;  /* 0x000000ffff357224 */ /* 0x000fe200078e0054 */
[----:B------:R-:W-:Y:S01]  /*806d0*/  MOV R52, R83 ;  /* 0x0000005300347202 */ /* 0x000fe20000000f00 */
[----:B------:R-:W-:Y:S01]  /*806e0*/  IMAD.MOV.U32 R51, RZ, RZ, R86 ;  /* 0x000000ffff337224 */ /* 0x000fe200078e0056 */
[----:B------:R-:W-:-:S02]  /*806f0*/  MOV R50, R85 ;  /* 0x0000005500327202 */ /* 0x000fc40000000f00 */
[----:B--2---:R-:W-:-:S04]  /*80700*/  IADD3 R87, P2, R6, UR17, RZ ;  /* 0x0000001106577c10 */ /* 0x004fc8000ff5e0ff */
[----:B------:R-:W-:Y:S02]  /*80710*/  IADD3.X R124, R7, UR9, RZ, P2, !PT ;  /* 0x00000009077c7c10 */ /* 0x000fe400097fe4ff */
[----:B---3--:R-:W-:Y:S01]  /*80720*/  IADD3 R125, P2, R4, UR17, RZ ;  /* 0x00000011047d7c10 */ /* 0x008fe2000ff5e0ff */
[----:B------:R-:W-:Y:S01]  /*80730*/  IMAD.MOV.U32 R4, RZ, RZ, R3 ;  /* 0x000000ffff047224 */ /* 0x000fe200078e0003 */
[----:B------:R-:W-:Y:S02]  /*80740*/  MOV R7, R10 ;  /* 0x0000000a00077202 */ /* 0x000fe40000000f00 */
[----:B------:R-:W-:Y:S01]  /*80750*/  IADD3.X R126, R5, UR9, RZ, P2, !PT ;  /* 0x00000009057e7c10 */ /* 0x000fe200097fe4ff */
[----:B------:R-:W-:Y:S01]  /*80760*/  IMAD.MOV.U32 R6, RZ, RZ, R9 ;  /* 0x000000ffff067224 */ /* 0x000fe200078e0009 */
[----:B------:R-:W-:Y:S01]  /*80770*/  MOV R5, R8 ;  /* 0x0000000800057202 */ /* 0x000fe20000000f00 */
[----:B------:R-:W-:Y:S01]  /*80780*/  IMAD.MOV.U32 R10, RZ, RZ, R11 ;  /* 0x000000ffff0a7224 */ /* 0x000fe200078e000b */
[----:B------:R-:W-:Y:S01]  /*80790*/  MOV R11, R12 ;  /* 0x0000000c000b7202 */ /* 0x000fe20000000f00 */
[----:B------:R-:W-:Y:S01]  /*807a0*/  IMAD.MOV.U32 R8, RZ, RZ, R13 ;  /* 0x000000ffff087224 */ /* 0x000fe200078e000d */
[----:B------:R-:W-:Y:S01]  /*807b0*/  MOV R9, R14 ;  /* 0x0000000e00097202 */ /* 0x000fe20000000f00 */
        /* <DEDUP_REMOVED lines=16> */
[----:B-1----:R-:W-:Y:S01]  /*808c0*/  IMAD.MOV.U32 R6, RZ, RZ, R69 ;  /* 0x000000ffff067224 */ /* 0x002fe200078e0045 */
[----:B------:R-:W-:Y:S02]  /*808d0*/  MOV R7, R70 ;  /* 0x0000004600077202 */ /* 0x000fe40000000f00 */
[----:B------:R-:W-:Y:S01]  /*808e0*/  STL.64 [R1+0xf28], R170 ;  /* 0x000f28aa01007387 */ /* 0x000fe20000100a00 */
[----:B------:R-:W-:Y:S01]  /*808f0*/  IMAD.MOV.U32 R14, RZ, RZ, R4 ;  /* 0x000000ffff0e7224 */ /* 0x000fe200078e0004 */
[----:B------:R-:W-:Y:S02]  /*80900*/  MOV R15, R5 ;  /* 0x00000005000f7202 */ /* 0x000fe40000000f00 */
[----:B------:R-:W-:Y:S01]  /*80910*/  STL.64 [R1+0xf20], R96 ;  /* 0x000f206001007387 */ /* 0x000fe20000100a00 */
[----:B------:R-:W-:Y:S01]  /*80920*/  IMAD.MOV.U32 R4, RZ, RZ, R73 ;  /* 0x000000ffff047224 */ /* 0x000fe200078e0049 */
[----:B------:R-:W-:-:S02]  /*80930*/  MOV R5, R74 ;  /* 0x0000004a00057202 */ /* 0x000fc40000000f00 */
[----:B------:R-:W-:Y:S04]  /*80940*/  STL.64 [R1+0xea8], R94 ;  /* 0x000ea85e01007387 */ /* 0x000fe80000100a00 */
[----:B------:R-:W-:Y:S04]  /*80950*/  STL.64 [R1+0xea0], R92 ;  /* 0x000ea05c01007387 */ /* 0x000fe80000100a00 */
[----:B------:R-:W-:Y:S04]  /*80960*/  STL.64 [R1+0xe28], R90 ;  /* 0x000e285a01007387 */ /* 0x000fe80000100a00 */
[----:B------:R-:W-:Y:S04]  /*80970*/  STL.64 [R1+0xe20], R88 ;  /* 0x000e205801007387 */ /* 0x000fe80000100a00 */
[----:B------:R-:W-:Y:S04]  /*80980*/  STL.64 [R1+0xba0], R44 ;  /* 0x000ba02c01007387 */ /* 0x000fe80000100a00 */
[----:B------:R1:W-:Y:S01]  /*80990*/  STL.64 [R1+0xda8], R6 ;  /* 0x000da80601007387 */ /* 0x0003e20000100a00 */
[----:B------:R-:W-:-:S03]  /*809a0*/  MOV R48, R87 ;  /* 0x0000005700307202 */ /* 0x000fc60000000f00 */
[----:B------:R-:W-:Y:S01]  /*809b0*/  STL.64 [R1+0xda0], R66 ;  /* 0x000da04201007387 */ /* 0x000fe20000100a00 */
[----:B------:R-:W-:-:S03]  /*809c0*/  IMAD.MOV.U32 R49, RZ, RZ, R124 ;  /* 0x000000ffff317224 */ /* 0x000fc600078e007c */
[----:B------:R3:W-:Y:S01]  /*809d0*/  STL.64 [R1+0xd28], R4 ;  /* 0x000d280401007387 */ /* 0x0007e20000100a00 */
[----:B------:R-:W-:Y:S01]  /*809e0*/  MOV R46, R125 ;  /* 0x0000007d002e7202 */ /* 0x000fe20000000f00 */
[----:B------:R-:W-:Y:S02]  /*809f0*/  IMAD.MOV.U32 R47, RZ, RZ, R126 ;  /* 0x000000ffff2f7224 */ /* 0x000fe400078e007e */
[----:B------:R4:W-:Y:S04]  /*80a00*/  STL.64 [R1+0xd20], R64 ;  /* 0x000d204001007387 */ /* 0x0009e80000100a00 */
[----:B------:R4:W-:Y:S04]  /*80a10*/  STL.64 [R1+0xca8], R58 ;  /* 0x000ca83a01007387 */ /* 0x0009e80000100a00 */
[----:B------:R4:W-:Y:S04]  /*80a20*/  STL.64 [R1+0xca0], R56 ;  /* 0x000ca03801007387 */ /* 0x0009e80000100a00 */
[----:B------:R4:W-:Y:S04]  /*80a30*/  STL.64 [R1+0xc28], R54 ;  /* 0x000c283601007387 */ /* 0x0009e80000100a00 */
[----:B------:R4:W-:Y:S04]  /*80a40*/  STL.64 [R1+0xb78], R52 ;  /* 0x000b783401007387 */ /* 0x0009e80000100a00 */
[----:B------:R-:W-:Y:S04]  /*80a50*/  LDGSTS.E [R17+0x40200], desc[UR14][R14.64], P1 ;  /* 0x402000000e117fae */ /* 0x000fe8000892184e */
[----:B------:R4:W-:Y:S04]  /*80a60*/  STL.64 [R1+0xb60], R50 ;  /* 0x000b603201007387 */ /* 0x0009e80000100a00 */
[----:B------:R-:W-:Y:S04]  /*80a70*/  LDGSTS.E [R17+0x40300], desc[UR14][R12.64], P0 ;  /* 0x403000000c117fae */ /* 0x000fe8000812184e */
[----:B------:R4:W-:Y:S04]  /*80a80*/  STL.64 [R1+0xb58], R48 ;  /* 0x000b583001007387 */ /* 0x0009e80000100a00 */
[----:B------:R-:W-:Y:S04]  /*80a90*/  LDGSTS.E [R17+0x41200], desc[UR14][R10.64], P1 ;  /* 0x412000000a117fae */ /* 0x000fe8000892184e */
[----:B------:R4:W-:Y:S04]  /*80aa0*/  STL.64 [R1+0xb00], R46 ;  /* 0x000b002e01007387 */ /* 0x0009e80000100a00 */
[----:B------:R4:W-:Y:S04]  /*80ab0*/  LDGSTS.E [R17+0x41300], desc[UR14][R8.64], P0 ;  /* 0x4130000008117fae */ /* 0x0009e8000812184e */
[----:B------:R-:W-:Y:S04]  /*80ac0*/  LDGSTS.E [R17+0x42200], desc[UR14][R250.64], P1 ;  /* 0x42200000fa117fae */ /* 0x000fe8000892184e */
[----:B------:R-:W-:Y:S04]  /*80ad0*/  LDGSTS.E [R17+0x42300], desc[UR14][R248.64], P0 ;  /* 0x42300000f8117fae */ /* 0x000fe8000812184e */
[----:B--2---:R-:W2:Y:S04]  /*80ae0*/  LDL.LU.64 R8, [R1+0x1298] ;  /* 0x0012980001087983 */ /* 0x004ea80000300a00 */
[----:B------:R-:W4:Y:S04]  /*80af0*/  LDL.LU.64 R10, [R1+0x1290] ;  /* 0x00129000010a7983 */ /* 0x000f280000300a00 */
[----:B------:R-:W-:Y:S04]  /*80b00*/  LDGSTS.E [R17+0x43200], desc[UR14][R238.64], P1 ;  /* 0x43200000ee117fae */ /* 0x000fe8000892184e */
[----:B------:R-:W4:Y:S04]  /*80b10*/  LDL.LU.64 R12, [R1+0x1218] ;  /* 0x00121800010c7983 */ /* 0x000f280000300a00 */
[----:B------:R-:W-:Y:S04]  /*80b20*/  LDGSTS.E [R17+0x43300], desc[UR14][R236.64], P0 ;  /* 0x43300000ec117fae */ /* 0x000fe8000812184e */
[----:B------:R-:W-:Y:S04]  /*80b30*/  LDGSTS.E [R17+0x44200], desc[UR14][R230.64], P1 ;  /* 0x44200000e6117fae */ /* 0x000fe8000892184e */
[----:B------:R-:W-:Y:S04]  /*80b40*/  LDGSTS.E [R17+0x44300], desc[UR14][R228.64], P0 ;  /* 0x44300000e4117fae */ /* 0x000fe8000812184e */
[----:B------:R-:W-:Y:S04]  /*80b50*/  LDGSTS.E [R17+0x45200], desc[UR14][R218.64], P1 ;  /* 0x45200000da117fae */ /* 0x000fe8000892184e */
        /* <DEDUP_REMOVED lines=13> */
[----:B------:R-:W-:Y:S04]  /*80c30*/  LDGSTS.E [R17+0x4b200], desc[UR14][R4.64], P1 ;  /* 0x4b20000004117fae */ /* 0x000fe8000892184e */
[----:B-1----:R-:W4:Y:S04]  /*80c40*/  LDL.LU.64 R6, [R1+0x1190] ;  /* 0x0011900001067983 */ /* 0x002f280000300a00 */
        /* <DEDUP_REMOVED lines=17> */
[----:B--2---:R-:W-:-:S04]  /*80d60*/  IADD3 R3, P2, R8, UR17, RZ ;  /* 0x0000001108037c10 */ /* 0x004fc8000ff5e0ff */
[----:B----4-:R-:W-:Y:S02]  /*80d70*/  IADD3.X R8, R9, UR9, RZ, P2, !PT ;  /* 0x0000000909087c10 */ /* 0x010fe400097fe4ff */
        /* <DEDUP_REMOVED lines=8> */
[----:B-1----:R-:W-:-:S04]  /*80e00*/  IADD3 R17, P2, R6, UR17, RZ ;  /* 0x0000001106117c10 */ /* 0x002fc8000ff5e0ff */
        /* <DEDUP_REMOVED lines=113> */
[----:B------:R-:W-:Y:S01]  /*81520*/  IMAD.MOV.U32 R48, RZ, RZ, R85 ;  /* 0x000000ffff307224 */ /* 0x000fe200078e0055 */
[----:B------:R-:W-:-:S02]  /*81530*/  IADD3 R17, R17, UR12, RZ ;  /* 0x0000000c11117c10 */ /* 0x000fc4000fffe0ff */
[----:B------:R-:W-:Y:S02]  /*81540*/  MOV R51, R84 ;  /* 0x0000005400337202 */ /* 0x000fe40000000f00 */
[----:B------:R-:W-:Y:S02]  /*81550*/  MOV R49, R86 ;  /* 0x0000005600317202 */ /* 0x000fe40000000f00 */
[----:B--2---:R-:W-:-:S04]  /*81560*/  IADD3 R87, P2, R6, UR17, RZ ;  /* 0x0000001106577c10 */ /* 0x004fc8000ff5e0ff */
[----:B------:R-:W-:Y:S02]  /*81570*/  IADD3.X R124, R7, UR9, RZ, P2, !PT ;  /* 0x00000009077c7c10 */ /* 0x000fe400097fe4ff */
[----:B---3--:R-:W-:Y:S01]  /*81580*/  IADD3 R125, P2, R4, UR17, RZ ;  /* 0x00000011047d7c10 */ /* 0x008fe2000ff5e0ff */
[----:B------:R-:W-:Y:S01]  /*81590*/  IMAD.MOV.U32 R7, RZ, RZ, R10 ;  /* 0x000000ffff077224 */ /* 0x000fe200078e000a */
[----:B------:R-:W-:Y:S02]  /*815a0*/  MOV R4, R3 ;  /* 0x0000000300047202 */ /* 0x000fe40000000f00 */
[----:B------:R-:W-:Y:S01]  /*815b0*/  IADD3.X R126, R5, UR9, RZ, P2, !PT ;  /* 0x00000009057e7c10 */ /* 0x000fe200097fe4ff */
[----:B------:R-:W-:Y:S01]  /*815c0*/  IMAD.MOV.U32 R5, RZ, RZ, R8 ;  /* 0x000000ffff057224 */ /* 0x000fe200078e0008 */
[----:B------:R-:W-:Y:S02]  /*815d0*/  MOV R6, R9 ;  /* 0x0000000900067202 */ /* 0x000fe40000000f00 */
[----:B------:R-:W-:Y:S01]  /*815e0*/  MOV R10, R11 ;  /* 0x0000000b000a7202 */ /* 0x000fe20000000f00 */
[----:B------:R-:W-:Y:S01]  /*815f0*/  IMAD.MOV.U32 R11, RZ, RZ, R12 ;  /* 0x000000ffff0b7224 */ /* 0x000fe200078e000c */
[----:B------:R-:W-:Y:S01]  /*81600*/  MOV R8, R13 ;  /* 0x0000000d00087202 */ /* 0x000fe20000000f00 */
[----:B------:R-:W-:Y:S01]  /*81610*/  IMAD.MOV.U32 R9, RZ, RZ, R14 ;  /* 0x000000ffff097224 */ /* 0x000fe200078e000e */
        /* <DEDUP_REMOVED lines=12> */
[----:B------:R-:W-:Y:S01]  /*816e0*/  STL.64 [R1+0x1010], R216 ;  /* 0x001010d801007387 */ /* 0x000fe20000100a00 */
[----:B------:R-:W-:-:S03]  /*816f0*/  IMAD.MOV.U32 R13, RZ, RZ, R7 ;  /* 0x000000ffff0d7224 */ /* 0x000fc600078e0007 */
[----:B------:R-:W-:Y:S01]  /*81700*/  STL.64 [R1+0xf98], R198 ;  /* 0x000f98c601007387 */ /* 0x000fe20000100a00 */
[----:B-1----:R-:W-:Y:S01]  /*81710*/  MOV R6, R63 ;  /* 0x0000003f00067202 */ /* 0x002fe20000000f00 */
[----:B------:R-:W-:Y:S02]  /*81720*/  IMAD.MOV.U32 R7, RZ, RZ, R68 ;  /* 0x000000ffff077224 */ /* 0x000fe400078e0044 */
[----:B------:R-:W-:Y:S01]  /*81730*/  STL.64 [R1+0xf90], R196 ;  /* 0x000f90c401007387 */ /* 0x000fe20000100a00 */
[----:B------:R-:W-:Y:S01]  /*81740*/  MOV R14, R4 ;  /* 0x00000004000e7202 */ /* 0x000fe20000000f00 */
[----:B------:R-:W-:Y:S02]  /*81750*/  IMAD.MOV.U32 R15, RZ, RZ, R5 ;  /* 0x000000ffff0f7224 */ /* 0x000fe400078e0005 */
[----:B------:R-:W-:Y:S01]  /*81760*/  STL.64 [R1+0xf18], R170 ;  /* 0x000f18aa01007387 */ /* 0x000fe20000100a00 */
[----:B------:R-:W-:Y:S01]  /*81770*/  MOV R4, R71 ;  /* 0x0000004700047202 */ /* 0x000fe20000000f00 */
[----:B------:R-:W-:-:S02]  /*81780*/  IMAD.MOV.U32 R5, RZ, RZ, R72 ;  /* 0x000000ffff057224 */ /* 0x000fc400078e0048 */
[----:B------:R-:W-:Y:S04]  /*81790*/  STL.64 [R1+0xf10], R96 ;  /* 0x000f106001007387 */ /* 0x000fe80000100a00 */
[----:B------:R-:W-:Y:S04]  /*817a0*/  STL.64 [R1+0xe98], R94 ;  /* 0x000e985e01007387 */ /* 0x000fe80000100a00 */
[----:B------:R-:W-:Y:S04]  /*817b0*/  STL.64 [R1+0xe90], R92 ;  /* 0x000e905c01007387 */ /* 0x000fe80000100a00 */
[----:B------:R-:W-:Y:S04]  /*817c0*/  STL.64 [R1+0xe18], R90 ;  /* 0x000e185a01007387 */ /* 0x000fe80000100a00 */
[----:B------:R-:W-:Y:S04]  /*817d0*/  STL.64 [R1+0xe10], R88 ;  /* 0x000e105801007387 */ /* 0x000fe80000100a00 */
        /* <DEDUP_REMOVED lines=220> */
[----:B------:R-:W-:-:S03]  /*825a0*/  IMAD.MOV.U32 R14, RZ, RZ, R4 ;  /* 0x000000ffff0e7224 */ /* 0x000fc600078e0004 */
[----:B------:R-:W-:Y:S01]  /*825b0*/  STL.64 [R1+0xf08], R170 ;  /* 0x000f08aa01007387 */ /* 0x000fe20000100a00 */
[----:B------:R-:W-:-:S03]  /*825c0*/  MOV R15, R5 ;  /* 0x00000005000f7202 */ /* 0x000fc60000000f00 */
[----:B------:R-:W-:Y:S01]  /*825d0*/  STL.64 [R1+0xf00], R96 ;  /* 0x000f006001007387 */ /* 0x000fe20000100a00 */
[----:B------:R-:W-:Y:S01]  /*825e0*/  IMAD.MOV.U32 R4, RZ, RZ, R73 ;  /* 0x000000ffff047224 */ /* 0x000fe200078e0049 */
[----:B------:R-:W-:Y:S02]  /*825f0*/  MOV R5, R74 ;  /* 0x0000004a00057202 */ /* 0x000fe40000000f00 */
[----:B------:R-:W-:Y:S04]  /*82600*/  STL.64 [R1+0xe88], R94 ;  /* 0x000e885e01007387 */ /* 0x000fe80000100a00 */
[----:B------:R-:W-:Y:S04]  /*82610*/  STL.64 [R1+0xe80], R92 ;  /* 0x000e805c01007387 */ /* 0x000fe80000100a00 */
[----:B------:R-:W-:Y:S04]  /*82620*/  STL.64 [R1+0xe08], R90 ;  /* 0x000e085a01007387 */ /* 0x000fe80000100a00 */
[----:B------:R-:W-:Y:S04]  /*82630*/  STL.64 [R1+0xe00], R88 ;  /* 0x000e005801007387 */ /* 0x000fe80000100a00 */
[----:B------:R1:W-:Y:S04]  /*82640*/  STL.64 [R1+0xd88], R6 ;  /* 0x000d880601007387 */ /* 0x0003e80000100a00 */
[----:B------:R-:W-:Y:S01]  /*82650*/  STL.64 [R1+0xd80], R66 ;  /* 0x000d804201007387 */ /* 0x000fe20000100a00 */
        /* <DEDUP_REMOVED lines=368> */
[----:B------:R-:W-:Y:S01]  /*83d60*/  MOV R97, R10 ;  /* 0x0000000a00617202 */ /* 0x000fe20000000f00 */
[----:B------:R-:W-:Y:S01]  /*83d70*/  IMAD.MOV.U32 R10, RZ, RZ, R11 ;  /* 0x000000ffff0a7224 */ /* 0x000fe200078e000b */
[----:B------:R-:W-:Y:S01]  /*83d80*/  MOV R11, R12 ;  /* 0x0000000c000b7202 */ /* 0x000fe20000000f00 */
[----:B------:R-:W-:Y:S02]  /*83d90*/  IMAD.MOV.U32 R96, RZ, RZ, R9 ;  /* 0x000000ffff607224 */ /* 0x000fe400078e0009 */
        /* <DEDUP_REMOVED lines=54> */
[----:B------:R-:W-:-:S03]  /*84100*/  IMAD.MOV.U32 R4, RZ, RZ, R3 ;  /* 0x000000ffff047224 */ /* 0x000fc600078e0003 */
[----:B------:R-:W-:Y:S02]  /*84110*/  IADD3.X R126, R5, UR9, RZ, P2, !PT ;  /* 0x00000009057e7c10 */ /* 0x000fe400097fe4ff */
[----:B------:R-:W-:Y:S01]  /*84120*/  MOV R5, R8 ;  /* 0x0000000800057202 */ /* 0x000fe20000000f00 */
[----:B------:R-:W-:-:S04]  /*84130*/  IMAD.MOV.U32 R8, RZ, RZ, R15 ;  /* 0x000000ffff087224 */ /* 0x000fc800078e000f */
[----:B------:R1:W-:Y:S04]  /*84140*/  STL.64 [R1+0x1268], R4 ;  /* 0x0012680401007387 */ /* 0x0003e80000100a00 */
[----:B------:R2:W-:Y:S04]  /*84150*/  STL.64 [R1+0x1260], R96 ;  /* 0x0012606001007387 */ /* 0x0005e80000100a00 */
        /* <DEDUP_REMOVED lines=17> */
[----:B-1----:R-:W-:Y:S01]  /*84270*/  IMAD.MOV.U32 R4, RZ, RZ, R71 ;  /* 0x000000ffff047224 */ /* 0x002fe200078e0047 */
[----:B------:R-:W-:Y:S02]  /*84280*/  MOV R5, R72 ;  /* 0x0000004800057202 */ /* 0x000fe40000000f00 */
        /* <DEDUP_REMOVED lines=8> */
[----:B------:R-:W-:-:S03]  /*84310*/  MOV R48, R87 ;  /* 0x0000005700307202 */ /* 0x000fc60000000f00 */
[----:B------:R4:W-:Y:S01]  /*84320*/  STL.64 [R1+0xce0], R64 ;  /* 0x000ce04001007387 */ /* 0x0009e20000100a00 */
[----:B------:R-:W-:-:S03]  /*84330*/  IMAD.MOV.U32 R49, RZ, RZ, R124 ;  /* 0x000000ffff317224 */ /* 0x000fc600078e007c */
[----:B------:R4:W-:Y:S01]  /*84340*/  STL.64 [R1+0xc68], R58 ;  /* 0x000c683a01007387 */ /* 0x0009e20000100a00 */
[----:B------:R-:W-:Y:S01]  /*84350*/  MOV R46, R125 ;  /* 0x0000007d002e7202 */ /* 0x000fe20000000f00 */
[----:B------:R-:W-:Y:S02]  /*84360*/  IMAD.MOV.U32 R47, RZ, RZ, R126 ;  /* 0x000000ffff2f7224 */ /* 0x000fe400078e007e */
[----:B------:R4:W-:Y:S04]  /*84370*/  STL.64 [R1+0xc60], R56 ;  /* 0x000c603801007387 */ /* 0x0009e80000100a00 */
[----:B------:R-:W-:Y:S04]  /*84380*/  STL.64 [R1+0xb90], R44 ;  /* 0x000b902c01007387 */ /* 0x000fe80000100a00 */
[----:B------:R4:W-:Y:S04]  /*84390*/  STL.64 [R1+0xbf8], R54 ;  /* 0x000bf83601007387 */ /* 0x0009e80000100a00 */
[----:B------:R4:W-:Y:S04]  /*843a0*/  STL.64 [R1+0xb68], R52 ;  /* 0x000b683401007387 */ /* 0x0009e80000100a00 */
[----:B------:R-:W-:Y:S04]  /*843b0*/  LDGSTS.E [R17+0x40a00], desc[UR14][R14.64], P1 ;  /* 0x40a000000e117fae */ /* 0x000fe8000892184e */
[----:B------:R4:W-:Y:S04]  /*843c0*/  STL.64 [R1+0xb20], R50 ;  /* 0x000b203201007387 */ /* 0x0009e80000100a00 */
[----:B------:R-:W-:Y:S04]  /*843d0*/  LDGSTS.E [R17+0x40b00], desc[UR14][R96.64], P0 ;  /* 0x40b0000060117fae */ /* 0x000fe8000812184e */
[----:B------:R-:W-:Y:S04]  /*843e0*/  LDGSTS.E [R17+0x41a00], desc[UR14][R10.64], P1 ;  /* 0x41a000000a117fae */ /* 0x000fe8000892184e */
[----:B------:R-:W-:Y:S04]  /*843f0*/  LDGSTS.E [R17+0x41b00], desc[UR14][R12.64], P0 ;  /* 0x41b000000c117fae */ /* 0x000fe8000812184e */
[----:B--2---:R-:W5:Y:S04]  /*84400*/  LDL.LU.64 R96, [R1+0x2b50] ;  /* 0x002b500001607983 */ /* 0x004f680000300a00 */
[----:B------:R2:W-:Y:S04]  /*84410*/  STL.64 [R1+0xb18], R48 ;  /* 0x000b183001007387 */ /* 0x0005e80000100a00 */
[----:B------:R2:W-:Y:S04]  /*84420*/  STL.64 [R1+0xad0], R46 ;  /* 0x000ad02e01007387 */ /* 0x0005e80000100a00 */
[----:B------:R2:W-:Y:S04]  /*84430*/  LDGSTS.E [R17+0x42a00], desc[UR14][R8.64], P1 ;  /* 0x42a0000008117fae */ /* 0x0005e8000892184e */
[----:B------:R-:W-:Y:S04]  /*84440*/  LDGSTS.E [R17+0x42b00], desc[UR14][R250.64], P0 ;  /* 0x42b00000fa117fae */ /* 0x000fe8000812184e */
[----:B------:R-:W-:Y:S04]  /*84450*/  LDGSTS.E [R17+0x43a00], desc[UR14][R248.64], P1 ;  /* 0x43a00000f8117fae */ /* 0x000fe8000892184e */
[----:B---3--:R-:W3:Y:S04]  /*84460*/  LDL.LU.64 R8, [R1+0x1258] ;  /* 0x0012580001087983 */ /* 0x008ee80000300a00 */
[----:B------:R-:W2:Y:S04]  /*84470*/  LDL.LU.64 R10, [R1+0x1250] ;  /* 0x00125000010a7983 */ /* 0x000ea80000300a00 */
[----:B------:R-:W2:Y:S04]  /*84480*/  LDL.LU.64 R12, [R1+0x11d8] ;  /* 0x0011d800010c7983 */ /* 0x000ea80000300a00 */
[----:B------:R-:W-:Y:S04]  /*84490*/  LDGSTS.E [R17+0x43b00], desc[UR14][R238.64], P0 ;  /* 0x43b00000ee117fae */ /* 0x000fe8000812184e */
[----:B------:R-:W-:Y:S04]  /*844a0*/  LDGSTS.E [R17+0x44a00], desc[UR14][R236.64], P1 ;  /* 0x44a00000ec117fae */ /* 0x000fe8000892184e */
[----:B------:R-:W-:Y:S04]  /*844b0*/  LDGSTS.E [R17+0x44b00], desc[UR14][R230.64], P0 ;  /* 0x44b00000e6117fae */ /* 0x000fe8000812184e */
[----:B------:R-:W-:Y:S04]  /*844c0*/  LDGSTS.E [R17+0x45a00], desc[UR14][R228.64], P1 ;  /* 0x45a00000e4117fae */ /* 0x000fe8000892184e */
[----:B------:R-:W-:Y:S04]  /*844d0*/  LDGSTS.E [R17+0x45b00], desc[UR14][R218.64], P0 ;  /* 0x45b00000da117fae */ /* 0x000fe8000812184e */
        /* <DEDUP_REMOVED lines=12> */
[----:B------:R-:W-:Y:S04]  /*845a0*/  LDGSTS.E [R17+0x4ba00], desc[UR14][R4.64], P1 ;  /* 0x4ba0000004117fae */ /* 0x000fe8000892184e */
[----:B-1----:R-:W2:Y:S04]  /*845b0*/  LDL.LU.64 R6, [R1+0x1150] ;  /* 0x0011500001067983 */ /* 0x002ea80000300a00 */
[----:B------:R-:W-:Y:S04]  /*845c0*/  LDGSTS.E [R17+0x4bb00], desc[UR14][R64.64], P0 ;  /* 0x4bb0000040117fae */ /* 0x000fe8000812184e */
[----:B----4-:R-:W4:Y:S04]  /*845d0*/  LDL.LU.64 R4, [R1+0x10d8] ;  /* 0x0010d80001047983 */ /* 0x010f280000300a00 */
[----:B------:R-:W4:Y:S04]  /*845e0*/  LDL.LU.64 R22, [R1+0x10d0] ;  /* 0x0010d00001167983 */ /* 0x000f280000300a00 */
[----:B------:R-:W4:Y:S04]  /*845f0*/  LDL.LU.64 R24, [R1+0x1058] ;  /* 0x0010580001187983 */ /* 0x000f280000300a00 */
[----:B------:R-:W4:Y:S04]  /*84600*/  LDL.LU.64 R26, [R1+0x1050] ;  /* 0x00105000011a7983 */ /* 0x000f280000300a00 */
[----:B------:R-:W4:Y:S04]  /*84610*/  LDL.LU.64 R28, [R1+0xfd8] ;  /* 0x000fd800011c7983 */ /* 0x000f280000300a00 */
[----:B------:R-:W4:Y:S04]  /*84620*/  LDL.LU.64 R30, [R1+0xfd0] ;  /* 0x000fd000011e7983 */ /* 0x000f280000300a00 */
        /* <DEDUP_REMOVED lines=8> */
[----:B------:R1:W-:Y:S04]  /*846b0*/  LDGSTS.E [R17+0x4fb00], desc[UR14][R44.64], P0 ;  /* 0x4fb000002c117fae */ /* 0x0003e8000812184e */
[----:B------:R-:W4:Y:S01]  /*846c0*/  LDL.LU.64 R34, [R1+0xf50] ;  /* 0x000f500001227983 */ /* 0x000f220000300a00 */
[----:B---3--:R-:W-:-:S04]  /*846d0*/  IADD3 R3, P2, R8, UR17, RZ ;  /* 0x0000001108037c10 */ /* 0x008fc8000ff5e0ff */
[----:B--2---:R-:W-:Y:S02]  /*846e0*/  IADD3.X R8, R9, UR9, RZ, P2, !PT ;  /* 0x0000000909087c10 */ /* 0x004fe400097fe4ff */
        /* <DEDUP_REMOVED lines=11> */
[----:B----4-:R-:W-:-:S04]  /*847a0*/  IADD3 R19, P2, R4, UR17, RZ ;  /* 0x0000001104137c10 */ /* 0x010fc8000ff5e0ff */
        /* <DEDUP_REMOVED lines=60> */
[----:B------:R-:W-:Y:S01]  /*84b70*/  MOV R94, R3 ;  /* 0x00000003005e7202 */ /* 0x000fe20000000f00 */
[----:B------:R-:W-:Y:S01]  /*84b80*/  IMAD.MOV.U32 R93, RZ, RZ, R10 ;  /* 0x000000ffff5d7224 */ /* 0x000fe200078e000a */
[----:B------:R-:W-:Y:S01]  /*84b90*/  IADD3.X R82, R49, UR9, RZ, P2, !PT ;  /* 0x0000000931527c10 */ /* 0x000fe200097fe4ff */
[----:B------:R-:W-:Y:S01]  /*84ba0*/  IMAD.MOV.U32 R91, RZ, RZ, R12 ;  /* 0x000000ffff5b7224 */ /* 0x000fe200078e000c */
[----:B------:R-:W-:Y:S01]  /*84bb0*/  MOV R92, R9 ;  /* 0x00000009005c7202 */ /* 0x000fe20000000f00 */
[----:B------:R-:W-:Y:S01]  /*84bc0*/  IMAD.MOV.U32 R89, RZ, RZ, R14 ;  /* 0x000000ffff597224 */ /* 0x000fe200078e000e */
[----:B------:R-:W-:-:S02]  /*84bd0*/  IADD3 R83, P2, R46, UR17, RZ ;  /* 0x000000112e537c10 */ /* 0x000fc4000ff5e0ff */
[----:B------:R-:W-:Y:S01]  /*84be0*/  MOV R90, R11 ;  /* 0x0000000b005a7202 */ /* 0x000fe20000000f00 */
[----:B------:R-:W-:Y:S01]  /*84bf0*/  IMAD.MOV.U32 R67, RZ, RZ, R16 ;  /* 0x000000ffff437224 */ /* 0x000fe200078e0010 */
[----:B------:R-:W-:Y:S01]  /*84c00*/  MOV R88, R13 ;  /* 0x0000000d00587202 */ /* 0x000fe20000000f00 */
[----:B------:R-:W-:Y:S01]  /*84c10*/  IMAD.MOV.U32 R65, RZ, RZ, R18 ;  /* 0x000000ffff417224 */ /* 0x000fe200078e0012 */
[----:B------:R-:W-:Y:S01]  /*84c20*/  MOV R66, R15 ;  /* 0x0000000f00427202 */ /* 0x000fe20000000f00 */
[----:B------:R1:W-:Y:S01]  /*84c30*/  STL.64 [R1+0x1258], R94 ;  /* 0x0012585e01007387 */ /* 0x0003e20000100a00 */
[----:B------:R-:W-:Y:S02]  /*84c40*/  MOV R64, R17 ;  /* 0x0000001100407202 */ /* 0x000fe40000000f00 */
[----:B------:R-:W-:Y:S01]  /*84c50*/  MOV R18, R19 ;  /* 0x0000001300127202 */ /* 0x000fe20000000f00 */
[----:B------:R4:W-:Y:S01]  /*84c60*/  STL.64 [R1+0x1250], R92 ;  /* 0x0012505c01007387 */ /* 0x0009e20000100a00 */
[----:B------:R-:W-:Y:S01]  /*84c70*/  IADD3.X R84, R47, UR9, RZ, P2, !PT ;  /* 0x000000092f547c10 */ /* 0x000fe200097fe4ff */
[----:B------:R-:W-:Y:S01]  /*84c80*/  IMAD.MOV.U32 R19, RZ, RZ, R20 ;  /* 0x000000ffff137224 */ /* 0x000fe200078e0014 */
[----:B------:R-:W-:Y:S01]  /*84c90*/  IADD3 R85, P2, R44, UR17, RZ ;  /* 0x000000112c557c10 */ /* 0x000fe2000ff5e0ff */
[----:B------:R4:W-:Y:S01]  /*84ca0*/  STL.64 [R1+0x11d8], R90 ;  /* 0x0011d85a01007387 */ /* 0x0009e20000100a00 */
[----:B------:R-:W-:Y:S01]  /*84cb0*/  MOV R14, R21 ;  /* 0x00000015000e7202 */ /* 0x000fe20000000f00 */
[----:B------:R-:W-:Y:S01]  /*84cc0*/  IMAD.MOV.U32 R15, RZ, RZ, R22 ;  /* 0x000000ffff0f7224 */ /* 0x000fe200078e0016 */
[----:B------:R-:W-:Y:S01]  /*84cd0*/  MOV R12, R23 ;  /* 0x00000017000c7202 */ /* 0x000fe20000000f00 */
[----:B------:R4:W-:Y:S01]  /*84ce0*/  STL.64 [R1+0x11d0], R88 ;  /* 0x0011d05801007387 */ /* 0x0009e20000100a00 */
[----:B------:R-:W-:Y:S01]  /*84cf0*/  IMAD.MOV.U32 R13, RZ, RZ, R24 ;  /* 0x000000ffff0d7224 */ /* 0x000fe200078e0018 */
[----:B------:R-:W-:Y:S01]  /*84d00*/  MOV R10, R25 ;  /* 0x00000019000a7202 */ /* 0x000fe20000000f00 */
[----:B------:R-:W-:Y:S01]  /*84d10*/  IMAD.MOV.U32 R11, RZ, RZ, R26 ;  /* 0x000000ffff0b7224 */ /* 0x000fe200078e001a */
[----:B------:R4:W-:Y:S01]  /*84d20*/  STL.64 [R1+0x1158], R66 ;  /* 0x0011584201007387 */ /* 0x0009e20000100a00 */
[----:B------:R-:W-:Y:S01]  /*84d30*/  MOV R8, R27 ;  /* 0x0000001b00087202 */ /* 0x000fe20000000f00 */
[----:B------:R-:W-:Y:S01]  /*84d40*/  IMAD.MOV.U32 R9, RZ, RZ, R28 ;  /* 0x000000ffff097224 */ /* 0x000fe200078e001c */
[----:B------:R-:W-:Y:S01]  /*84d50*/  IADD3.X R86, R45, UR9, RZ, P2, !PT ;  /* 0x000000092d567c10 */ /* 0x000fe200097fe4ff */
[----:B------:R4:W-:Y:S01]  /*84d60*/  STL.64 [R1+0x1150], R64 ;  /* 0x0011504001007387 */ /* 0x0009e20000100a00 */
[----:B------:R-:W-:Y:S01]  /*84d70*/  MOV R250, R29 ;  /* 0x0000001d00fa7202 */ /* 0x000fe20000000f00 */
[----:B------:R-:W-:Y:S01]  /*84d80*/  IMAD.MOV.U32 R251, RZ, RZ, R30 ;  /* 0x000000fffffb7224 */ /* 0x000fe200078e001e */
[----:B------:R-:W-:Y:S01]  /*84d90*/  MOV R248, R31 ;  /* 0x0000001f00f87202 */ /* 0x000fe20000000f00 */
[----:B------:R-:W-:Y:S01]  /*84da0*/  STL.64 [R1+0x10d8], R18 ;  /* 0x0010d81201007387 */ /* 0x000fe20000100a00 */
[----:B------:R-:W-:Y:S01]  /*84db0*/  IMAD.MOV.U32 R249, RZ, RZ, R32 ;  /* 0x000000fffff97224 */ /* 0x000fe200078e0020 */
[----:B------:R-:W-:Y:S01]  /*84dc0*/  MOV R238, R33 ;  /* 0x0000002100ee7202 */ /* 0x000fe20000000f00 */
[----:B------:R-:W-:Y:S01]  /*84dd0*/  IMAD.MOV.U32 R239, RZ, RZ, R34 ;  /* 0x000000ffffef7224 */ /* 0x000fe200078e0022 */
[----:B------:R-:W-:Y:S01]  /*84de0*/  STL.64 [R1+0x10d0], R14 ;  /* 0x0010d00e01007387 */ /* 0x000fe20000100a00 */
[----:B------:R-:W-:Y:S01]  /*84df0*/  MOV R236, R35 ;  /* 0x0000002300ec7202 */ /* 0x000fe20000000f00 */
[----:B------:R-:W-:-:S02]  /*84e00*/  IMAD.MOV.U32 R237, RZ, RZ, R36 ;  /* 0x000000ffffed7224 */ /* 0x000fc400078e0024 */
[----:B------:R-:W-:Y:S01]  /*84e10*/  STL.64 [R1+0x1058], R12 ;  /* 0x0010580c01007387 */ /* 0x000fe20000100a00 */
[----:B------:R-:W-:Y:S01]  /*84e20*/  MOV R230, R37 ;  /* 0x0000002500e67202 */ /* 0x000fe20000000f00 */
[----:B------:R-:W-:Y:S02]  /*84e30*/  IMAD.MOV.U32 R231, RZ, RZ, R38 ;  /* 0x000000ffffe77224 */ /* 0x000fe400078e0026 */
[----:B------:R-:W-:Y:S01]  /*84e40*/  STL.64 [R1+0x1050], R10 ;  /* 0x0010500a01007387 */ /* 0x000fe20000100a00 */
[----:B------:R-:W-:Y:S01]  /*84e50*/  MOV R228, R39 ;  /* 0x0000002700e47202 */ /* 0x000fe20000000f00 */
[----:B------:R-:W-:Y:S02]  /*84e60*/  IMAD.MOV.U32 R229, RZ, RZ, R40 ;  /* 0x000000ffffe57224 */ /* 0x000fe400078e0028 */
[----:B------:R4:W-:Y:S01]  /*84e70*/  STL.64 [R1+0xfd8], R8 ;  /* 0x000fd80801007387 */ /* 0x0009e20000100a00 */
        /* <DEDUP_REMOVED lines=8> */
[----:B------:R-:W-:Y:S01]  /*84f00*/  STL.64 [R1+0xf50], R238 ;  /* 0x000f50ee01007387 */ /* 0x000fe20000100a00 */
[----:B------:R-:W-:Y:S01]  /*84f10*/  MOV R196, R69 ;  /* 0x0000004500c47202 */ /* 0x000fe20000000f00 */
[----:B------:R-:W-:-:S02]  /*84f20*/  IMAD.MOV.U32 R197, RZ, RZ, R70 ;  /* 0x000000ffffc57224 */ /* 0x000fc400078e0046 */
[----:B------:R-:W-:Y:S01]  /*84f30*/  STL.64 [R1+0xed8], R236 ;  /* 0x000ed8ec01007387 */ /* 0x000fe20000100a00 */
[----:B------:R-:W-:-:S03]  /*84f40*/  MOV R170, R73 ;  /* 0x0000004900aa7202 */ /* 0x000fc60000000f00 */
[----:B------:R-:W-:Y:S01]  /*84f50*/  STL.64 [R1+0xed0], R230 ;  /* 0x000ed0e601007387 */ /* 0x000fe20000100a00 */
[----:B------:R-:W-:-:S03]  /*84f60*/  IMAD.MOV.U32 R171, RZ, RZ, R74 ;  /* 0x000000ffffab7224 */ /* 0x000fc600078e004a */
        /* <DEDUP_REMOVED lines=10> */
[----:B------:R-:W-:Y:S01]  /*85010*/  MOV R52, R81 ;  /* 0x0000005100347202 */ /* 0x000fe20000000f00 */
[----:B------:R-:W-:Y:S01]  /*85020*/  IMAD.MOV.U32 R53, RZ, RZ, R82 ;  /* 0x000000ffff357224 */ /* 0x000fe200078e0052 */
[----:B------:R-:W-:Y:S01]  /*85030*/  IADD3 R17, R168, UR12, RZ ;  /* 0x0000000ca8117c10 */ /* 0x000fe2000fffe0ff */
        /* <DEDUP_REMOVED lines=14> */
[----:B------:R4:W-:Y:S04]  /*85120*/  LDGSTS.E [R17+0x45c00], desc[UR14][R8.64], P1 ;  /* 0x45c0000008117fae */ /* 0x0009e8000892184e */
        /* <DEDUP_REMOVED lines=10> */
[----:B------:R-:W-:Y:S01]  /*851d0*/  IADD3.X R124, R7, UR9, RZ, P2, !PT ;  /* 0x00000009077c7c10 */ /* 0x000fe200097fe4ff */
[----:B------:R-:W-:Y:S01]  /*851e0*/  IMAD.MOV.U32 R7, RZ, RZ, R68 ;  /* 0x000000ffff077224 */ /* 0x000fe200078e0044 */
[----:B---3--:R-:W-:Y:S02]  /*851f0*/  IADD3 R125, P2, R4, UR17, RZ ;  /* 0x00000011047d7c10 */ /* 0x008fe4000ff5e0ff */
[----:B------:R-:W-:Y:S02]  /*85200*/  MOV R6, R63 ;  /* 0x0000003f00067202 */ /* 0x000fe40000000f00 */
[----:B------:R-:W-:Y:S01]  /*85210*/  IADD3.X R126, R5, UR9, RZ, P2, !PT ;  /* 0x00000009057e7c10 */ /* 0x000fe200097fe4ff */
[----:B------:R-:W-:Y:S01]  /*85220*/  IMAD.MOV.U32 R5, RZ, RZ, R72 ;  /* 0x000000ffff057224 */ /* 0x000fe200078e0048 */
[----:B------:R-:W-:Y:S01]  /*85230*/  MOV R4, R71 ;  /* 0x0000004700047202 */ /* 0x000fe20000000f00 */
[----:B------:R2:W-:Y:S04]  /*85240*/  STL.64 [R1+0xd58], R6 ;  /* 0x000d580601007387 */ /* 0x0005e80000100a00 */
[----:B------:R-:W-:Y:S04]  /*85250*/  STL.64 [R1+0xd50], R196 ;  /* 0x000d50c401007387 */ /* 0x000fe80000100a00 */
[----:B------:R3:W-:Y:S04]  /*85260*/  STL.64 [R1+0xcd8], R4 ;  /* 0x000cd80401007387 */ /* 0x0007e80000100a00 */
[----:B------:R-:W-:Y:S01]  /*85270*/  STL.64 [R1+0xcd0], R170 ;  /* 0x000cd0aa01007387 */ /* 0x000fe20000100a00 */
[----:B------:R-:W-:-:S03]  /*85280*/  IMAD.MOV.U32 R46, RZ, RZ, R87 ;  /* 0x000000ffff2e7224 */ /* 0x000fc600078e0057 */
[----:B------:R3:W-:Y:S01]  /*85290*/  STL.64 [R1+0xc58], R58 ;  /* 0x000c583a01007387 */ /* 0x0007e20000100a00 */
[----:B------:R-:W-:-:S03]  /*852a0*/  MOV R47, R124 ;  /* 0x0000007c002f7202 */ /* 0x000fc60000000f00 */
[----:B------:R3:W-:Y:S01]  /*852b0*/  STL.64 [R1+0xc50], R56 ;  /* 0x000c503801007387 */ /* 0x0007e20000100a00 */
[----:B------:R-:W-:-:S03]  /*852c0*/  IMAD.MOV.U32 R44, RZ, RZ, R125 ;  /* 0x000000ffff2c7224 */ /* 0x000fc600078e007d */
[----:B------:R3:W-:Y:S01]  /*852d0*/  STL.64 [R1+0xbf0], R54 ;  /* 0x000bf03601007387 */ /* 0x0007e20000100a00 */
[----:B------:R-:W-:-:S03]  /*852e0*/  MOV R45, R126 ;  /* 0x0000007e002d7202 */ /* 0x000fc60000000f00 */
[----:B------:R3:W-:Y:S04]  /*852f0*/  STL.64 [R1+0xbe8], R52 ;  /* 0x000be83401007387 */ /* 0x0007e80000100a00 */
[----:B------:R3:W-:Y:S04]  /*85300*/  STL.64 [R1+0xbc0], R50 ;  /* 0x000bc03201007387 */ /* 0x0007e80000100a00 */
[----:B-1----:R-:W5:Y:S04]  /*85310*/  LDL.LU.64 R94, [R1+0x2b48] ;  /* 0x002b4800015e7983 */ /* 0x002f680000300a00 */
[----:B------:R1:W-:Y:S04]  /*85320*/  STL.64 [R1+0xbb8], R48 ;  /* 0x000bb83001007387 */ /* 0x0003e80000100a00 */
[----:B----4-:R-:W5:Y:S04]  /*85330*/  LDL.LU.64 R92, [R1+0x2b40] ;  /* 0x002b4000015c7983 */ /* 0x010f680000300a00 */
[----:B------:R4:W-:Y:S04]  /*85340*/  STL.64 [R1+0xb88], R46 ;  /* 0x000b882e01007387 */ /* 0x0009e80000100a00 */
[----:B------:R-:W5:Y:S04]  /*85350*/  LDL.LU.64 R90, [R1+0x2b38] ;  /* 0x002b3800015a7983 */ /* 0x000f680000300a00 */
[----:B------:R4:W-:Y:S04]  /*85360*/  STL.64 [R1+0xb80], R44 ;  /* 0x000b802c01007387 */ /* 0x0009e80000100a00 */
[----:B------:R-:W5:Y:S04]  /*85370*/  LDL.LU.64 R88, [R1+0x2b30] ;  /* 0x002b300001587983 */ /* 0x000f680000300a00 */
[----:B------:R-:W5:Y:S04]  /*85380*/  LDL.LU.64 R66, [R1+0x2b28] ;  /* 0x002b280001427983 */ /* 0x000f680000300a00 */
[----:B------:R-:W5:Y:S04]  /*85390*/  LDL.LU.64 R64, [R1+0x2b20] ;  /* 0x002b200001407983 */ /* 0x000f680000300a00 */
        /* <DEDUP_REMOVED lines=61> */
[----:B-1----:R-:W4:Y:S01]  /*85770*/  LDL.LU.64 R48, [R1+0xbd8] ;  /* 0x000bd80001307983 */ /* 0x002f220000300a00 */
        /* <DEDUP_REMOVED lines=41> */
[----:B------:R-:W-:-:S03]  /*85a10*/  IMAD.MOV.U32 R58, RZ, RZ, R3 ;  /* 0x000000ffff3a7224 */ /* 0x000fc600078e0003 */
        /* <DEDUP_REMOVED lines=18> */
[----:B------:R-:W-:-:S03]  /*85b40*/  MOV R45, R22 ;  /* 0x00000016002d7202 */ /* 0x000fc60000000f00 */
[----:B------:R4:W-:Y:S01]  /*85b50*/  STL.64 [R1+0x11c0], R52 ;  /* 0x0011c03401007387 */ /* 0x0009e20000100a00 */
[----:B------:R-:W-:-:S03]  /*85b60*/  IMAD.MOV.U32 R22, RZ, RZ, R31 ;  /* 0x000000ffff167224 */ /* 0x000fc600078e001f */
[----:B------:R4:W-:Y:S01]  /*85b70*/  STL.64 [R1+0x1148], R50 ;  /* 0x0011483201007387 */ /* 0x0009e20000100a00 */
[----:B------:R-:W-:-:S03]  /*85b80*/  IMAD.MOV.U32 R20, RZ, RZ, R33 ;  /* 0x000000ffff147224 */ /* 0x000fc600078e0021 */
[----:B------:R4:W-:Y:S01]  /*85b90*/  STL.64 [R1+0x1140], R48 ;  /* 0x0011403001007387 */ /* 0x0009e20000100a00 */
[----:B------:R-:W-:-:S03]  /*85ba0*/  MOV R21, R34 ;  /* 0x0000002200157202 */ /* 0x000fc60000000f00 */
[----:B------:R4:W-:Y:S01]  /*85bb0*/  STL.64 [R1+0x10c8], R46 ;  /* 0x0010c82e01007387 */ /* 0x0009e20000100a00 */
[----:B------:R-:W-:Y:S01]  /*85bc0*/  IMAD.MOV.U32 R18, RZ, RZ, R35 ;  /* 0x000000ffff127224 */ /* 0x000fe200078e0023 */
[----:B------:R-:W-:Y:S02]  /*85bd0*/  MOV R19, R36 ;  /* 0x0000002400137202 */ /* 0x000fe40000000f00 */
[----:B------:R4:W-:Y:S01]  /*85be0*/  STL.64 [R1+0x10c0], R44 ;  /* 0x0010c02c01007387 */ /* 0x0009e20000100a00 */
        /* <DEDUP_REMOVED lines=31> */
[----:B------:R-:W-:Y:S01]  /*85de0*/  MOV R196, R85 ;  /* 0x0000005500c47202 */ /* 0x000fe20000000f00 */
[----:B------:R1:W-:Y:S04]  /*85df0*/  LDGSTS.E [R3+0x40e00], desc[UR14][R58.64], P1 ;  /* 0x40e000003a037fae */ /* 0x0003e8000892184e */
[----:B------:R1:W-:Y:S04]  /*85e00*/  LDGSTS.E [R3+0x40f00], desc[UR14][R56.64], P0 ;  /* 0x40f0000038037fae */ /* 0x0003e8000812184e */
[----:B------:R1:W-:Y:S04]  /*85e10*/  LDGSTS.E [R3+0x41e00], desc[UR14][R54.64], P1 ;  /* 0x41e0000036037fae */ /* 0x0003e8000892184e */
[----:B------:R1:W-:Y:S04]  /*85e20*/  LDGSTS.E [R3+0x41f00], desc[UR14][R52.64], P0 ;  /* 0x41f0000034037fae */ /* 0x0003e8000812184e */
[----:B------:R1:W-:Y:S04]  /*85e30*/  LDGSTS.E [R3+0x42e00], desc[UR14][R50.64], P1 ;  /* 0x42e0000032037fae */ /* 0x0003e8000892184e */
[----:B------:R1:W-:Y:S04]  /*85e40*/  LDGSTS.E [R3+0x42f00], desc[UR14][R48.64], P0 ;  /* 0x42f0000030037fae */ /* 0x0003e8000812184e */
[----:B------:R1:W-:Y:S04]  /*85e50*/  LDGSTS.E [R3+0x43e00], desc[UR14][R46.64], P1 ;  /* 0x43e000002e037fae */ /* 0x0003e8000892184e */
[----:B------:R1:W-:Y:S01]  /*85e60*/  LDGSTS.E [R3+0x43f00], desc[UR14][R44.64], P0 ;  /* 0x43f000002c037fae */ /* 0x0003e2000812184e */
        /* <DEDUP_REMOVED lines=12> */
[----:B------:R2:W-:Y:S01]  /*85f30*/  STL.64 [R1+0x1048], R6 ;  /* 0x0010480601007387 */ /* 0x0005e20000100a00 */
[----:B------:R-:W-:-:S03]  /*85f40*/  MOV R23, R32 ;  /* 0x0000002000177202 */ /* 0x000fc60000000f00 */
        /* <DEDUP_REMOVED lines=14> */
[----:B------:R1:W-:Y:S01]  /*86030*/  STL.64 [R1+0xcc0], R236 ;  /* 0x000cc0ec01007387 */ /* 0x0003e20000100a00 */
[----:B------:R-:W-:-:S03]  /*86040*/  MOV R170, R87 ;  /* 0x0000005700aa7202 */ /* 0x000fc60000000f00 */
[----:B------:R1:W-:Y:S01]  /*86050*/  STL.64 [R1+0xc48], R230 ;  /* 0x000c48e601007387 */ /* 0x0003e20000100a00 */
[----:B------:R-:W-:-:S03]  /*86060*/  IMAD.MOV.U32 R171, RZ, RZ, R124 ;  /* 0x000000ffffab7224 */ /* 0x000fc600078e007c */
[----:B------:R1:W-:Y:S01]  /*86070*/  STL.64 [R1+0xc40], R228 ;  /* 0x000c40e401007387 */ /* 0x0003e20000100a00 */
[----:B------:R-:W-:-:S03]  /*86080*/  MOV R168, R125 ;  /* 0x0000007d00a87202 */ /* 0x000fc60000000f00 */
[----:B------:R1:W-:Y:S01]  /*86090*/  STL.64 [R1+0xbe0], R218 ;  /* 0x000be0da01007387 */ /* 0x0003e20000100a00 */
[----:B------:R-:W-:-:S03]  /*860a0*/  IMAD.MOV.U32 R169, RZ, RZ, R126 ;  /* 0x000000ffffa97224 */ /* 0x000fc600078e007e */
[----:B------:R2:W-:Y:S04]  /*860b0*/  STL.64 [R1+0xbd8], R216 ;  /* 0x000bd8d801007387 */ /* 0x0005e80000100a00 */
[----:B------:R2:W-:Y:S04]  /*860c0*/  STL.64 [R1+0xb10], R198 ;  /* 0x000b10c601007387 */ /* 0x0005e80000100a00 */
[----:B-1----:R1:W5:Y:S04]  /*860d0*/  LDL.LU.64 R58, [R1+0x2b18] ;  /* 0x002b1800013a7983 */ /* 0x0023680000300a00 */
[----:B------:R1:W-:Y:S04]  /*860e0*/  STL.64 [R1+0xb08], R196 ;  /* 0x000b08c401007387 */ /* 0x0003e80000100a00 */
[----:B----4-:R1:W5:Y:S04]  /*860f0*/  LDL.LU.64 R56, [R1+0x2b10] ;  /* 0x002b100001387983 */ /* 0x0103680000300a00 */
[----:B------:R1:W-:Y:S04]  /*86100*/  STL.64 [R1+0xac8], R170 ;  /* 0x000ac8aa01007387 */ /* 0x0003e80000100a00 */
[----:B------:R1:W5:Y:S04]  /*86110*/  LDL.LU.64 R54, [R1+0x2b08] ;  /* 0x002b080001367983 */ /* 0x0003680000300a00 */
[----:B------:R1:W-:Y:S04]  /*86120*/  STL.64 [R1+0xac0], R168 ;  /* 0x000ac0a801007387 */ /* 0x0003e80000100a00 */
[----:B------:R1:W5:Y:S04]  /*86130*/  LDL.LU.64 R52, [R1+0x2b00] ;  /* 0x002b000001347983 */ /* 0x0003680000300a00 */
[----:B------:R1:W5:Y:S04]  /*86140*/  LDL.LU.64 R50, [R1+0x2af8] ;  /* 0x002af80001327983 */ /* 0x0003680000300a00 */
[----:B------:R1:W5:Y:S04]  /*86150*/  LDL.LU.64 R48, [R1+0x2af0] ;  /* 0x002af00001307983 */ /* 0x0003680000300a00 */
[----:B------:R1:W5:Y:S04]  /*86160*/  LDL.LU.64 R46, [R1+0x2ae8] ;  /* 0x002ae800012e7983 */ /* 0x0003680000300a00 */
[----:B------:R1:W5:Y:S04]  /*86170*/  LDL.LU.64 R44, [R1+0x2ae0] ;  /* 0x002ae000012c7983 */ /* 0x0003680000300a00 */
[----:B------:R1:W-:Y:S04]  /*86180*/  LDGSTS.E [R3+0x44e00], desc[UR14][R6.64], P1 ;  /* 0x44e0000006037fae */ /* 0x0003e8000892184e */
[----:B------:R1:W-:Y:S04]  /*86190*/  LDGSTS.E [R3+0x44f00], desc[UR14][R4.64], P0 ;  /* 0x44f0000004037fae */ /* 0x0003e8000812184e */
[----:B------:R1:W-:Y:S04]  /*861a0*/  LDGSTS.E [R3+0x45e00], desc[UR14][R26.64], P1 ;  /* 0x45e000001a037fae */ /* 0x0003e8000892184e */
[----:B--2---:R1:W5:Y:S04]  /*861b0*/  LDL.LU.64 R6, [R1+0x2ad8] ;  /* 0x002ad80001067983 */ /* 0x0043680000300a00 */
[----:B---3--:R1:W5:Y:S04]  /*861c0*/  LDL.LU.64 R4, [R1+0x2ad0] ;  /* 0x002ad00001047983 */ /* 0x0083680000300a00 */
        /* <DEDUP_REMOVED lines=8> */
[----:B------:R-:W-:-:S03]  /*86250*/  UIADD3 UR4, UR4, 0x1, URZ ;  /* 0x0000000104047890 */ /* 0x000fc6000fffe03f */
[----:B------:R1:W-:Y:S04]  /*86260*/  LDGSTS.E [R3+0x49f00], desc[UR14][R8.64], P0 ;  /* 0x49f0000008037fae */ /* 0x0003e8000812184e */
[----:B------:R1:W-:Y:S04]  /*86270*/  LDGSTS.E [R3+0x4ae00], desc[UR14][R250.64], P1 ;  /* 0x4ae00000fa037fae */ /* 0x0003e8000892184e */
[----:B------:R1:W-:Y:S04]  /*86280*/  LDGSTS.E [R3+0x4af00], desc[UR14][R248.64], P0 ;  /* 0x4af00000f8037fae */ /* 0x0003e8000812184e */
[----:B------:R1:W-:Y:S01]  /*86290*/  LDGSTS.E [R3+0x4be00], desc[UR14][R238.64], P1 ;  /* 0x4be00000ee037fae */ /* 0x0003e2000892184e */
[----:B------:R-:W-:-:S03]  /*862a0*/  UISETP.NE.U32.AND UP0, UPT, UR4, UR10, UPT ;  /* 0x0000000a0400728c */ /* 0x000fc6000bf05070 */
[----:B------:R1:W-:Y:S04]  /*862b0*/  LDGSTS.E [R3+0x4bf00], desc[UR14][R236.64], P0 ;  /* 0x4bf00000ec037fae */ /* 0x0003e8000812184e */
        /* <DEDUP_REMOVED lines=8> */
[----:B------:R-:W-:-:S03]  /*86340*/  PLOP3.LUT P0, PT, PT, PT, UP0, 0x80, 0x0 ;  /* 0x000000000000781c */ /* 0x000fc60003f0f008 */
[----:B------:R-:W0:Y:S10]  /*86350*/  LDGDEPBAR ;  /* 0x00000000000079af */ /* 0x000e340000000000 */
[----:B-1----:R-:W-:Y:S05]  /*86360*/  @P0 BRA `(.L_x_1) ;  /* 0xfffffaa000f80947 */ /* 0x002fea000383ffff */
.L_x_0:
[----:B------:R-:W1:Y:S01]  /*86370*/  S2R R0, SR_TID.X ;  /* 0x0000000000007919 */ /* 0x000e620000002100 */
[----:B------:R-:W-:-:S04]  /*86380*/  DEPBAR.LE SB0, 0x0 ;  /* 0x000080000000791a */ /* 0x000fc80000000000 */
[----:B-----5:R-:W2:Y:S01]  /*86390*/  S2R R12, SR_TID.X ;  /* 0x00000000000c7919 */ /* 0x020ea20000002100 */
[----:B------:R-:W-:Y:S01]  /*863a0*/  IMAD.MOV.U32 R9, RZ, RZ, R222 ;  /* 0x000000ffff097224 */ /* 0x000fe200078e00de */
        /* <DEDUP_REMOVED lines=9> */
[----:B------:R-:W-:Y:S01]  /*86440*/  ULDC UR4, c[0x0][0x244] ;  /* 0x0000910000047ab9 */ /* 0x000fe20000000800 */
[----:B------:R-:W-:Y:S01]  /*86450*/  ULDC.64 UR8, c[0x0][0x228] ;  /* 0x00008a0000087ab9 */ /* 0x000fe20000000a00 */
        /* <DEDUP_REMOVED lines=10> */
[C---:B-1----:R-:W-:Y:S01]  /*86500*/  IMAD.SHL.U32 R2, R0.reuse, 0x20, RZ ;  /* 0x0000002000027824 */ /* 0x042fe200078e00ff */
[----:B------:R-:W-:-:S02]  /*86510*/  SHF.L.U32 R3, R0, 0x4, RZ ;  /* 0x0000000400037819 */ /* 0x000fc400000006ff */
[----:B------:R-:W-:Y:S02]  /*86520*/  SHF.L.U32 R8, R0, 0x3, RZ ;  /* 0x0000000300087819 */ /* 0x000fe400000006ff */
[----:B------:R-:W-:Y:S02]  /*86530*/  LOP3.LUT R3, R3, 0xf0, RZ, 0xc0, !PT ;  /* 0x000000f003037812 */ /* 0x000fe400078ec0ff */
[----:B------:R-:W-:Y:S02]  /*86540*/  LOP3.LUT R2, R2, 0x200, RZ, 0xc0, !PT ;  /* 0x0000020002027812 */ /* 0x000fe400078ec0ff */
[----:B--2---:R-:W-:Y:S02]  /*86550*/  LOP3.LUT R12, R12, 0x3f, RZ, 0xc0, !PT ;  /* 0x0000003f0c0c7812 */ /* 0x004fe400078ec0ff */
[----:B------:R-:W-:Y:S02]  /*86560*/  IADD3 R0, R2, UR5, R3 ;  /* 0x0000000502007c10 */ /* 0x000fe4000fffe003 */
[----:B------:R-:W-:-:S02]  /*86570*/  LOP3.LUT R2, R8, 0x100, RZ, 0xc0, !PT ;  /* 0x0000010008027812 */ /* 0x000fc400078ec0ff */
[----:B------:R-:W-:Y:S02]  /*86580*/  MOV R8, R220 ;  /* 0x000000dc00087202 */ /* 0x000fe40000000f00 */
[----:B------:R-:W-:Y:S01]  /*86590*/  LEA R216, R12, UR5, 0x4 ;  /* 0x000000050cd87c11 */ /* 0x000fe2000f8e20ff */
[----:B------:R-:W-:Y:S01]  /*865a0*/  BAR.SYNC.DEFER_BLOCKING 0x0 ;  /* 0x0000000000007b1d */ /* 0x000fe20000010000 */
[----:B------:R-:W-:Y:S01]  /*865b0*/  IMAD.IADD R0, R0, 0x1, R2 ;  /* 0x0000000100007824 */ /* 0x000fe200078e0202 */
[----:B------:R-:W-:-:S04]  /*865c0*/  MOV R12, R240 ;  /* 0x000000f0000c7202 */ /* 0x000fc80000000f00 */
[----:B------:R-:W-:Y:S04]  /*865d0*/  STL [R1+0x5d0], R216 ;  /* 0x0005d0d801007387 */ /* 0x000fe80000100800 */
[----:B------:R-:W-:Y:S01]  /*865e0*/  STSM.16.M88.4 [R0], R8 ;  /* 0x0000000800007844 */ /* 0x000fe20000000200 */
[----:B------:R-:W-:Y:S06]  /*865f0*/  BAR.SYNC.DEFER_BLOCKING 0x0 ;  /* 0x0000000000007b1d */ /* 0x000fec0000010000 */
[----:B------:R-:W1:Y:S02]  /*86600*/  LDS.128 R8, [R216] ;  /* 0x00000000d8087984 */ /* 0x000e640000000c00 */
[----:B------:R-:W-:Y:S06]  /*86610*/  BAR.SYNC.DEFER_BLOCKING 0x0 ;  /* 0x0000000000007b1d */ /* 0x000fec0000010000 */
[----:B------:R-:W-:Y:S02]  /*86620*/  STSM.16.M88.4 [R0], R12 ;  /* 0x0000000c00007844 */ /* 0x000fe40000000200 */
[----:B------:R-:W-:Y:S06]  /*86630*/  BAR.SYNC.DEFER_BLOCKING 0x0 ;  /* 0x0000000000007b1d */ /* 0x000fec0000010000 */
[----:B-1----:R1:W-:Y:S04]  /*86640*/  STL.64 [R1+0x70], R8 ;  /* 0x0000700801007387 */ /* 0x0023e80000100a00 */
[----:B------:R2:W-:Y:S01]  /*86650*/  STL.64 [R1+0x78], R10 ;  /* 0x0000780a01007387 */ /* 0x0005e20000100a00 */
[----:B-1----:R-:W-:Y:S01]  /*86660*/  MOV R8, R184 ;  /* 0x000000b800087202 */ /* 0x002fe20000000f00 */
[----:B------:R-:W-:-:S02]  /*86670*/  IMAD.MOV.U32 R9, RZ, RZ, R186 ;  /* 0x000000ffff097224 */ /* 0x000fc400078e00ba */
[----:B------:R-:W1:Y:S01]  /*86680*/  LDS.128 R16, [R216] ;  /* 0x00000000d8107984 */ /* 0x000e620000000c00 */
[----:B--2---:R-:W-:Y:S01]  /*86690*/  MOV R10, R180 ;  /* 0x000000b4000a7202 */ /* 0x004fe20000000f00 */
[----:B------:R-:W-:Y:S01]  /*866a0*/  IMAD.MOV.U32 R11, RZ, RZ, R182 ;  /* 0x000000ffff0b7224 */ /* 0x000fe200078e00b6 */
[----:B------:R-:W-:Y:S06]  /*866b0*/  BAR.SYNC.DEFER_BLOCKING 0x0 ;  /* 0x0000000000007b1d */ /* 0x000fec0000010000 */
[----:B------:R2:W-:Y:S02]  /*866c0*/  STSM.16.M88.4 [R0], R8 ;  /* 0x0000000800007844 */ /* 0x0005e40000000200 */
[----:B------:R-:W-:Y:S06]  /*866d0*/  BAR.SYNC.DEFER_BLOCKING 0x0 ;  /* 0x0000000000007b1d */ /* 0x000fec0000010000 */
[----:B-1----:R-:W-:Y:S01]  /*866e0*/  STL [R1+0x64], R17 ;  /* 0x0000641101007387 */ /* 0x002fe20000100800 */
[----:B------:R-:W-:Y:S01]  /*866f0*/  MOV R242, R16 ;  /* 0x0000001000f27202 */ /* 0x000fe20000000f00 */
[----:B--2---:R-:W-:Y:S01]  /*86700*/  IMAD.MOV.U32 R8, RZ, RZ, R4 ;  /* 0x000000ffff087224 */ /* 0x004fe200078e0004 */
[----:B------:R-:W-:Y:S01]  /*86710*/  MOV R9, R6 ;  /* 0x0000000600097202 */ /* 0x000fe20000000f00 */
[----:B------:R-:W-:Y:S01]  /*86720*/  IMAD.MOV.U32 R10, RZ, RZ, R200 ;  /* 0x000000ffff0a7224 */ /* 0x000fe200078e00c8 */
[----:B------:R-:W-:Y:S01]  /*86730*/  MOV R11, R202 ;  /* 0x000000ca000b7202 */ /* 0x000fe20000000f00 */
[----:B------:R-:W-:Y:S01]  /*86740*/  STL.64 [R1+0x68], R18 ;  /* 0x0000681201007387 */ /* 0x000fe20000100a00 */
[----:B------:R-:W-:Y:S01]  /*86750*/  IMAD.MOV.U32 R4, RZ, RZ, R5 ;  /* 0x000000ffff047224 */ /* 0x000fe200078e0005 */
[----:B------:R-:W-:Y:S01]  /*86760*/  MOV R5, R7 ;  /* 0x0000000700057202 */ /* 0x000fe20000000f00 */
[----:B------:R-:W-:Y:S01]  /*86770*/  IMAD.MOV.U32 R6, RZ, RZ, R201 ;  /* 0x000000ffff067224 */ /* 0x000fe200078e00c9 */
[----:B------:R-:W-:Y:S01]  /*86780*/  MOV R7, R203 ;  /* 0x000000cb00077202 */ /* 0x000fe20000000f00 */
[----:B------:R-:W1:Y:S01]  /*86790*/  LDS.128 R12, [R216] ;  /* 0x00000000d80c7984 */ /* 0x000e620000000c00 */
[----:B------:R-:W-:Y:S06]  /*867a0*/  BAR.SYNC.DEFER_BLOCKING 0x0 ;  /* 0x0000000000007b1d */ /* 0x000fec0000010000 */
[----:B------:R-:W-:Y:S02]  /*867b0*/  STSM.16.M88.4 [R0], R8 ;  /* 0x0000000800007844 */ /* 0x000fe40000000200 */
[----:B------:R-:W-:Y:S06]  /*867c0*/  BAR.SYNC.DEFER_BLOCKING 0x0 ;  /* 0x0000000000007b1d */ /* 0x000fec0000010000 */
[----:B-1----:R1:W-:Y:S04]  /*867d0*/  STL.64 [R1+0x50], R12 ;  /* 0x0000500c01007387 */ /* 0x0023e80000100a00 */
[----:B------:R2:W-:Y:S01]  /*867e0*/  STL.64 [R1+0x58], R14 ;  /* 0x0000580e01007387 */ /* 0x0005e20000100a00 */
[----:B-1----:R-:W-:Y:S01]  /*867f0*/  IMAD.MOV.U32 R12, RZ, RZ, R221 ;  /* 0x000000ffff0c7224 */ /* 0x002fe200078e00dd */
[----:B------:R-:W-:-:S02]  /*86800*/  MOV R13, R223 ;  /* 0x000000df000d7202 */ /* 0x000fc40000000f00 */
[----:B------:R-:W1:Y:S01]  /*86810*/  LDS.128 R8, [R216] ;  /* 0x00000000d8087984 */ /* 0x000e620000000c00 */
[----:B--2---:R-:W-:Y:S01]  /*86820*/  IMAD.MOV.U32 R14, RZ, RZ, R157 ;  /* 0x000000ffff0e7224 */ /* 0x004fe200078e009d */
[----:B------:R-:W-:Y:S01]  /*86830*/  MOV R15, R159 ;  /* 0x0000009f000f7202 */ /* 0x000fe20000000f00 */
        /* <DEDUP_REMOVED lines=11> */
[----:B------:R2:W-:Y:S04]  /*868f0*/  STSM.16.M88.4 [R0], R8 ;  /* 0x0000000800007844 */ /* 0x0005e80000000200 */
[----:B-1----:R-:W-:Y:S04]  /*86900*/  STL.64 [R1+0x30], R12 ;  /* 0x0000300c01007387 */ /* 0x002fe80000100a00 */
[----:B------:R-:W-:Y:S01]  /*86910*/  STL.64 [R1+0x38], R14 ;  /* 0x0000380e01007387 */ /* 0x000fe20000100a00 */
[----:B--2---:R-:W-:Y:S01]  /*86920*/  IMAD.MOV.U32 R8, RZ, RZ, R185 ;  /* 0x000000ffff087224 */ /* 0x004fe200078e00b9 */
[----:B------:R-:W-:Y:S01]  /*86930*/  MOV R9, R187 ;  /* 0x000000bb00097202 */ /* 0x000fe20000000f00 */
[----:B------:R-:W-:Y:S01]  /*86940*/  IMAD.MOV.U32 R10, RZ, RZ, R181 ;  /* 0x000000ffff0a7224 */ /* 0x000fe200078e00b5 */
[----:B------:R-:W-:Y:S01]  /*86950*/  BAR.SYNC.DEFER_BLOCKING 0x0 ;  /* 0x0000000000007b1d */ /* 0x000fe20000010000 */
[----:B------:R-:W-:-:S05]  /*86960*/  MOV R11, R183 ;  /* 0x000000b7000b7202 */ /* 0x000fca0000000f00 */
[----:B------:R-:W1:Y:S02]  /*86970*/  LDS.128 R12, [R216] ;  /* 0x00000000d80c7984 */ /* 0x000e640000000c00 */
[----:B------:R-:W-:Y:S06]  /*86980*/  BAR.SYNC.DEFER_BLOCKING 0x0 ;  /* 0x0000000000007b1d */ /* 0x000fec0000010000 */
[----:B------:R-:W-:Y:S02]  /*86990*/  STSM.16.M88.4 [R0], R8 ;  /* 0x0000000800007844 */ /* 0x000fe40000000200 */
[----:B------:R-:W-:Y:S06]  /*869a0*/  BAR.SYNC.DEFER_BLOCKING 0x0 ;  /* 0x0000000000007b1d */ /* 0x000fec0000010000 */
[----:B-1----:R-:W-:Y:S04]  /*869b0*/  STL.64 [R1+0x20], R12 ;  /* 0x0000200c01007387 */ /* 0x002fe80000100a00 */
[----:B------:R-:W-:Y:S04]  /*869c0*/  STL.64 [R1+0x28], R14 ;  /* 0x0000280e01007387 */ /* 0x000fe80000100a00 */
[----:B------:R-:W1:Y:S01]  /*869d0*/  LDS.128 R8, [R216] ;  /* 0x00000000d8087984 */ /* 0x000e620000000c00 */
[----:B------:R-:W-:Y:S06]  /*869e0*/  BAR.SYNC.DEFER_BLOCKING 0x0 ;  /* 0x0000000000007b1d */ /* 0x000fec0000010000 */
[----:B------:R2:W-:Y:S02]  /*869f0*/  STSM.16.M88.4 [R0], R4 ;  /* 0x0000000400007844 */ /* 0x0005e40000000200 */
[----:B------:R-:W-:Y:S06]  /*86a00*/  BAR.SYNC.DEFER_BLOCKING 0x0 ;  /* 0x0000000000007b1d */ /* 0x000fec0000010000 */
[----:B-1----:R1:W-:Y:S04]  /*86a10*/  STL.64 [R1+0x10], R8 ;  /* 0x0000100801007387 */ /* 0x0023e80000100a00 */
[----:B------:R3:W-:Y:S04]  /*86a20*/  STL.64 [R1+0x18], R10 ;  /* 0x0000180a01007387 */ /* 0x0007e80000100a00 */
[----:B--2---:R-:W2:Y:S04]  /*86a30*/  LDL.LU R4, [R1+0x5a0] ;  /* 0x0005a00001047983 */ /* 0x004ea80000300800 */
[----:B------:R-:W2:Y:S01]  /*86a40*/  LDL.LU R5, [R1+0x5a8] ;  /* 0x0005a80001057983 */ /* 0x000ea20000300800 */
[----:B------:R-:W-:Y:S01]  /*86a50*/  IMAD.MOV.U32 R6, RZ, RZ, R160 ;  /* 0x000000ffff067224 */ /* 0x000fe200078e00a0 */
[----:B------:R-:W-:Y:S01]  /*86a60*/  MOV R7, R162 ;  /* 0x000000a200077202 */ /* 0x000fe20000000f00 */
[----:B-1----:R-:W-:Y:S01]  /*86a70*/  IMAD.MOV.U32 R8, RZ, RZ, R232 ;  /* 0x000000ffff087224 */ /* 0x002fe200078e00e8 */
[----:B------:R-:W-:Y:S01]  /*86a80*/  LDS.128 R248, [R216] ;  /* 0x00000000d8f87984 */ /* 0x000fe20000000c00 */
[----:B------:R-:W-:Y:S01]  /*86a90*/  MOV R9, R234 ;  /* 0x000000ea00097202 */ /* 0x000fe20000000f00 */
[----:B---3--:R-:W-:Y:S01]  /*86aa0*/  IMAD.MOV.U32 R10, RZ, RZ, R128 ;  /* 0x000000ffff0a7224 */ /* 0x008fe200078e0080 */
[----:B------:R-:W-:Y:S01]  /*86ab0*/  MOV R11, R130 ;  /* 0x00000082000b7202 */ /* 0x000fe20000000f00 */
[----:B------:R-:W-:Y:S06]  /*86ac0*/  BAR.SYNC.DEFER_BLOCKING 0x0 ;  /* 0x0000000000007b1d */ /* 0x000fec0000010000 */
[----:B--2---:R-:W-:Y:S02]  /*86ad0*/  STSM.16.M88.4 [R0], R4 ;  /* 0x0000000400007844 */ /* 0x004fe40000000200 */
[----:B------:R-:W-:Y:S06]  /*86ae0*/  BAR.SYNC.DEFER_BLOCKING 0x0 ;  /* 0x0000000000007b1d */ /* 0x000fec0000010000 */
[----:B------:R-:W1:Y:S02]  /*86af0*/  LDS.128 R4, [R216] ;  /* 0x00000000d8047984 */ /* 0x000e640000000c00 */
        /* <DEDUP_REMOVED lines=23> */
[----:B-1----:R1:W-:Y:S04]  /*86c70*/  STL.64 [R1+0xb0], R8 ;  /* 0x0000b00801007387 */ /* 0x0023e80000100a00 */
[----:B------:R2:W-:Y:S04]  /*86c80*/  STL.64 [R1+0xb8], R10 ;  /* 0x0000b80a01007387 */ /* 0x0005e80000100a00 */
[----:B-1----:R-:W3:Y:S04]  /*86c90*/  LDL.LU R8, [R1+0x5a4] ;  /* 0x0005a40001087983 */ /* 0x002ee80000300800 */
[----:B------:R-:W3:Y:S01]  /*86ca0*/  LDL.LU R9, [R1+0x5ac] ;  /* 0x0005ac0001097983 */ /* 0x000ee20000300800 */
[----:B--2---:R-:W-:Y:S01]  /*86cb0*/  IMAD.MOV.U32 R10, RZ, RZ, R161 ;  /* 0x000000ffff0a7224 */ /* 0x004fe200078e00a1 */
[----:B------:R-:W-:-:S02]  /*86cc0*/  MOV R11, R163 ;  /* 0x000000a3000b7202 */ /* 0x000fc40000000f00 */
[----:B------:R-:W1:Y:S01]  /*86cd0*/  LDS.128 R4, [R216] ;  /* 0x00000000d8047984 */ /* 0x000e620000000c00 */
[----:B------:R-:W-:Y:S06]  /*86ce0*/  BAR.SYNC.DEFER_BLOCKING 0x0 ;  /* 0x0000000000007b1d */ /* 0x000fec0000010000 */
[----:B-1----:R1:W-:Y:S04]  /*86cf0*/  STL.64 [R1+0x90], R4 ;  /* 0x0000900401007387 */ /* 0x0023e80000100a00 */
[----:B------:R2:W-:Y:S01]  /*86d00*/  STL.64 [R1+0x98], R6 ;  /* 0x0000980601007387 */ /* 0x0005e20000100a00 */
[----:B-1----:R-:W-:Y:S01]  /*86d10*/  IMAD.MOV.U32 R4, RZ, RZ, R233 ;  /* 0x000000ffff047224 */ /* 0x002fe200078e00e9 */
[----:B------:R-:W-:Y:S01]  /*86d20*/  MOV R5, R235 ;  /* 0x000000eb00057202 */ /* 0x000fe20000000f00 */
[----:B--2---:R-:W-:Y:S01]  /*86d30*/  IMAD.MOV.U32 R6, RZ, RZ, R129 ;  /* 0x000000ffff067224 */ /* 0x004fe200078e0081 */
[----:B------:R-:W-:Y:S01]  /*86d40*/  MOV R7, R131 ;  /* 0x0000008300077202 */ /* 0x000fe20000000f00 */
[----:B---3--:R-:W-:Y:S01]  /*86d50*/  STSM.16.M88.4 [R0], R8 ;  /* 0x0000000800007844 */ /* 0x008fe20000000200 */
[----:B------:R-:W-:Y:S06]  /*86d60*/  BAR.SYNC.DEFER_BLOCKING 0x0 ;  /* 0x0000000000007b1d */ /* 0x000fec0000010000 */
[----:B------:R-:W1:Y:S02]  /*86d70*/  LDS.128 R8, [R216] ;  /* 0x00000000d8087984 */ /* 0x000e640000000c00 */
        /* <DEDUP_REMOVED lines=13> */
[----:B-1----:R1:W-:Y:S04]  /*86e50*/  STL.64 [R1], R8 ;  /* 0x0000000801007387 */ /* 0x0023e80000100a00 */
        /* <DEDUP_REMOVED lines=9> */
[----:B-1----:R-:W-:Y:S04]  /*86ef0*/  STL [R1+0x2ae4], R231 ;  /* 0x002ae4e701007387 */ /* 0x002fe80000100800 */
[----:B------:R-:W2:Y:S04]  /*86f00*/  LDL.LU R4, [R1+0x5b0] ;  /* 0x0005b00001047983 */ /* 0x000ea80000300800 */
[----:B------:R-:W2:Y:S01]  /*86f10*/  LDL.LU R5, [R1+0x5b8] ;  /* 0x0005b80001057983 */ /* 0x000ea20000300800 */
[----:B------:R-:W-:Y:S01]  /*86f20*/  IMAD.MOV.U32 R6, RZ, RZ, R164 ;  /* 0x000000ffff067224 */ /* 0x000fe200078e00a4 */
[----:B------:R-:W-:-:S02]  /*86f30*/  MOV R7, R166 ;  /* 0x000000a600077202 */ /* 0x000fc40000000f00 */
[----:B------:R-:W-:Y:S01]  /*86f40*/  LDS.128 R220, [R216] ;  /* 0x00000000d8dc7984 */ /* 0x000fe20000000c00 */
[----:B------:R-:W-:Y:S06]  /*86f50*/  BAR.SYNC.DEFER_BLOCKING 0x0 ;  /* 0x0000000000007b1d */ /* 0x000fec0000010000 */
[----:B--2---:R1:W-:Y:S02]  /*86f60*/  STSM.16.M88.4 [R0], R4 ;  /* 0x0000000400007844 */ /* 0x0043e40000000200 */
[----:B------:R-:W-:Y:S01]  /*86f70*/  BAR.SYNC.DEFER_BLOCKING 0x0 ;  /* 0x0000000000007b1d */ /* 0x000fe20000010000 */
[----:B-1----:R-:W-:Y:S01]  /*86f80*/  IMAD.MOV.U32 R4, RZ, RZ, R136 ;  /* 0x000000ffff047224 */ /* 0x002fe200078e0088 */
[----:B------:R-:W-:Y:S01]  /*86f90*/  MOV R5, R138 ;  /* 0x0000008a00057202 */ /* 0x000fe20000000f00 */
[----:B------:R-:W-:Y:S01]  /*86fa0*/  IMAD.MOV.U32 R6, RZ, RZ, R120 ;  /* 0x000000ffff067224 */ /* 0x000fe200078e0078 */
[----:B------:R-:W-:-:S02]  /*86fb0*/  MOV R7, R122 ;  /* 0x0000007a00077202 */ /* 0x000fc40000000f00 */
        /* <DEDUP_REMOVED lines=24> */
[----:B------:R-:W-:Y:S04]  /*87140*/  STL.64 [R1+0x138], R10 ;  /* 0x0001380a01007387 */ /* 0x000fe80000100a00 */
[----:B--2---:R-:W2:Y:S04]  /*87150*/  LDL.LU R4, [R1+0x5b4] ;  /* 0x0005b40001047983 */ /* 0x004ea80000300800 */
[----:B------:R-:W2:Y:S01]  /*87160*/  LDL.LU R5, [R1+0x5bc] ;  /* 0x0005bc0001057983 */ /* 0x000ea20000300800 */
[----:B------:R-:W-:Y:S01]  /*87170*/  IMAD.MOV.U32 R6, RZ, RZ, R165 ;  /* 0x000000ffff067224 */ /* 0x000fe200078e00a5 */
[----:B------:R-:W-:Y:S01]  /*87180*/  MOV R7, R167 ;  /* 0x000000a700077202 */ /* 0x000fe20000000f00 */
[----:B------:R-:W-:Y:S06]  /*87190*/  BAR.SYNC.DEFER_BLOCKING 0x0 ;  /* 0x0000000000007b1d */ /* 0x000fec0000010000 */
[----:B------:R-:W1:Y:S02]  /*871a0*/  LDS.128 R8, [R216] ;  /* 0x00000000d8087984 */ /* 0x000e640000000c00 */
[----:B------:R-:W-:Y:S06]  /*871b0*/  BAR.SYNC.DEFER_BLOCKING 0x0 ;  /* 0x0000000000007b1d */ /* 0x000fec0000010000 */
[----:B-1----:R1:W-:Y:S04]  /*871c0*/  STL.64 [R1+0x110], R8 ;  /* 0x0001100801007387 */ /* 0x0023e80000100a00 */
[----:B------:R3:W-:Y:S01]  /*871d0*/  STL.64 [R1+0x118], R10 ;  /* 0x0001180a01007387 */ /* 0x0007e20000100a00 */
[----:B-1----:R-:W-:Y:S01]  /*871e0*/  IMAD.MOV.U32 R8, RZ, RZ, R137 ;  /* 0x000000ffff087224 */ /* 0x002fe200078e0089 */
[----:B------:R-:W-:Y:S01]  /*871f0*/  MOV R9, R139 ;  /* 0x0000008b00097202 */ /* 0x000fe20000000f00 */
[----:B---3--:R-:W-:Y:S01]  /*87200*/  IMAD.MOV.U32 R10, RZ, RZ, R121 ;  /* 0x000000ffff0a7224 */ /* 0x008fe200078e0079 */
[----:B------:R-:W-:Y:S01]  /*87210*/  MOV R11, R123 ;  /* 0x0000007b000b7202 */ /* 0x000fe20000000f00 */
[----:B--2---:R-:W-:Y:S01]  /*87220*/  STSM.16.M88.4 [R0], R4 ;  /* 0x0000000400007844 */ /* 0x004fe20000000200 */
        /* <DEDUP_REMOVED lines=73> */
[----:B-1----:R-:W-:Y:S04]  /*876c0*/  STL.64 [R1+0x190], R8 ;  /* 0x0001900801007387 */ /* 0x002fe80000100a00 */
[----:B------:R-:W-:Y:S04]  /*876d0*/  STL.64 [R1+0x198], R10 ;  /* 0x0001980a01007387 */ /* 0x000fe80000100a00 */
[----:B---3--:R1:W-:Y:S01]  /*876e0*/  STSM.16.M88.4 [R0], R4 ;  /* 0x0000000400007844 */ /* 0x0083e20000000200 */
        /* <DEDUP_REMOVED lines=112> */
[----:B------:R-:W3:Y:S04]  /*87df0*/  LDL.LU R5, [R1+0x888] ;  /* 0x0008880001057983 */ /* 0x000ee80000300800 */
[----:B--2---:R-:W3:Y:S04]  /*87e00*/  LDL.LU R6, [R1+0x810] ;  /* 0x0008100001067983 */ /* 0x004ee80000300800 */
[----:B------:R-:W3:Y:S04]  /*87e10*/  LDL.LU R7, [R1+0x818] ;  /* 0x0008180001077983 */ /* 0x000ee80000300800 */
[----:B------:R-:W1:Y:S01]  /*87e20*/  LDS.128 R8, [R216] ;  /* 0x00000000d8087984 */ /* 0x000e620000000c00 */
[----:B------:R-:W-:Y:S06]  /*87e30*/  BAR.SYNC.DEFER_BLOCKING 0x0 ;  /* 0x0000000000007b1d */ /* 0x000fec0000010000 */
[----:B-1----:R-:W-:Y:S04]  /*87e40*/  STL.64 [R1+0x220], R8 ;  /* 0x0002200801007387 */ /* 0x002fe80000100a00 */
[----:B------:R-:W-:Y:S04]  /*87e50*/  STL.64 [R1+0x228], R10 ;  /* 0x0002280a01007387 */ /* 0x000fe80000100a00 */
[----:B---3--:R1:W-:Y:S01]  /*87e60*/  STSM.16.M88.4 [R0], R4 ;  /* 0x0000000400007844 */ /* 0x0083e20000000200 */
[----:B------:R-:W-:Y:S06]  /*87e70*/  BAR.SYNC.DEFER_BLOCKING 0x0 ;  /* 0x0000000000007b1d */ /* 0x000fec0000010000 */
[----:B-1----:R-:W2:Y:S04]  /*87e80*/  LDL.LU R4, [R1+0x7e0] ;  /* 0x0007e00001047983 */ /* 0x002ea80000300800 */
[----:B------:R-:W2:Y:S04]  /*87e90*/  LDL.LU R5, [R1+0x7e8] ;  /* 0x0007e80001057983 */ /* 0x000ea80000300800 */
[----:B------:R-:W2:Y:S04]  /*87ea0*/  LDL.LU R6, [R1+0x720] ;  /* 0x0007200001067983 */ /* 0x000ea80000300800 */
[----:B------:R-:W2:Y:S04]  /*87eb0*/  LDL.LU R7, [R1+0x728] ;  /* 0x0007280001077983 */ /* 0x000ea80000300800 */
[----:B------:R-:W1:Y:S01]  /*87ec0*/  LDS.128 R8, [R216] ;  /* 0x00000000d8087984 */ /* 0x000e620000000c00 */
[----:B------:R-:W-:Y:S06]  /*87ed0*/  BAR.SYNC.DEFER_BLOCKING 0x0 ;  /* 0x0000000000007b1d */ /* 0x000fec0000010000 */
[----:B-1----:R-:W-:Y:S04]  /*87ee0*/  STL.64 [R1+0x360], R8 ;  /* 0x0003600801007387 */ /* 0x002fe80000100a00 */
[----:B------:R-:W-:Y:S04]  /*87ef0*/  STL.64 [R1+0x368], R10 ;  /* 0x0003680a01007387 */ /* 0x000fe80000100a00 */
[----:B--2---:R1:W-:Y:S01]  /*87f00*/  STSM.16.M88.4 [R0], R4 ;  /* 0x0000000400007844 */ /* 0x0043e20000000200 */
        /* <DEDUP_REMOVED lines=247> */
[----:B-1----:R1:W-:Y:S04]  /*88e80*/  STL.64 [R1+0x590], R8 ;  /* 0x0005900801007387 */ /* 0x0023e80000100a00 */
[----:B------:R-:W-:Y:S04]  /*88e90*/  STL.64 [R1+0x598], R10 ;  /* 0x0005980a01007387 */ /* 0x000fe80000100a00 */
[----:B-1----:R-:W3:Y:S04]  /*88ea0*/  LDL.LU R8, [R1+0x410] ;  /* 0x0004100001087983 */ /* 0x002ee80000300800 */
[----:B------:R-:W3:Y:S04]  /*88eb0*/  LDL.LU R9, [R1+0x418] ;  /* 0x0004180001097983 */ /* 0x000ee80000300800 */
[----:B--2---:R-:W-:Y:S01]  /*88ec0*/  STSM.16.M88.4 [R0], R4 ;  /* 0x0000000400007844 */ /* 0x004fe20000000200 */
[----:B------:R-:W-:Y:S06]  /*88ed0*/  BAR.SYNC.DEFER_BLOCKING 0x0 ;  /* 0x0000000000007b1d */ /* 0x000fec0000010000 */
[----:B------:R-:W1:Y:S04]  /*88ee0*/  LDS.128 R4, [R216] ;  /* 0x00000000d8047984 */ /* 0x000e680000000c00 */
[----:B-1----:R1:W-:Y:S04]  /*88ef0*/  STL.64 [R1+0x580], R4 ;  /* 0x0005800401007387 */ /* 0x0023e80000100a00 */
[----:B------:R2:W-:Y:S04]  /*88f00*/  STL.64 [R1+0x588], R6 ;  /* 0x0005880601007387 */ /* 0x0005e80000100a00 */
[----:B-1----:R-:W4:Y:S04]  /*88f10*/  LDL.LU R4, [R1+0x914] ;  /* 0x0009140001047983 */ /* 0x002f280000300800 */
[----:B------:R-:W4:Y:S04]  /*88f20*/  LDL.LU R5, [R1+0x91c] ;  /* 0x00091c0001057983 */ /* 0x000f280000300800 */
[----:B--2---:R-:W4:Y:S04]  /*88f30*/  LDL.LU R6, [R1+0x8b4] ;  /* 0x0008b40001067983 */ /* 0x004f280000300800 */
[----:B------:R-:W4:Y:S01]  /*88f40*/  LDL.LU R7, [R1+0x8bc] ;  /* 0x0008bc0001077983 */ /* 0x000f220000300800 */
[----:B------:R-:W-:Y:S01]  /*88f50*/  BAR.SYNC.DEFER_BLOCKING 0x0 ;  /* 0x0000000000007b1d */ /* 0x000fe20000010000 */
[----:B------:R-:W-:Y:S01]  /*88f60*/  IMAD.MOV.U32 R10, RZ, RZ, R244 ;  /* 0x000000ffff0a7224 */ /* 0x000fe200078e00f4 */
[----:B------:R-:W-:-:S05]  /*88f70*/  MOV R11, R246 ;  /* 0x000000f6000b7202 */ /* 0x000fca0000000f00 */
[----:B---3--:R-:W-:Y:S01]  /*88f80*/  STSM.16.M88.4 [R0], R8 ;  /* 0x0000000800007844 */ /* 0x008fe20000000200 */
[----:B------:R-:W-:Y:S06]  /*88f90*/  BAR.SYNC.DEFER_BLOCKING 0x0 ;  /* 0x0000000000007b1d */ /* 0x000fec0000010000 */
[----:B------:R-:W1:Y:S02]  /*88fa0*/  LDS.128 R8, [R216] ;  /* 0x00000000d8087984 */ /* 0x000e640000000c00 */
[----:B------:R-:W-:Y:S06]  /*88fb0*/  BAR.SYNC.DEFER_BLOCKING 0x0 ;  /* 0x0000000000007b1d */ /* 0x000fec0000010000 */
[----:B-1----:R-:W-:Y:S04]  /*88fc0*/  STL.64 [R1+0x560], R8 ;  /* 0x0005600801007387 */ /* 0x002fe80000100a00 */
[----:B------:R-:W-:Y:S04]  /*88fd0*/  STL.64 [R1+0x568], R10 ;  /* 0x0005680a01007387 */ /* 0x000fe80000100a00 */
[----:B----4-:R1:W-:Y:S01]  /*88fe0*/  STSM.16.M88.4 [R0], R4 ;  /* 0x0000000400007844 */ /* 0x0103e20000000200 */
        /* <DEDUP_REMOVED lines=35> */
[----:B------:R-:W-:Y:S02]  /*89220*/  LDS.128 R16, [R216] ;  /* 0x00000000d8107984 */ /* 0x000fe40000000c00 */
[----:B------:R-:W-:Y:S06]  /*89230*/  BAR.SYNC.DEFER_BLOCKING 0x0 ;  /* 0x0000000000007b1d */ /* 0x000fec0000010000 */
[----:B----4-:R1:W-:Y:S02]  /*89240*/  STSM.16.M88.4 [R0], R4 ;  /* 0x0000000400007844 */ /* 0x0103e40000000200 */
[----:B------:R-:W-:Y:S06]  /*89250*/  BAR.SYNC.DEFER_BLOCKING 0x0 ;  /* 0x0000000000007b1d */ /* 0x000fec0000010000 */
[----:B-1----:R-:W2:Y:S04]  /*89260*/  LDL.LU R4, [R1+0x7a0] ;  /* 0x0007a00001047983 */ /* 0x002ea80000300800 */
[----:B------:R-:W2:Y:S04]  /*89270*/  LDL.LU R5, [R1+0x7a8] ;  /* 0x0007a80001057983 */ /* 0x000ea80000300800 */
        /* <DEDUP_REMOVED lines=8> */
[----:B------:R-:W-:Y:S01]  /*89300*/  LDS.128 R12, [R216] ;  /* 0x00000000d80c7984 */ /* 0x000fe20000000c00 */
[----:B------:R-:W-:Y:S06]  /*89310*/  BAR.SYNC.DEFER_BLOCKING 0x0 ;  /* 0x0000000000007b1d */ /* 0x000fec0000010000 */
[----:B--2---:R-:W-:Y:S02]  /*89320*/  STSM.16.M88.4 [R0], R4 ;  /* 0x0000000400007844 */ /* 0x004fe40000000200 */
[----:B------:R-:W-:Y:S06]  /*89330*/  BAR.SYNC.DEFER_BLOCKING 0x0 ;  /* 0x0000000000007b1d */ /* 0x000fec0000010000 */
[----:B------:R-:W-:Y:S02]  /*89340*/  LDS.128 R8, [R216] ;  /* 0x00000000d8087984 */ /* 0x000fe40000000c00 */
[----:B------:R-:W-:Y:S06]  /*89350*/  BAR.SYNC.DEFER_BLOCKING 0x0 ;  /* 0x0000000000007b1d */ /* 0x000fec0000010000 */
[----:B---3--:R-:W-:Y:S02]  /*89360*/  STSM.16.M88.4 [R0], R24 ;  /* 0x0000001800007844 */ /* 0x008fe40000000200 */
        /* <DEDUP_REMOVED lines=35> */
[----:B------:R-:W-:Y:S01]  /*895a0*/  LDS.128 R44, [R216] ;  /* 0x00000000d82c7984 */ /* 0x000fe20000000c00 */
[----:B------:R-:W-:Y:S06]  /*895b0*/  BAR.SYNC.DEFER_BLOCKING 0x0 ;  /* 0x0000000000007b1d */ /* 0x000fec0000010000 */
[----:B--2---:R1:W-:Y:S02]  /*895c0*/  STSM.16.M88.4 [R0], R32 ;  /* 0x0000002000007844 */ /* 0x0043e40000000200 */
[----:B------:R-:W-:Y:S06]  /*895d0*/  BAR.SYNC.DEFER_BLOCKING 0x0 ;  /* 0x0000000000007b1d */ /* 0x000fec0000010000 */
[----:B-1----:R-:W2:Y:S04]  /*895e0*/  LDL.LU R32, [R1+0x790] ;  /* 0x0007900001207983 */ /* 0x002ea80000300800 */
        /* <DEDUP_REMOVED lines=9> */
[----:B------:R-:W-:Y:S01]  /*89680*/  LDS.128 R48, [R216] ;  /* 0x00000000d8307984 */ /* 0x000fe20000000c00 */
[----:B------:R-:W-:Y:S06]  /*89690*/  BAR.SYNC.DEFER_BLOCKING 0x0 ;  /* 0x0000000000007b1d */ /* 0x000fec0000010000 */
[----:B---3--:R-:W-:Y:S02]  /*896a0*/  STSM.16.M88.4 [R0], R36 ;  /* 0x0000002400007844 */ /* 0x008fe40000000200 */
[----:B------:R-:W-:Y:S06]  /*896b0*/  BAR.SYNC.DEFER_BLOCKING 0x0 ;  /* 0x0000000000007b1d */ /* 0x000fec0000010000 */
[----:B------:R-:W-:Y:S02]  /*896c0*/  LDS.128 R40, [R216] ;  /* 0x00000000d8287984 */ /* 0x000fe40000000c00 */
[----:B------:R-:W-:Y:S01]  /*896d0*/  BAR.SYNC.DEFER_BLOCKING 0x0 ;  /* 0x0000000000007b1d */ /* 0x000fe20000010000 */
[----:B------:R-:W-:Y:S01]  /*896e0*/  IMAD.MOV.U32 R56, RZ, RZ, R208 ;  /* 0x000000ffff387224 */ /* 0x000fe200078e00d0 */
[----:B------:R-:W-:-:S04]  /*896f0*/  MOV R57, R210 ;  /* 0x000000d200397202 */ /* 0x000fc80000000f00 */
[----:B--2---:R-:W-:Y:S02]  /*89700*/  STSM.16.M88.4 [R0], R32 ;  /* 0x0000002000007844 */ /* 0x004fe40000000200 */
[----:B------:R-:W-:Y:S06]  /*89710*/  BAR.SYNC.DEFER_BLOCKING 0x0 ;  /* 0x0000000000007b1d */ /* 0x000fec0000010000 */
[----:B------:R-:W-:Y:S02]  /*89720*/  LDS.128 R36, [R216] ;  /* 0x00000000d8247984 */ /* 0x000fe40000000c00 */
[----:B------:R-:W-:Y:S06]  /*89730*/  BAR.SYNC.DEFER_BLOCKING 0x0 ;  /* 0x0000000000007b1d */ /* 0x000fec0000010000 */
[----:B----4-:R-:W-:Y:S02]  /*89740*/  STSM.16.M88.4 [R0], R56 ;  /* 0x0000003800007844 */ /* 0x010fe40000000200 */
[----:B------:R-:W-:Y:S06]  /*89750*/  BAR.SYNC.DEFER_BLOCKING 0x0 ;  /* 0x0000000000007b1d */ /* 0x000fec0000010000 */
[----:B------:R-:W-:Y:S02]  /*89760*/  LDS.128 R32, [R216] ;  /* 0x00000000d8207984 */ /* 0x000fe40000000c00 */
[----:B------:R-:W-:Y:S06]  /*89770*/  BAR.SYNC.DEFER_BLOCKING 0x0 ;  /* 0x0000000000007b1d */ /* 0x000fec0000010000 */
[----:B------:R1:W-:Y:S02]  /*89780*/  STSM.16.M88.4 [R0], R52 ;  /* 0x0000003400007844 */ /* 0x0003e40000000200 */
        /* <DEDUP_REMOVED lines=12> */
[----:B------:R-:W-:Y:S01]  /*89850*/  BAR.SYNC.DEFER_BLOCKING 0x0 ;  /* 0x0000000000007b1d */ /* 0x000fe20000010000 */
[----:B------:R-:W-:Y:S01]  /*89860*/  IMAD.MOV.U32 R64, RZ, RZ, R209 ;  /* 0x000000ffff407224 */ /* 0x000fe200078e00d1 */
[----:B------:R-:W-:-:S04]  /*89870*/  MOV R65, R211 ;  /* 0x000000d300417202 */ /* 0x000fc80000000f00 */
        /* <DEDUP_REMOVED lines=26> */
[----:B------:R-:W-:Y:S01]  /*89a20*/  LDS.128 R80, [R216] ;  /* 0x00000000d8507984 */ /* 0x000fe20000000c00 */
[----:B------:R-:W-:Y:S06]  /*89a30*/  BAR.SYNC.DEFER_BLOCKING 0x0 ;  /* 0x0000000000007b1d */ /* 0x000fec0000010000 */
[----:B---3--:R-:W-:Y:S02]  /*89a40*/  STSM.16.M88.4 [R0], R68 ;  /* 0x0000004400007844 */ /* 0x008fe40000000200 */
[----:B------:R-:W-:Y:S06]  /*89a50*/  BAR.SYNC.DEFER_BLOCKING 0x0 ;  /* 0x0000000000007b1d */ /* 0x000fec0000010000 */
[----:B------:R-:W-:Y:S02]  /*89a60*/  LDS.128 R72, [R216] ;  /* 0x00000000d8487984 */ /* 0x000fe40000000c00 */
[----:B------:R-:W-:Y:S06]  /*89a70*/  BAR.SYNC.DEFER_BLOCKING 0x0 ;  /* 0x0000000000007b1d */ /* 0x000fec0000010000 */
[----:B--2---:R1:W-:Y:S02]  /*89a80*/  STSM.16.M88.4 [R0], R64 ;  /* 0x0000004000007844 */ /* 0x0043e40000000200 */
        /* <DEDUP_REMOVED lines=11> */
[----:B--2---:R-:W-:Y:S02]  /*89b40*/  STSM.16.M88.4 [R0], R64 ;  /* 0x0000004000007844 */ /* 0x004fe40000000200 */
[----:B------:R-:W-:Y:S06]  /*89b50*/  BAR.SYNC.DEFER_BLOCKING 0x0 ;  /* 0x0000000000007b1d */ /* 0x000fec0000010000 */
[----:B------:R-:W-:Y:S02]  /*89b60*/  LDS.128 R64, [R216] ;  /* 0x00000000d8407984 */ /* 0x000fe40000000c00 */
[----:B------:R-:W-:Y:S06]  /*89b70*/  BAR.SYNC.DEFER_BLOCKING 0x0 ;  /* 0x0000000000007b1d */ /* 0x000fec0000010000 */
[----:B---3--:R1:W-:Y:S02]  /*89b80*/  STSM.16.M88.4 [R0], R84 ;  /* 0x0000005400007844 */ /* 0x0083e40000000200 */
        /* <DEDUP_REMOVED lines=211> */
[----:B------:R-:W-:Y:S01]  /*8a8c0*/  LDS.128 R184, [R216] ;  /* 0x00000000d8b87984 */ /* 0x000fe20000000c00 */
[----:B------:R-:W-:Y:S01]  /*8a8d0*/  BAR.SYNC.DEFER_BLOCKING 0x0 ;  /* 0x0000000000007b1d */ /* 0x000fe20000010000 */
[----:B------:R-:W-:Y:S01]  /*8a8e0*/  IMAD.MOV.U32 R192, RZ, RZ, R225 ;  /* 0x000000ffffc07224 */ /* 0x000fe200078e00e1 */
[----:B------:R-:W-:-:S04]  /*8a8f0*/  MOV R193, R227 ;  /* 0x000000e300c17202 */ /* 0x000fc80000000f00 */
[----:B------:R-:W4:Y:S04]  /*8a900*/  LDL.LU R204, [R1+0x740] ;  /* 0x0007400001cc7983 */ /* 0x000f280000300800 */
[----:B------:R-:W4:Y:S04]  /*8a910*/  LDL.LU R205, [R1+0x748] ;  /* 0x0007480001cd7983 */ /* 0x000f280000300800 */
[----:B------:R-:W4:Y:S04]  /*8a920*/  LDL.LU R206, [R1+0x660] ;  /* 0x0006600001ce7983 */ /* 0x000f280000300800 */
[----:B------:R-:W4:Y:S04]  /*8a930*/  LDL.LU R207, [R1+0x668] ;  /* 0x0006680001cf7983 */ /* 0x000f280000300800 */
[----:B--2---:R-:W-:Y:S01]  /*8a940*/  STSM.16.M88.4 [R0], R180 ;  /* 0x000000b400007844 */ /* 0x004fe20000000200 */
[----:B------:R-:W-:Y:S06]  /*8a950*/  BAR.SYNC.DEFER_BLOCKING 0x0 ;  /* 0x0000000000007b1d */ /* 0x000fec0000010000 */
[----:B------:R-:W-:Y:S02]  /*8a960*/  LDS.128 R180, [R216] ;  /* 0x00000000d8b47984 */ /* 0x000fe40000000c00 */
[----:B------:R-:W-:Y:S06]  /*8a970*/  BAR.SYNC.DEFER_BLOCKING 0x0 ;  /* 0x0000000000007b1d */ /* 0x000fec0000010000 */
[----:B---3--:R-:W-:Y:S02]  /*8a980*/  STSM.16.M88.4 [R0], R188 ;  /* 0x000000bc00007844 */ /* 0x008fe40000000200 */
[----:B------:R-:W-:Y:S06]  /*8a990*/  BAR.SYNC.DEFER_BLOCKING 0x0 ;  /* 0x0000000000007b1d */ /* 0x000fec0000010000 */
[----:B------:R-:W-:Y:S02]  /*8a9a0*/  LDS.128 R188, [R216] ;  /* 0x00000000d8bc7984 */ /* 0x000fe40000000c00 */
[----:B------:R-:W-:Y:S06]  /*8a9b0*/  BAR.SYNC.DEFER_BLOCKING 0x0 ;  /* 0x0000000000007b1d */ /* 0x000fec0000010000 */
[----:B----4-:R-:W-:Y:S02]  /*8a9c0*/  STSM.16.M88.4 [R0], R192 ;  /* 0x000000c000007844 */ /* 0x010fe40000000200 */
[----:B------:R-:W-:Y:S06]  /*8a9d0*/  BAR.SYNC.DEFER_BLOCKING 0x0 ;  /* 0x0000000000007b1d */ /* 0x000fec0000010000 */
[----:B------:R-:W-:Y:S02]  /*8a9e0*/  LDS.128 R192, [R216] ;  /* 0x00000000d8c07984 */ /* 0x000fe40000000c00 */
[----:B------:R-:W-:Y:S06]  /*8a9f0*/  BAR.SYNC.DEFER_BLOCKING 0x0 ;  /* 0x0000000000007b1d */ /* 0x000fec0000010000 */
[----:B------:R-:W-:Y:S02]  /*8aa00*/  STSM.16.M88.4 [R0], R196 ;  /* 0x000000c400007844 */ /* 0x000fe40000000200 */
[----:B------:R-:W-:Y:S06]  /*8aa10*/  BAR.SYNC.DEFER_BLOCKING 0x0 ;  /* 0x0000000000007b1d */ /* 0x000fec0000010000 */
[----:B------:R-:W-:Y:S02]  /*8aa20*/  LDS.128 R196, [R216] ;  /* 0x00000000d8c47984 */ /* 0x000fe40000000c00 */
[----:B------:R-:W-:Y:S06]  /*8aa30*/  BAR.SYNC.DEFER_BLOCKING 0x0 ;  /* 0x0000000000007b1d */ /* 0x000fec0000010000 */
[----:B------:R-:W-:Y:S02]  /*8aa40*/  STSM.16.M88.4 [R0], R200 ;  /* 0x000000c800007844 */ /* 0x000fe40000000200 */
[----:B------:R-:W-:Y:S06]  /*8aa50*/  BAR.SYNC.DEFER_BLOCKING 0x0 ;  /* 0x0000000000007b1d */ /* 0x000fec0000010000 */
[----:B------:R-:W1:Y:S02]  /*8aa60*/  LDS.128 R200, [R216] ;  /* 0x00000000d8c87984 */ /* 0x000e640000000c00 */
[----:B------:R-:W-:Y:S06]  /*8aa70*/  BAR.SYNC.DEFER_BLOCKING 0x0 ;  /* 0x0000000000007b1d */ /* 0x000fec0000010000 */
[----:B-1----:R1:W-:Y:S04]  /*8aa80*/  STL [R1+0x2ae0], R203 ;  /* 0x002ae0cb01007387 */ /* 0x0023e80000100800 */
[----:B-1----:R-:W2:Y:S04]  /*8aa90*/  LDL.LU R203, [R1+0x5d0] ;  /* 0x0005d00001cb7983 */ /* 0x002ea80000300800 */
[----:B------:R-:W3:Y:S04]  /*8aaa0*/  LDL.LU R208, [R1+0x5e0] ;  /* 0x0005e00001d07983 */ /* 0x000ee80000300800 */
[----:B------:R-:W3:Y:S04]  /*8aab0*/  LDL.LU R209, [R1+0x5e8] ;  /* 0x0005e80001d17983 */ /* 0x000ee80000300800 */
[----:B------:R-:W3:Y:S04]  /*8aac0*/  LDL.LU R210, [R1+0x3b0] ;  /* 0x0003b00001d27983 */ /* 0x000ee80000300800 */
[----:B------:R-:W3:Y:S04]  /*8aad0*/  LDL.LU R211, [R1+0x3b8] ;  /* 0x0003b80001d37983 */ /* 0x000ee80000300800 */
[----:B------:R-:W-:Y:S01]  /*8aae0*/  STSM.16.M88.4 [R0], R204 ;  /* 0x000000cc00007844 */ /* 0x000fe20000000200 */
[----:B------:R-:W-:Y:S06]  /*8aaf0*/  BAR.SYNC.DEFER_BLOCKING 0x0 ;  /* 0x0000000000007b1d */ /* 0x000fec0000010000 */
[----:B--2---:R-:W1:Y:S02]  /*8ab00*/  LDS.128 R204, [R203] ;  /* 0x00000000cbcc7984 */ /* 0x004e640000000c00 */
[----:B------:R-:W-:Y:S06]  /*8ab10*/  BAR.SYNC.DEFER_BLOCKING 0x0 ;  /* 0x0000000000007b1d */ /* 0x000fec0000010000 */
[----:B---3--:R2:W-:Y:S02]  /*8ab20*/  STSM.16.M88.4 [R0], R208 ;  /* 0x000000d000007844 */ /* 0x0085e40000000200 */
[----:B------:R-:W-:Y:S06]  /*8ab30*/  BAR.SYNC.DEFER_BLOCKING 0x0 ;  /* 0x0000000000007b1d */ /* 0x000fec0000010000 */
[----:B-1----:R-:W-:Y:S04]  /*8ab40*/  STL [R1+0x2ad4], R207 ;  /* 0x002ad4cf01007387 */ /* 0x002fe80000100800 */
[----:B--2---:R-:W2:Y:S04]  /*8ab50*/  LDL.LU R208, [R1+0x430] ;  /* 0x0004300001d07983 */ /* 0x004ea80000300800 */
[----:B------:R-:W2:Y:S04]  /*8ab60*/  LDL.LU R209, [R1+0x438] ;  /* 0x0004380001d17983 */ /* 0x000ea80000300800 */
[----:B------:R-:W2:Y:S04]  /*8ab70*/  LDL.LU R210, [R1+0x250] ;  /* 0x0002500001d27983 */ /* 0x000ea80000300800 */
[----:B------:R-:W2:Y:S04]  /*8ab80*/  LDL.LU R211, [R1+0x258] ;  /* 0x0002580001d37983 */ /* 0x000ea80000300800 */
[----:B------:R-:W1:Y:S01]  /*8ab90*/  LDS.128 R212, [R203] ;  /* 0x00000000cbd47984 */ /* 0x000e620000000c00 */
[----:B------:R-:W-:Y:S06]  /*8aba0*/  BAR.SYNC.DEFER_BLOCKING 0x0 ;  /* 0x0000000000007b1d */ /* 0x000fec0000010000 */
[----:B-1----:R-:W-:Y:S04]  /*8abb0*/  STL [R1+0x2ad8], R215 ;  /* 0x002ad8d701007387 */ /* 0x002fe80000100800 */
        /* <DEDUP_REMOVED lines=26> */
[----:B------:R-:W3:Y:S04]  /*8ad60*/  LDL.LU R231, [R1+0x70] ;  /* 0x0000700001e77983 */ /* 0x000ee80000300800 */
[----:B------:R-:W4:Y:S04]  /*8ad70*/  LDL.LU R219, [R1+0x12b0] ;  /* 0x0012b00001db7983 */ /* 0x000f280000300800 */
[----:B--2---:R2:W-:Y:S01]  /*8ad80*/  STSM.16.M88.4 [R0], R208 ;  /* 0x000000d000007844 */ /* 0x0045e20000000200 */
[----:B------:R-:W-:Y:S06]  /*8ad90*/  BAR.SYNC.DEFER_BLOCKING 0x0 ;  /* 0x0000000000007b1d */ /* 0x000fec0000010000 */
[----:B--2---:R-:W2:Y:S04]  /*8ada0*/  LDL.LU R208, [R1+0x434] ;  /* 0x0004340001d07983 */ /* 0x004ea80000300800 */
[----:B------:R-:W2:Y:S04]  /*8adb0*/  LDL.LU R209, [R1+0x43c] ;  /* 0x00043c0001d17983 */ /* 0x000ea80000300800 */
[----:B------:R-:W2:Y:S04]  /*8adc0*/  LDL.LU R210, [R1+0x254] ;  /* 0x0002540001d27983 */ /* 0x000ea80000300800 */
[----:B------:R-:W2:Y:S04]  /*8add0*/  LDL.LU R211, [R1+0x25c] ;  /* 0x00025c0001d37983 */ /* 0x000ea80000300800 */
[----:B------:R-:W3:Y:S04]  /*8ade0*/  LDL.LU R243, [R1+0x50] ;  /* 0x0000500001f37983 */ /* 0x000ee80000300800 */
[----:B------:R-:W3:Y:S04]  /*8adf0*/  LDL.LU R215, [R1+0x12b4] ;  /* 0x0012b40001d77983 */ /* 0x000ee80000300800 */
[----:B------:R-:W1:Y:S01]  /*8ae00*/  LDS.128 R236, [R203] ;  /* 0x00000000cbec7984 */ /* 0x000e620000000c00 */
[----:B------:R-:W-:Y:S06]  /*8ae10*/  BAR.SYNC.DEFER_BLOCKING 0x0 ;  /* 0x0000000000007b1d */ /* 0x000fec0000010000 */
[----:B------:R-:W3:Y:S01]  /*8ae20*/  LDL.LU R207, [R1+0x12bc] ;  /* 0x0012bc0001cf7983 */ /* 0x000ee20000300800 */
[----:B----4-:R-:W-:-:S03]  /*8ae30*/  ISETP.GE.AND P0, PT, R219, UR8, PT ;  /* 0x00000008db007c0c */ /* 0x010fc6000bf06270 */
[----:B------:R-:W4:Y:S01]  /*8ae40*/  LDL.LU R227, [R1+0x12b8] ;  /* 0x0012b80001e37983 */ /* 0x000f220000300800 */
[----:B------:R-:W-:-:S03]  /*8ae50*/  ISETP.LT.AND P0, PT, R252, UR27, !P0 ;  /* 0x0000001bfc007c0c */ /* 0x000fc6000c701270 */
[----:B--2---:R2:W-:Y:S02]  /*8ae60*/  STSM.16.M88.4 [R0], R208 ;  /* 0x000000d000007844 */ /* 0x0045e40000000200 */
[----:B--2---:R-:W-:Y:S01]  /*8ae70*/  IMAD R208, R219, UR4, RZ ;  /* 0x00000004dbd07c24 */ /* 0x004fe2000f8e02ff */
[----:B------:R-:W-:Y:S01]  /*8ae80*/  ULDC.64 UR4, c[0x0][0x220] ;  /* 0x0000880000047ab9 */ /* 0x000fe20000000a00 */
[----:B------:R-:W2:Y:S08]  /*8ae90*/  LDC R209, c[0x0][0x244] ;  /* 0x00009100ffd17b82 */ /* 0x000eb00000000800 */
[----:B------:R-:W-:Y:S01]  /*8aea0*/  BAR.SYNC.DEFER_BLOCKING 0x0 ;  /* 0x0000000000007b1d */ /* 0x000fe20000010000 */
[----:B------:R-:W-:-:S05]  /*8aeb0*/  LEA R240, P1, R208, UR4, 0x2 ;  /* 0x00000004d0f07c11 */ /* 0x000fca000f8210ff */
[----:B------:R-:W-:Y:S01]  /*8aec0*/  ULDC UR4, c[0x0][0x248] ;  /* 0x0000920000047ab9 */ /* 0x000fe20000000800 */
[----:B------:R-:W-:Y:S01]  /*8aed0*/  LEA.HI.X.SX32 R241, R208, UR5, 0x2, P1 ;  /* 0x00000005d0f17c11 */ /* 0x000fe200088f16ff */
[----:B------:R-:W-:Y:S01]  /*8aee0*/  IMAD R244, R252, UR4, RZ ;  /* 0x00000004fcf47c24 */ /* 0x000fe2000f8e02ff */
[----:B------:R-:W-:-:S03]  /*8aef0*/  ULDC UR4, c[0x0][0x244] ;  /* 0x0000910000047ab9 */ /* 0x000fc60000000800 */
[----:B------:R-:W-:-:S05]  /*8af00*/  IMAD.WIDE R2, R244, 0x4, R240 ;  /* 0x00000004f4027825 */ /* 0x000fca00078e02f0 */
[----:B---3--:R3:W-:Y:S04]  /*8af10*/  @P0 STG.E desc[UR14][R2.64], R231 ;  /* 0x000000e702000986 */ /* 0x0087e8000c10190e */
[----:B---3--:R-:W3:Y:S04]  /*8af20*/  LDL.LU R231, [R1+0x40] ;  /* 0x0000400001e77983 */ /* 0x008ee80000300800 */
[----:B------:R-:W3:Y:S04]  /*8af30*/  LDL.LU R247, [R1+0x30] ;  /* 0x0000300001f77983 */ /* 0x000ee80000300800 */
[----:B------:R-:W3:Y:S04]  /*8af40*/  LDL.LU R245, [R1+0x20] ;  /* 0x0000200001f57983 */ /* 0x000ee80000300800 */
[----:B------:R-:W3:Y:S01]  /*8af50*/  LDL.LU R246, [R1+0x10] ;  /* 0x0000100001f67983 */ /* 0x000ee20000300800 */
[C---:B------:R-:W-:Y:S01]  /*8af60*/  IMAD R0, R215.reuse, UR4, RZ ;  /* 0x00000004d7007c24 */ /* 0x040fe2000f8e02ff */
[----:B------:R-:W-:Y:S01]  /*8af70*/  ISETP.GE.AND P0, PT, R215, UR10, PT ;  /* 0x0000000ad7007c0c */ /* 0x000fe2000bf06270 */
[----:B------:R-:W-:-:S03]  /*8af80*/  ULDC.64 UR4, c[0x0][0x228] ;  /* 0x00008a0000047ab9 */ /* 0x000fc60000000a00 */
[----:B------:R-:W-:Y:S02]  /*8af90*/  LEA R210, P1, R0, UR6, 0x2 ;  /* 0x0000000600d27c11 */ /* 0x000fe4000f8210ff */
[----:B------:R-:W-:Y:S02]  /*8afa0*/  ISETP.LT.AND P0, PT, R252, UR29, !P0 ;  /* 0x0000001dfc007c0c */ /* 0x000fe4000c701270 */
[----:B------:R-:W-:Y:S01]  /*8afb0*/  LEA.HI.X.SX32 R211, R0, UR7, 0x2, P1 ;  /* 0x0000000700d37c11 */ /* 0x000fe200088f16ff */
[----:B--2---:R-:W-:Y:S01]  /*8afc0*/  IMAD R0, R209, 0x80, R208 ;  /* 0x00000080d1007824 */ /* 0x004fe200078e02d0 */
[----:B------:R-:W-:Y:S01]  /*8afd0*/  ULDC.64 UR6, c[0x0][0x220] ;  /* 0x0000880000067ab9 */ /* 0x000fe20000000a00 */
[----:B------:R-:W-:-:S08]  /*8afe0*/  IMAD.WIDE R2, R244, 0x4, R210 ;  /* 0x00000004f4027825 */ /* 0x000fd000078e02d2 */
[----:B------:R2:W-:Y:S01]  /*8aff0*/  @P0 STG.E desc[UR14][R2.64], R242 ;  /* 0x000000f202000986 */ /* 0x0005e2000c10190e */
[----:B------:R-:W-:Y:S01]  /*8b000*/  ISETP.GE.AND P0, PT, R252, UR9, PT ;  /* 0x00000009fc007c0c */ /* 0x000fe2000bf06270 */
[----:B------:R-:W-:Y:S01]  /*8b010*/  ULDC.64 UR8, c[0x0][0x220] ;  /* 0x0000880000087ab9 */ /* 0x000fe20000000a00 */
[----:B--2---:R-:W2:Y:S01]  /*8b020*/  LDC R242, c[0x0][0x244] ;  /* 0x00009100fff27b82 */ /* 0x004ea20000000800 */
[C---:B------:R-:W-:Y:S02]  /*8b030*/  LEA R208, P1, R0.reuse, UR6, 0x2 ;  /* 0x0000000600d07c11 */ /* 0x040fe4000f8210ff */
[----:B------:R-:W-:Y:S01]  /*8b040*/  ISETP.LT.AND P2, PT, R207, UR4, !P0 ;  /* 0x00000004cf007c0c */ /* 0x000fe2000c741270 */
[----:B------:R-:W-:Y:S01]  /*8b050*/  ULDC UR4, c[0x0][0x248] ;  /* 0x0000920000047ab9 */ /* 0x000fe20000000800 */
[----:B------:R-:W-:Y:S01]  /*8b060*/  LEA.HI.X.SX32 R209, R0, UR7, 0x2, P1 ;  /* 0x0000000700d17c11 */ /* 0x000fe200088f16ff */
[----:B------:R-:W-:Y:S02]  /*8b070*/  ULDC.64 UR6, c[0x0][0x228] ;  /* 0x00008a0000067ab9 */ /* 0x000fe40000000a00 */
[----:B------:R-:W-:Y:S01]  /*8b080*/  IMAD.WIDE R2, R244, 0x4, R208 ;  /* 0x00000004f4027825 */ /* 0x000fe200078e02d0 */
[----:B----4-:R-:W-:Y:S01]  /*8b090*/  ISETP.LT.AND P0, PT, R227, UR6, !P0 ;  /* 0x00000006e3007c0c */ /* 0x010fe2000c701270 */
[----:B------:R-:W-:-:S06]  /*8b0a0*/  ULDC UR6, c[0x0][0x228] ;  /* 0x00008a0000067ab9 */ /* 0x000fcc0000000800 */
[----:B------:R4:W-:Y:S01]  /*8b0b0*/  @P2 STG.E desc[UR14][R2.64], R243 ;  /* 0x000000f302002986 */ /* 0x0009e2000c10190e */
[----:B--2---:R-:W-:-:S04]  /*8b0c0*/  LEA R0, R242, R0, 0x6 ;  /* 0x00000000f2007211 */ /* 0x004fc800078e30ff */
[----:B----4-:R-:W-:-:S04]  /*8b0d0*/  LEA R2, P1, R0, UR8, 0x2 ;  /* 0x0000000800027c11 */ /* 0x010fc8000f8210ff */
[----:B------:R-:W-:Y:S01]  /*8b0e0*/  LEA.HI.X.SX32 R3, R0, UR9, 0x2, P1 ;  /* 0x0000000900037c11 */ /* 0x000fe200088f16ff */
[----:B------:R-:W-:Y:S01]  /*8b0f0*/  VIADD R0, R252, 0x1 ;  /* 0x00000001fc007836 */ /* 0x000fe20000000000 */
[----:B------:R-:W-:Y:S01]  /*8b100*/  ULDC.64 UR8, c[0x0][0x228] ;  /* 0x00008a0000087ab9 */ /* 0x000fe20000000a00 */
[----:B------:R-:W-:-:S05]  /*8b110*/  IMAD.WIDE R242, R244, 0x4, R2 ;  /* 0x00000004f4f27825 */ /* 0x000fca00078e0202 */
[----:B---3--:R2:W-:Y:S04]  /*8b120*/  @P0 STG.E desc[UR14][R242.64], R231 ;  /* 0x000000e7f2000986 */ /* 0x0085e8000c10190e */
[----:B--2---:R-:W2:Y:S01]  /*8b130*/  LDL.LU R231, [R1+0x74] ;  /* 0x0000740001e77983 */ /* 0x004ea20000300800 */
[----:B------:R-:W-:Y:S01]  /*8b140*/  ISETP.GE.AND P0, PT, R0, UR11, PT ;  /* 0x0000000b00007c0c */ /* 0x000fe2000bf06270 */
[----:B------:R-:W-:-:S03]  /*8b150*/  ULDC.64 UR10, c[0x0][0x228] ;  /* 0x00008a00000a7ab9 */ /* 0x000fc60000000a00 */
[----:B------:R-:W-:Y:S01]  /*8b160*/  ISETP.LT.AND P1, PT, R219, UR8, !P0 ;  /* 0x00000008db007c0c */ /* 0x000fe2000c721270 */
[----:B------:R-:W-:Y:S01]  /*8b170*/  ULDC UR8, c[0x0][0x228] ;  /* 0x00008a0000087ab9 */ /* 0x000fe20000000800 */
[----:B------:R-:W-:Y:S01]  /*8b180*/  IADD3 R0, R244, UR4, RZ ;  /* 0x00000004f4007c10 */ /* 0x000fe2000fffe0ff */
[----:B------:R-:W-:Y:S01]  /*8b190*/  ULDC UR4, c[0x0][0x22c] ;  /* 0x00008b0000047ab9 */ /* 0x000fe20000000800 */
[----:B------:R-:W-:Y:S01]  /*8b1a0*/  ISETP.LT.AND P2, PT, R215, UR18, !P0 ;  /* 0x00000012d7007c0c */ /* 0x000fe2000c741270 */
[----:B------:R-:W3:Y:S02]  /*8b1b0*/  LDL.LU R244, [R1+0x54] ;  /* 0x0000540001f47983 */ /* 0x000ee40000300800 */
[----:B------:R-:W-:-:S06]  /*8b1c0*/  IMAD.WIDE R242, R0, 0x4, R240 ;  /* 0x0000000400f27825 */ /* 0x000fcc00078e02f0 */
[----:B------:R4:W-:Y:S01]  /*8b1d0*/  @P1 STG.E desc[UR14][R242.64], R247 ;  /* 0x000000f7f2001986 */ /* 0x0009e2000c10190e */
[----:B------:R-:W-:Y:S01]  /*8b1e0*/  ISETP.LT.AND P1, PT, R207, UR16, !P0 ;  /* 0x00000010cf007c0c */ /* 0x000fe2000c721270 */
[----:B------:R-:W-:Y:S01]  /*8b1f0*/  ULDC UR16, c[0x0][0x228] ;  /* 0x00008a0000107ab9 */ /* 0x000fe20000000800 */
[----:B------:R-:W-:Y:S01]  /*8b200*/  ISETP.LT.AND P0, PT, R227, UR12, !P0 ;  /* 0x0000000ce3007c0c */ /* 0x000fe2000c701270 */
[----:B------:R-:W-:Y:S01]  /*8b210*/  ULDC UR12, c[0x0][0x228] ;  /* 0x00008a00000c7ab9 */ /* 0x000fe20000000800 */
[----:B----4-:R-:W-:-:S05]  /*8b220*/  IMAD.WIDE R242, R0, 0x4, R210 ;  /* 0x0000000400f27825 */ /* 0x010fca00078e02d2 */
[----:B------:R4:W-:Y:S02]  /*8b230*/  @P2 STG.E desc[UR14][R242.64], R245 ;  /* 0x000000f5f2002986 */ /* 0x0009e4000c10190e */
[C---:B----4-:R-:W-:Y:S02]  /*8b240*/  IMAD.WIDE R242, R0.reuse, 0x4, R208 ;  /* 0x0000000400f27825 */ /* 0x050fe400078e02d0 */
[----:B------:R-:W4:Y:S04]  /*8b250*/  LDL.LU R245, [R1+0x44] ;  /* 0x0000440001f57983 */ /* 0x000f280000300800 */
[----:B------:R1:W-:Y:S04]  /*8b260*/  @P1 STG.E desc[UR14][R242.64], R246 ;  /* 0x000000f6f2001986 */ /* 0x0003e8000c10190e */
[----:B------:R-:W4:Y:S01]  /*8b270*/  LDL.LU R247, [R1+0x34] ;  /* 0x0000340001f77983 */ /* 0x000f220000300800 */
[----:B-1----:R-:W-:-:S03]  /*8b280*/  IMAD.WIDE R242, R0, 0x4, R2 ;  /* 0x0000000400f27825 */ /* 0x002fc600078e0202 */
[----:B------:R-:W4:Y:S04]  /*8b290*/  LDL.LU R246, [R1+0x24] ;  /* 0x0000240001f67983 */ /* 0x000f280000300800 */
[----:B------:R1:W-:Y:S04]  /*8b2a0*/  @P0 STG.E desc[UR14][R242.64], R248 ;  /* 0x000000f8f2000986 */ /* 0x0003e8000c10190e */
[----:B-1----:R-:W3:Y:S01]  /*8b2b0*/  LDL.LU R248, [R1+0x64] ;  /* 0x0000640001f87983 */ /* 0x002ee20000300800 */
[----:B------:R-:W-:-:S05]  /*8b2c0*/  VIADD R242, R252, 0x2 ;  /* 0x00000002fcf27836 */ /* 0x000fca0000000000 */
[----:B------:R-:W-:Y:S01]  /*8b2d0*/  ISETP.GE.AND P0, PT, R242, UR4, PT ;  /* 0x00000004f2007c0c */ /* 0x000fe2000bf06270 */
[----:B------:R-:W-:-:S03]  /*8b2e0*/  ULDC UR4, c[0x0][0x248] ;  /* 0x0000920000047ab9 */ /* 0x000fc60000000800 */
[----:B------:R-:W-:Y:S01]  /*8b2f0*/  ISETP.LT.AND P1, PT, R219, UR10, !P0 ;  /* 0x0000000adb007c0c */ /* 0x000fe2000c721270 */
[----:B------:R-:W-:Y:S01]  /*8b300*/  ULDC UR10, c[0x0][0x228] ;  /* 0x00008a00000a7ab9 */ /* 0x000fe20000000800 */
[----:B------:R-:W-:Y:S01]  /*8b310*/  IADD3 R0, R0, UR4, RZ ;  /* 0x0000000400007c10 */ /* 0x000fe2000fffe0ff */
[----:B------:R-:W-:-:S04]  /*8b320*/  ULDC UR4, c[0x0][0x22c] ;  /* 0x00008b0000047ab9 */ /* 0x000fc80000000800 */
[----:B------:R-:W-:-:S06]  /*8b330*/  IMAD.WIDE R242, R0, 0x4, R240 ;  /* 0x0000000400f27825 */ /* 0x000fcc00078e02f0 */
[----:B--2---:R1:W-:Y:S04]  /*8b340*/  @P1 STG.E desc[UR14][R242.64], R231 ;  /* 0x000000e7f2001986 */ /* 0x0043e8000c10190e */
[----:B-1----:R-:W2:Y:S01]  /*8b350*/  LDL.LU R231, [R1+0x14] ;  /* 0x0000140001e77983 */ /* 0x002ea20000300800 */
[----:B------:R-:W-:Y:S02]  /*8b360*/  ISETP.LT.AND P2, PT, R215, UR24, !P0 ;  /* 0x00000018d7007c0c */ /* 0x000fe4000c741270 */
[----:B------:R-:W-:Y:S01]  /*8b370*/  ISETP.LT.AND P1, PT, R207, UR22, !P0 ;  /* 0x00000016cf007c0c */ /* 0x000fe2000c721270 */
[----:B------:R-:W-:Y:S01]  /*8b380*/  IMAD.WIDE R242, R0, 0x4, R210 ;  /* 0x0000000400f27825 */ /* 0x000fe200078e02d2 */
[----:B------:R-:W-:-:S09]  /*8b390*/  ISETP.LT.AND P0, PT, R227, UR20, !P0 ;  /* 0x00000014e3007c0c */ /* 0x000fd2000c701270 */
[----:B---3--:R1:W-:Y:S02]  /*8b3a0*/  @P2 STG.E desc[UR14][R242.64], R248 ;  /* 0x000000f8f2002986 */ /* 0x0083e4000c10190e */
[C---:B-1----:R-:W-:Y:S02]  /*8b3b0*/  IMAD.WIDE R242, R0.reuse, 0x4, R208 ;  /* 0x0000000400f27825 */ /* 0x042fe400078e02d0 */
[----:B------:R-:W3:Y:S04]  /*8b3c0*/  LDL.LU R248, [R1+0x78] ;  /* 0x0000780001f87983 */ /* 0x000ee80000300800 */
[----:B------:R1:W-:Y:S02]  /*8b3d0*/  @P1 STG.E desc[UR14][R242.64], R244 ;  /* 0x000000f4f2001986 */ /* 0x0003e4000c10190e */
[----:B-1----:R-:W-:-:S05]  /*8b3e0*/  IMAD.WIDE R242, R0, 0x4, R2 ;  /* 0x0000000400f27825 */ /* 0x002fca00078e0202 */
[----:B----4-:R1:W-:Y:S04]  /*8b3f0*/  @P0 STG.E desc[UR14][R242.64], R245 ;  /* 0x000000f5f2000986 */ /* 0x0103e8000c10190e */
[----:B-1----:R-:W4:Y:S01]  /*8b400*/  LDL.LU R245, [R1+0x68] ;  /* 0x0000680001f57983 */ /* 0x002f220000300800 */
[----:B------:R-:W-:-:S03]  /*8b410*/  VIADD R242, R252, 0x3 ;  /* 0x00000003fcf27836 */ /* 0x000fc60000000000 */
[----:B------:R-:W4:Y:S02]  /*8b420*/  LDL.LU R244, [R1+0x58] ;  /* 0x0000580001f47983 */ /* 0x000f240000300800 */
[----:B------:R-:W-:Y:S01]  /*8b430*/  ISETP.GE.AND P0, PT, R242, UR4, PT ;  /* 0x00000004f2007c0c */ /* 0x000fe2000bf06270 */
[----:B------:R-:W-:-:S03]  /*8b440*/  ULDC UR4, c[0x0][0x248] ;  /* 0x0000920000047ab9 */ /* 0x000fc60000000800 */
[----:B------:R-:W-:Y:S02]  /*8b450*/  ISETP.LT.AND P1, PT, R219, UR26, !P0 ;  /* 0x0000001adb007c0c */ /* 0x000fe4000c721270 */
[----:B------:R-:W-:Y:S01]  /*8b460*/  IADD3 R0, R0, UR4, RZ ;  /* 0x0000000400007c10 */ /* 0x000fe2000fffe0ff */
[----:B------:R-:W-:Y:S01]  /*8b470*/  ULDC UR4, c[0x0][0x228] ;  /* 0x00008a0000047ab9 */ /* 0x000fe20000000800 */
[----:B------:R-:W-:-:S03]  /*8b480*/  ISETP.LT.AND P2, PT, R215, UR28, !P0 ;  /* 0x0000001cd7007c0c */ /* 0x000fc6000c741270 */
[----:B------:R-:W-:-:S06]  /*8b490*/  IMAD.WIDE R242, R0, 0x4, R240 ;  /* 0x0000000400f27825 */ /* 0x000fcc00078e02f0 */
[----:B------:R1:W-:Y:S02]  /*8b4a0*/  @P1 STG.E desc[UR14][R242.64], R247 ;  /* 0x000000f7f2001986 */ /* 0x0003e4000c10190e */
[----:B-1----:R-:W-:-:S05]  /*8b4b0*/  IMAD.WIDE R242, R0, 0x4, R210 ;  /* 0x0000000400f27825 */ /* 0x002fca00078e02d2 */
[----:B------:R1:W-:Y:S04]  /*8b4c0*/  @P2 STG.E desc[UR14][R242.64], R246 ;  /* 0x000000f6f2002986 */ /* 0x0003e8000c10190e */
[----:B-1----:R-:W4:Y:S01]  /*8b4d0*/  LDL.LU R246, [R1+0x48] ;  /* 0x0000480001f67983 */ /* 0x002f220000300800 */
[----:B------:R-:W-:Y:S01]  /*8b4e0*/  ISETP.LT.AND P1, PT, R207, UR4, !P0 ;  /* 0x00000004cf007c0c */ /* 0x000fe2000c721270 */
[C---:B------:R-:W-:Y:S01]  /*8b4f0*/  IMAD.WIDE R242, R0.reuse, 0x4, R208 ;  /* 0x0000000400f27825 */ /* 0x040fe200078e02d0 */
[----:B------:R-:W-:Y:S01]  /*8b500*/  ULDC UR4, c[0x0][0x228] ;  /* 0x00008a0000047ab9 */ /* 0x000fe20000000800 */
[----:B------:R-:W4:Y:S10]  /*8b510*/  LDL.LU R247, [R1+0x38] ;  /* 0x0000380001f77983 */ /* 0x000f340000300800 */
[----:B--2---:R1:W-:Y:S04]  /*8b520*/  @P1 STG.E desc[UR14][R242.64], R231 ;  /* 0x000000e7f2001986 */ /* 0x0043e8000c10190e */
[----:B-1----:R-:W2:Y:S01]  /*8b530*/  LDL.LU R231, [R1+0x28] ;  /* 0x0000280001e77983 */ /* 0x002ea20000300800 */
[----:B------:R-:W-:Y:S01]  /*8b540*/  ISETP.LT.AND P0, PT, R227, UR4, !P0 ;  /* 0x00000004e3007c0c */ /* 0x000fe2000c701270 */
[----:B------:R-:W-:Y:S01]  /*8b550*/  IMAD.WIDE R242, R0, 0x4, R2 ;  /* 0x0000000400f27825 */ /* 0x000fe200078e0202 */
[----:B------:R-:W-:-:S11]  /*8b560*/  ULDC UR4, c[0x0][0x22c] ;  /* 0x00008b0000047ab9 */ /* 0x000fd60000000800 */
[----:B------:R1:W-:Y:S02]  /*8b570*/  @P0 STG.E desc[UR14][R242.64], R249 ;  /* 0x000000f9f2000986 */ /* 0x0003e4000c10190e */
[----:B-1----:R-:W-:-:S05]  /*8b580*/  VIADD R242, R252, 0x4 ;  /* 0x00000004fcf27836 */ /* 0x002fca0000000000 */
[----:B------:R-:W-:Y:S01]  /*8b590*/  ISETP.GE.AND P0, PT, R242, UR4, PT ;  /* 0x00000004f2007c0c */ /* 0x000fe2000bf06270 */
[----:B------:R-:W-:-:S03]  /*8b5a0*/  ULDC UR4, c[0x0][0x228] ;  /* 0x00008a0000047ab9 */ /* 0x000fc60000000800 */
[----:B------:R-:W-:Y:S01]  /*8b5b0*/  ISETP.LT.AND P1, PT, R219, UR4, !P0 ;  /* 0x00000004db007c0c */ /* 0x000fe2000c721270 */
[----:B------:R-:W-:Y:S02]  /*8b5c0*/  ULDC UR4, c[0x0][0x248] ;  /* 0x0000920000047ab9 */ /* 0x000fe40000000800 */
[----:B------:R-:W-:Y:S01]  /*8b5d0*/  IADD3 R0, R0, UR4, RZ ;  /* 0x0000000400007c10 */ /* 0x000fe2000fffe0ff */
[----:B------:R-:W-:Y:S02]  /*8b5e0*/  ULDC UR4, c[0x0][0x228] ;  /* 0x00008a0000047ab9 */ /* 0x000fe40000000800 */
[----:B------:R-:W-:Y:S01]  /*8b5f0*/  ISETP.LT.AND P2, PT, R215, UR4, !P0 ;  /* 0x00000004d7007c0c */ /* 0x000fe2000c741270 */
[----:B------:R-:W-:Y:S01]  /*8b600*/  ULDC UR4, c[0x0][0x228] ;  /* 0x00008a0000047ab9 */ /* 0x000fe20000000800 */
[----:B------:R-:W-:-:S05]  /*8b610*/  IMAD.WIDE R242, R0, 0x4, R240 ;  /* 0x0000000400f27825 */ /* 0x000fca00078e02f0 */
[----:B---3--:R1:W-:Y:S02]  /*8b620*/  @P1 STG.E desc[UR14][R242.64], R248 ;  /* 0x000000f8f2001986 */ /* 0x0083e4000c10190e */
[C---:B-1----:R-:W-:Y:S01]  /*8b630*/  IMAD.WIDE R242, R0.reuse, 0x4, R210 ;  /* 0x0000000400f27825 */ /* 0x042fe200078e02d2 */
[----:B------:R-:W-:Y:S01]  /*8b640*/  ISETP.LT.AND P1, PT, R207, UR4, !P0 ;  /* 0x00000004cf007c0c */ /* 0x000fe2000c721270 */
[----:B------:R-:W-:Y:S02]  /*8b650*/  ULDC UR4, c[0x0][0x228] ;  /* 0x00008a0000047ab9 */ /* 0x000fe40000000800 */
[----:B------:R-:W-:Y:S01]  /*8b660*/  ISETP.LT.AND P0, PT, R227, UR4, !P0 ;  /* 0x00000004e3007c0c */ /* 0x000fe2000c701270 */
[----:B------:R-:W-:Y:S01]  /*8b670*/  ULDC UR4, c[0x0][0x22c] ;  /* 0x00008b0000047ab9 */ /* 0x000fe20000000800 */
[----:B----4-:R1:W-:Y:S04]  /*8b680*/  @P2 STG.E desc[UR14][R242.64], R245 ;  /* 0x000000f5f2002986 */ /* 0x0103e8000c10190e */
[----:B-1----:R-:W3:Y:S01]  /*8b690*/  LDL.LU R245, [R1+0x18] ;  /* 0x0000180001f57983 */ /* 0x002ee20000300800 */
[----:B------:R-:W-:-:S05]  /*8b6a0*/  IMAD.WIDE R242, R0, 0x4, R208 ;  /* 0x0000000400f27825 */ /* 0x000fca00078e02d0 */
[----:B------:R1:W-:Y:S02]  /*8b6b0*/  @P1 STG.E desc[UR14][R242.64], R244 ;  /* 0x000000f4f2001986 */ /* 0x0003e4000c10190e */
[----:B-1----:R-:W-:-:S05]  /*8b6c0*/  IMAD.WIDE R242, R0, 0x4, R2 ;  /* 0x0000000400f27825 */ /* 0x002fca00078e0202 */
[----:B------:R1:W-:Y:S04]  /*8b6d0*/  @P0 STG.E desc[UR14][R242.64], R246 ;  /* 0x000000f6f2000986 */ /* 0x0003e8000c10190e */
[----:B-1----:R-:W4:Y:S01]  /*8b6e0*/  LDL.LU R246, [R1+0x7c] ;  /* 0x00007c0001f67983 */ /* 0x002f220000300800 */
[----:B------:R-:W-:-:S03]  /*8b6f0*/  VIADD R242, R252, 0x5 ;  /* 0x00000005fcf27836 */ /* 0x000fc60000000000 */
[----:B------:R-:W4:Y:S02]  /*8b700*/  LDL.LU R244, [R1+0x6c] ;  /* 0x00006c0001f47983 */ /* 0x000f240000300800 */
        /* <DEDUP_REMOVED lines=9> */
[----:B------:R1:W-:Y:S02]  /*8b7a0*/  @P1 STG.E desc[UR14][R242.64], R247 ;  /* 0x000000f7f2001986 */ /* 0x0003e4000c10190e */
[----:B-1----:R-:W-:Y:S02]  /*8b7b0*/  IMAD.WIDE R242, R0, 0x4, R210 ;  /* 0x0000000400f27825 */ /* 0x002fe400078e02d2 */
[----:B------:R-:W4:Y:S04]  /*8b7c0*/  LDL.LU R247, [R1+0x5c] ;  /* 0x00005c0001f77983 */ /* 0x000f280000300800 */
[----:B--2---:R1:W-:Y:S04]  /*8b7d0*/  @P2 STG.E desc[UR14][R242.64], R231 ;  /* 0x000000e7f2002986 */ /* 0x0043e8000c10190e */
[----:B-1----:R-:W2:Y:S01]  /*8b7e0*/  LDL.LU R231, [R1+0x4c] ;  /* 0x00004c0001e77983 */ /* 0x002ea20000300800 */
[----:B------:R-:W-:Y:S01]  /*8b7f0*/  ISETP.LT.AND P1, PT, R207, UR4, !P0 ;  /* 0x00000004cf007c0c */ /* 0x000fe2000c721270 */
[----:B------:R-:W-:-:S02]  /*8b800*/  ULDC UR4, c[0x0][0x228] ;  /* 0x00008a0000047ab9 */ /* 0x000fc40000000800 */
[----:B------:R-:W-:Y:S01]  /*8b810*/  ISETP.LT.AND P0, PT, R227, UR4, !P0 ;  /* 0x00000004e3007c0c */ /* 0x000fe2000c701270 */
[C---:B------:R-:W-:Y:S01]  /*8b820*/  IMAD.WIDE R242, R0.reuse, 0x4, R208 ;  /* 0x0000000400f27825 */ /* 0x040fe200078e02d0 */
[----:B------:R-:W-:Y:S01]  /*8b830*/  ULDC UR4, c[0x0][0x22c] ;  /* 0x00008b0000047ab9 */ /* 0x000fe20000000800 */
[----:B------:R-:W2:Y:S07]  /*8b840*/  LDL.LU R248, [R1+0x3c] ;  /* 0x00003c0001f87983 */ /* 0x000eae0000300800 */
[----:B---3--:R1:W-:Y:S02]  /*8b850*/  @P1 STG.E desc[UR14][R242.64], R245 ;  /* 0x000000f5f2001986 */ /* 0x0083e4000c10190e */
[----:B-1----:R-:W-:-:S02]  /*8b860*/  IMAD.WIDE R242, R0, 0x4, R2 ;  /* 0x0000000400f27825 */ /* 0x002fc400078e0202 */
[----:B------:R-:W3:Y:S04]  /*8b870*/  LDL.LU R245, [R1+0x2c] ;  /* 0x00002c0001f57983 */ /* 0x000ee80000300800 */
[----:B------:R1:W-:Y:S02]  /*8b880*/  @P0 STG.E desc[UR14][R242.64], R250 ;  /* 0x000000faf2000986 */ /* 0x0003e4000c10190e */
[----:B-1----:R-:W-:-:S05]  /*8b890*/  VIADD R242, R252, 0x6 ;  /* 0x00000006fcf27836 */ /* 0x002fca0000000000 */
[----:B------:R-:W-:Y:S01]  /*8b8a0*/  ISETP.GE.AND P0, PT, R242, UR4, PT ;  /* 0x00000004f2007c0c */ /* 0x000fe2000bf06270 */
[----:B------:R-:W-:-:S03]  /*8b8b0*/  ULDC UR4, c[0x0][0x228] ;  /* 0x00008a0000047ab9 */ /* 0x000fc60000000800 */
[----:B------:R-:W-:Y:S01]  /*8b8c0*/  ISETP.LT.AND P1, PT, R219, UR4, !P0 ;  /* 0x00000004db007c0c */ /* 0x000fe2000c721270 */
[----:B------:R-:W-:Y:S02]  /*8b8d0*/  ULDC UR4, c[0x0][0x248] ;  /* 0x0000920000047ab9 */ /* 0x000fe40000000800 */
[----:B------:R-:W-:Y:S01]  /*8b8e0*/  IADD3 R0, R0, UR4, RZ ;  /* 0x0000000400007c10 */ /* 0x000fe2000fffe0ff */
[----:B------:R-:W-:-:S04]  /*8b8f0*/  ULDC UR4, c[0x0][0x228] ;  /* 0x00008a0000047ab9 */ /* 0x000fc80000000800 */
[----:B------:R-:W-:Y:S01]  /*8b900*/  IMAD.WIDE R242, R0, 0x4, R240 ;  /* 0x0000000400f27825 */ /* 0x000fe200078e02f0 */
[----:B------:R-:W-:Y:S01]  /*8b910*/  ISETP.LT.AND P2, PT, R215, UR4, !P0 ;  /* 0x00000004d7007c0c */ /* 0x000fe2000c741270 */
[----:B------:R-:W-:-:S03]  /*8b920*/  ULDC UR4, c[0x0][0x228] ;  /* 0x00008a0000047ab9 */ /* 0x000fc60000000800 */
[----:B----4-:R1:W-:Y:S01]  /*8b930*/  @P1 STG.E desc[UR14][R242.64], R246 ;  /* 0x000000f6f2001986 */ /* 0x0103e2000c10190e */
[----:B------:R-:W-:Y:S01]  /*8b940*/  ISETP.LT.AND P1, PT, R207, UR4, !P0 ;  /* 0x00000004cf007c0c */ /* 0x000fe2000c721270 */
[----:B------:R-:W-:Y:S02]  /*8b950*/  ULDC UR4, c[0x0][0x228] ;  /* 0x00008a0000047ab9 */ /* 0x000fe40000000800 */
[----:B-1----:R-:W4:Y:S01]  /*8b960*/  LDL.LU R246, [R1+0x1c] ;  /* 0x00001c0001f67983 */ /* 0x002f220000300800 */
[----:B------:R-:W-:Y:S01]  /*8b970*/  IMAD.WIDE R242, R0, 0x4, R210 ;  /* 0x0000000400f27825 */ /* 0x000fe200078e02d2 */
[----:B------:R-:W-:Y:S01]  /*8b980*/  ISETP.LT.AND P0, PT, R227, UR4, !P0 ;  /* 0x00000004e3007c0c */ /* 0x000fe2000c701270 */
[----:B------:R-:W-:-:S03]  /*8b990*/  ULDC UR4, c[0x0][0x22c] ;  /* 0x00008b0000047ab9 */ /* 0x000fc60000000800 */
[----:B------:R1:W-:Y:S02]  /*8b9a0*/  @P2 STG.E desc[UR14][R242.64], R244 ;  /* 0x000000f4f2002986 */ /* 0x0003e4000c10190e */
[----:B-1----:R-:W-:-:S05]  /*8b9b0*/  IMAD.WIDE R242, R0, 0x4, R208 ;  /* 0x0000000400f27825 */ /* 0x002fca00078e02d0 */
[----:B------:R1:W-:Y:S02]  /*8b9c0*/  @P1 STG.E desc[UR14][R242.64], R247 ;  /* 0x000000f7f2001986 */ /* 0x0003e4000c10190e */
[----:B-1----:R-:W-:-:S05]  /*8b9d0*/  IMAD.WIDE R242, R0, 0x4, R2 ;  /* 0x0000000400f27825 */ /* 0x002fca00078e0202 */
[----:B--2---:R1:W-:Y:S04]  /*8b9e0*/  @P0 STG.E desc[UR14][R242.64], R231 ;  /* 0x000000e7f2000986 */ /* 0x0043e8000c10190e */
[----:B-1----:R-:W2:Y:S01]  /*8b9f0*/  LDL.LU R231, [R1+0xa0] ;  /* 0x0000a00001e77983 */ /* 0x002ea20000300800 */
[----:B------:R-:W-:-:S03]  /*8ba00*/  VIADD R242, R252, 0x7 ;  /* 0x00000007fcf27836 */ /* 0x000fc60000000000 */
[----:B------:R-:W2:Y:S02]  /*8ba10*/  LDL.LU R244, [R1+0xc0] ;  /* 0x0000c00001f47983 */ /* 0x000ea40000300800 */
[----:B------:R-:W-:Y:S01]  /*8ba20*/  ISETP.GE.AND P0, PT, R242, UR4, PT ;  /* 0x00000004f2007c0c */ /* 0x000fe2000bf06270 */
[----:B------:R-:W-:Y:S01]  /*8ba30*/  ULDC UR4, c[0x0][0x228] ;  /* 0x00008a0000047ab9 */ /* 0x000fe20000000800 */
[----:B------:R-:W2:Y:S02]  /*8ba40*/  LDL.LU R247, [R1+0xb0] ;  /* 0x0000b00001f77983 */ /* 0x000ea40000300800 */
[----:B------:R-:W-:Y:S01]  /*8ba50*/  ISETP.LT.AND P1, PT, R219, UR4, !P0 ;  /* 0x00000004db007c0c */ /* 0x000fe2000c721270 */
[----:B------:R-:W-:Y:S02]  /*8ba60*/  ULDC UR4, c[0x0][0x248] ;  /* 0x0000920000047ab9 */ /* 0x000fe40000000800 */
[----:B------:R-:W-:Y:S01]  /*8ba70*/  IADD3 R0, R0, UR4, RZ ;  /* 0x0000000400007c10 */ /* 0x000fe2000fffe0ff */
[----:B------:R-:W-:-:S02]  /*8ba80*/  ULDC UR4, c[0x0][0x228] ;  /* 0x00008a0000047ab9 */ /* 0x000fc40000000800 */
[----:B------:R-:W-:Y:S01]  /*8ba90*/  ISETP.LT.AND P2, PT, R215, UR4, !P0 ;  /* 0x00000004d7007c0c */ /* 0x000fe2000c741270 */
[----:B------:R-:W-:Y:S01]  /*8baa0*/  ULDC UR4, c[0x0][0x228] ;  /* 0x00008a0000047ab9 */ /* 0x000fe20000000800 */
[----:B------:R-:W-:-:S05]  /*8bab0*/  IMAD.WIDE R242, R0, 0x4, R240 ;  /* 0x0000000400f27825 */ /* 0x000fca00078e02f0 */
[----:B------:R1:W-:Y:S01]  /*8bac0*/  @P1 STG.E desc[UR14][R242.64], R248 ;  /* 0x000000f8f2001986 */ /* 0x0003e2000c10190e */
[----:B------:R-:W-:Y:S01]  /*8bad0*/  ISETP.LT.AND P1, PT, R207, UR4, !P0 ;  /* 0x00000004cf007c0c */ /* 0x000fe2000c721270 */
[----:B------:R-:W-:Y:S02]  /*8bae0*/  ULDC UR4, c[0x0][0x228] ;  /* 0x00008a0000047ab9 */ /* 0x000fe40000000800 */
[----:B------:R-:W-:Y:S01]  /*8baf0*/  ISETP.LT.AND P0, PT, R227, UR4, !P0 ;  /* 0x00000004e3007c0c */ /* 0x000fe2000c701270 */
[----:B------:R-:W-:Y:S01]  /*8bb00*/  ULDC UR4, c[0x0][0x22c] ;  /* 0x00008b0000047ab9 */ /* 0x000fe20000000800 */
[----:B-1----:R-:W-:-:S05]  /*8bb10*/  IMAD.WIDE R242, R0, 0x4, R210 ;  /* 0x0000000400f27825 */ /* 0x002fca00078e02d2 */
[----:B---3--:R1:W-:Y:S02]  /*8bb20*/  @P2 STG.E desc[UR14][R242.64], R245 ;  /* 0x000000f5f2002986 */ /* 0x0083e4000c10190e */
[C---:B-1----:R-:W-:Y:S02]  /*8bb30*/  IMAD.WIDE R242, R0.reuse, 0x4, R208 ;  /* 0x0000000400f27825 */ /* 0x042fe400078e02d0 */
[----:B------:R-:W3:Y:S04]  /*8bb40*/  LDL.LU R245, [R1+0x90] ;  /* 0x0000900001f57983 */ /* 0x000ee80000300800 */
[----:B----4-:R1:W-:Y:S02]  /*8bb50*/  @P1 STG.E desc[UR14][R242.64], R246 ;  /* 0x000000f6f2001986 */ /* 0x0103e4000c10190e */
[----:B-1----:R-:W-:-:S02]  /*8bb60*/  IMAD.WIDE R242, R0, 0x4, R2 ;  /* 0x0000000400f27825 */ /* 0x002fc400078e0202 */
[----:B------:R-:W4:Y:S04]  /*8bb70*/  LDL.LU R246, [R1+0x80] ;  /* 0x0000800001f67983 */ /* 0x000f280000300800 */
        /* <DEDUP_REMOVED lines=8> */
[----:B------:R-:W-:-:S05]  /*8bc00*/  IMAD.WIDE R242, R0, 0x4, R240 ;  /* 0x0000000400f27825 */ /* 0x000fca00078e02f0 */
[----:B--2---:R1:W-:Y:S04]  /*8bc10*/  @P1 STG.E desc[UR14][R242.64], R231 ;  /* 0x000000e7f2001986 */ /* 0x0043e8000c10190e */
[----:B-1----:R-:W2:Y:S01]  /*8bc20*/  LDL.LU R231, [R1] ;  /* 0x0000000001e77983 */ /* 0x002ea20000300800 */
[----:B------:R-:W-:Y:S01]  /*8bc30*/  ISETP.LT.AND P1, PT, R215, UR4, !P0 ;  /* 0x00000004d7007c0c */ /* 0x000fe2000c721270 */
[----:B------:R-:W-:Y:S02]  /*8bc40*/  ULDC UR4, c[0x0][0x228] ;  /* 0x00008a0000047ab9 */ /* 0x000fe40000000800 */
[----:B------:R-:W-:Y:S01]  /*8bc50*/  ISETP.LT.AND P2, PT, R207, UR4, !P0 ;  /* 0x00000004cf007c0c */ /* 0x000fe2000c741270 */
[C---:B------:R-:W-:Y:S01]  /*8bc60*/  IMAD.WIDE R242, R0.reuse, 0x4, R210 ;  /* 0x0000000400f27825 */ /* 0x040fe200078e02d2 */
[----:B------:R-:W-:Y:S01]  /*8bc70*/  ULDC UR4, c[0x0][0x228] ;  /* 0x00008a0000047ab9 */ /* 0x000fe20000000800 */
[----:B------:R-:W2:Y:S07]  /*8bc80*/  LDL.LU R248, [R1+0xa4] ;  /* 0x0000a40001f87983 */ /* 0x000eae0000300800 */
[----:B------:R1:W-:Y:S01]  /*8bc90*/  @P1 STG.E desc[UR14][R242.64], R244 ;  /* 0x000000f4f2001986 */ /* 0x0003e2000c10190e */
[----:B------:R-:W-:Y:S01]  /*8bca0*/  ISETP.LT.AND P1, PT, R227, UR4, !P0 ;  /* 0x00000004e3007c0c */ /* 0x000fe2000c721270 */
[----:B------:R-:W-:Y:S01]  /*8bcb0*/  ULDC UR4, c[0x0][0x22c] ;  /* 0x00008b0000047ab9 */ /* 0x000fe20000000800 */
[----:B-1----:R-:W-:-:S05]  /*8bcc0*/  IMAD.WIDE R242, R0, 0x4, R208 ;  /* 0x0000000400f27825 */ /* 0x002fca00078e02d0 */
[----:B------:R1:W-:Y:S02]  /*8bcd0*/  @P2 STG.E desc[UR14][R242.64], R247 ;  /* 0x000000f7f2002986 */ /* 0x0003e4000c10190e */
[----:B-1----:R-:W-:-:S05]  /*8bce0*/  VIADD R242, R252, 0x9 ;  /* 0x00000009fcf27836 */ /* 0x002fca0000000000 */
[----:B------:R-:W-:Y:S01]  /*8bcf0*/  ISETP.GE.AND P0, PT, R242, UR4, PT ;  /* 0x00000004f2007c0c */ /* 0x000fe2000bf06270 */
[----:B------:R-:W-:Y:S01]  /*8bd00*/  ULDC UR4, c[0x0][0x248] ;  /* 0x0000920000047ab9 */ /* 0x000fe20000000800 */
[C---:B------:R-:W-:Y:S02]  /*8bd10*/  IMAD.WIDE R242, R0.reuse, 0x4, R2 ;  /* 0x0000000400f27825 */ /* 0x040fe400078e0202 */
[----:B------:R-:W-:Y:S01]  /*8bd20*/  ISETP.LT.AND P2, PT, R219, UR6, !P0 ;  /* 0x00000006db007c0c */ /* 0x000fe2000c741270 */
[----:B------:R-:W-:Y:S01]  /*8bd30*/  ULDC UR6, c[0x0][0x228] ;  /* 0x00008a0000067ab9 */ /* 0x000fe20000000800 */
[----:B------:R-:W-:Y:S01]  /*8bd40*/  IADD3 R0, R0, UR4, RZ ;  /* 0x0000000400007c10 */ /* 0x000fe2000fffe0ff */
[----:B------:R-:W-:Y:S02]  /*8bd50*/  ULDC UR4, c[0x0][0x228] ;  /* 0x00008a0000047ab9 */ /* 0x000fe40000000800 */
[----:B------:R-:W-:Y:S01]  /*8bd60*/  ISETP.LT.AND P3, PT, R215, UR4, !P0 ;  /* 0x00000004d7007c0c */ /* 0x000fe2000c761270 */
[----:B------:R-:W-:Y:S01]  /*8bd70*/  ULDC UR4, c[0x0][0x228] ;  /* 0x00008a0000047ab9 */ /* 0x000fe20000000800 */
[----:B---3--:R1:W-:Y:S02]  /*8bd80*/  @P1 STG.E desc[UR14][R242.64], R245 ;  /* 0x000000f5f2001986 */ /* 0x0083e4000c10190e */
[----:B-1----:R-:W-:-:S05]  /*8bd90*/  IMAD.WIDE R242, R0, 0x4, R240 ;  /* 0x0000000400f27825 */ /* 0x002fca00078e02f0 */
[----:B----4-:R1:W-:Y:S02]  /*8bda0*/  @P2 STG.E desc[UR14][R242.64], R246 ;  /* 0x000000f6f2002986 */ /* 0x0103e4000c10190e */
[----:B-1----:R-:W-:-:S05]  /*8bdb0*/  IMAD.WIDE R242, R0, 0x4, R210 ;  /* 0x0000000400f27825 */ /* 0x002fca00078e02d2 */
[----:B--2---:R1:W-:Y:S04]  /*8bdc0*/  @P3 STG.E desc[UR14][R242.64], R231 ;  /* 0x000000e7f2003986 */ /* 0x0043e8000c10190e */
[----:B-1----:R-:W2:Y:S01]  /*8bdd0*/  LDL.LU R231, [R1+0xc4] ;  /* 0x0000c40001e77983 */ /* 0x002ea20000300800 */
[----:B------:R-:W-:Y:S01]  /*8bde0*/  ISETP.LT.AND P2, PT, R207, UR4, !P0 ;  /* 0x00000004cf007c0c */ /* 0x000fe2000c741270 */
[----:B------:R-:W-:Y:S01]  /*8bdf0*/  VIADD R244, R252, 0xa ;  /* 0x0000000afcf47836 */ /* 0x000fe20000000000 */
[----:B------:R-:W-:Y:S01]  /*8be00*/  ULDC UR4, c[0x0][0x22c] ;  /* 0x00008b0000047ab9 */ /* 0x000fe20000000800 */
[----:B------:R-:W-:-:S04]  /*8be10*/  IMAD.WIDE R242, R0, 0x4, R208 ;  /* 0x0000000400f27825 */ /* 0x000fc800078e02d0 */
[----:B------:R-:W-:Y:S01]  /*8be20*/  VIADD R247, R252, 0xb ;  /* 0x0000000bfcf77836 */ /* 0x000fe20000000000 */
[----:B------:R-:W-:Y:S01]  /*8be30*/  ISETP.GE.AND P1, PT, R244, UR4, PT ;  /* 0x00000004f4007c0c */ /* 0x000fe2000bf26270 */
[----:B------:R-:W-:Y:S01]  /*8be40*/  ULDC UR4, c[0x0][0x228] ;  /* 0x00008a0000047ab9 */ /* 0x000fe20000000800 */
[----:B------:R-:W-:Y:S01]  /*8be50*/  IADD3 R246, R252, 0xc, RZ ;  /* 0x0000000cfcf67810 */ /* 0x000fe20007ffe0ff */
[----:B------:R-:W3:Y:S01]  /*8be60*/  LDL.LU R251, [R1+0x4] ;  /* 0x0000040001fb7983 */ /* 0x000ee20000300800 */
[----:B------:R-:W-:Y:S01]  /*8be70*/  ISETP.LT.AND P3, PT, R227, UR4, !P0 ;  /* 0x00000004e3007c0c */ /* 0x000fe2000c761270 */
[----:B------:R-:W-:Y:S01]  /*8be80*/  ULDC UR4, c[0x0][0x248] ;  /* 0x0000920000047ab9 */ /* 0x000fe20000000800 */
[----:B------:R-:W-:Y:S01]  /*8be90*/  ISETP.LT.AND P4, PT, R219, UR6, !P1 ;  /* 0x00000006db007c0c */ /* 0x000fe2000cf81270 */
[----:B------:R1:W-:Y:S01]  /*8bea0*/  @P2 STG.E desc[UR14][R242.64], R228 ;  /* 0x000000e4f2002986 */ /* 0x0003e2000c10190e */
[----:B------:R-:W-:-:S03]  /*8beb0*/  ULDC UR6, c[0x0][0x22c] ;  /* 0x00008b0000067ab9 */ /* 0x000fc60000000800 */
[----:B------:R-:W4:Y:S01]  /*8bec0*/  LDL.LU R250, [R1+0xa8] ;  /* 0x0000a80001fa7983 */ /* 0x000f220000300800 */
[C---:B-1----:R-:W-:Y:S01]  /*8bed0*/  IADD3 R228, R0.reuse, UR4, RZ ;  /* 0x0000000400e47c10 */ /* 0x042fe2000fffe0ff */
[----:B------:R-:W-:Y:S01]  /*8bee0*/  IMAD.WIDE R242, R0, 0x4, R2 ;  /* 0x0000000400f27825 */ /* 0x000fe200078e0202 */
[----:B------:R-:W-:-:S03]  /*8bef0*/  ULDC UR4, c[0x0][0x22c] ;  /* 0x00008b0000047ab9 */ /* 0x000fc60000000800 */
[----:B------:R-:W-:Y:S01]  /*8bf00*/  IMAD.WIDE R244, R228, 0x4, R240 ;  /* 0x00000004e4f47825 */ /* 0x000fe200078e02f0 */
[----:B------:R-:W-:Y:S01]  /*8bf10*/  ISETP.GE.AND P2, PT, R247, UR4, PT ;  /* 0x00000004f7007c0c */ /* 0x000fe2000bf46270 */
[----:B------:R1:W-:Y:S01]  /*8bf20*/  @P3 STG.E desc[UR14][R242.64], R220 ;  /* 0x000000dcf2003986 */ /* 0x0003e2000c10190e */
[----:B------:R-:W-:-:S03]  /*8bf30*/  ULDC UR4, c[0x0][0x228] ;  /* 0x00008a0000047ab9 */ /* 0x000fc60000000800 */
[----:B------:R1:W-:Y:S01]  /*8bf40*/  @P4 STG.E desc[UR14][R244.64], R248 ;  /* 0x000000f8f4004986 */ /* 0x0003e2000c10190e */
[----:B------:R-:W-:Y:S01]  /*8bf50*/  ISETP.LT.AND P4, PT, R215, UR4, !P1 ;  /* 0x00000004d7007c0c */ /* 0x000fe2000cf81270 */
[----:B------:R-:W-:Y:S01]  /*8bf60*/  ULDC UR4, c[0x0][0x248] ;  /* 0x0000920000047ab9 */ /* 0x000fe20000000800 */
[----:B------:R-:W-:Y:S01]  /*8bf70*/  ISETP.GE.AND P0, PT, R246, UR6, PT ;  /* 0x00000006f6007c0c */ /* 0x000fe2000bf06270 */
[----:B------:R-:W-:Y:S02]  /*8bf80*/  ULDC UR6, c[0x0][0x228] ;  /* 0x00008a0000067ab9 */ /* 0x000fe40000000800 */
[----:B------:R-:W-:Y:S01]  /*8bf90*/  ISETP.LT.AND P5, PT, R207, UR6, !P1 ;  /* 0x00000006cf007c0c */ /* 0x000fe2000cfa1270 */
[----:B------:R-:W-:Y:S01]  /*8bfa0*/  ULDC UR6, c[0x0][0x22c] ;  /* 0x00008b0000067ab9 */ /* 0x000fe20000000800 */
[----:B-1----:R-:W-:Y:S01]  /*8bfb0*/  IADD3 R220, R252, 0xd, RZ ;  /* 0x0000000dfcdc7810 */ /* 0x002fe20007ffe0ff */
[----:B------:R-:W-:Y:S01]  /*8bfc0*/  IMAD.WIDE R242, R228, 0x4, R210 ;  /* 0x00000004e4f27825 */ /* 0x000fe200078e02d2 */
[----:B------:R-:W-:Y:S01]  /*8bfd0*/  ISETP.LT.AND P3, PT, R227, UR8, !P1 ;  /* 0x00000008e3007c0c */ /* 0x000fe2000cf61270 */
[----:B------:R-:W-:Y:S01]  /*8bfe0*/  ULDC UR8, c[0x0][0x228] ;  /* 0x00008a0000087ab9 */ /* 0x000fe20000000800 */
[----:B------:R-:W-:Y:S01]  /*8bff0*/  ISETP.GE.AND P1, PT, R220, UR6, PT ;  /* 0x00000006dc007c0c */ /* 0x000fe2000bf26270 */
[C---:B------:R-:W-:Y:S01]  /*8c000*/  VIADD R0, R228.reuse, UR4 ;  /* 0x00000004e4007c36 */ /* 0x040fe20008000000 */
[----:B------:R-:W-:Y:S01]  /*8c010*/  ISETP.LT.AND P6, PT, R219, UR10, !P2 ;  /* 0x0000000adb007c0c */ /* 0x000fe2000d7c1270 */
[C---:B------:R-:W-:Y:S01]  /*8c020*/  IMAD.WIDE R244, R228.reuse, 0x4, R208 ;  /* 0x00000004e4f47825 */ /* 0x040fe200078e02d0 */
[----:B------:R-:W-:Y:S01]  /*8c030*/  ULDC UR4, c[0x0][0x228] ;  /* 0x00008a0000047ab9 */ /* 0x000fe20000000800 */
[----:B------:R-:W-:Y:S01]  /*8c040*/  ULDC UR6, c[0x0][0x228] ;  /* 0x00008a0000067ab9 */ /* 0x000fe20000000800 */
[----:B------:R-:W-:Y:S01]  /*8c050*/  ULDC UR10, c[0x0][0x228] ;  /* 0x00008a00000a7ab9 */ /* 0x000fe20000000800 */
[----:B------:R-:W-:-:S02]  /*8c060*/  IMAD.WIDE R246, R228, 0x4, R2 ;  /* 0x00000004e4f67825 */ /* 0x000fc400078e0202 */
[----:B------:R-:W3:Y:S04]  /*8c070*/  LDL.LU R228, [R1+0x84] ;  /* 0x0000840001e47983 */ /* 0x000ee80000300800 */
[----:B------:R-:W4:Y:S04]  /*8c080*/  LDL.LU R220, [R1+0x94] ;  /* 0x0000940001dc7983 */ /* 0x000f280000300800 */
[----:B--2---:R1:W-:Y:S04]  /*8c090*/  @P4 STG.E desc[UR14][R242.64], R231 ;  /* 0x000000e7f2004986 */ /* 0x0043e8000c10190e */
[----:B-1----:R-:W2:Y:S04]  /*8c0a0*/  LDL.LU R231, [R1+0x2ae4] ;  /* 0x002ae40001e77983 */ /* 0x002ea80000300800 */
[----:B------:R-:W3:Y:S01]  /*8c0b0*/  LDL.LU R243, [R1+0xb4] ;  /* 0x0000b40001f37983 */ /* 0x000ee20000300800 */
[----:B------:R-:W-:Y:S01]  /*8c0c0*/  IMAD.WIDE R248, R0, 0x4, R240 ;  /* 0x0000000400f87825 */ /* 0x000fe200078e02f0 */
[----:B------:R-:W-:Y:S01]  /*8c0d0*/  ISETP.LT.AND P4, PT, R215, UR4, !P2 ;  /* 0x00000004d7007c0c */ /* 0x000fe2000d781270 */
[----:B------:R-:W-:Y:S01]  /*8c0e0*/  ULDC UR4, c[0x0][0x248] ;  /* 0x0000920000047ab9 */ /* 0x000fe20000000800 */
[----:B---3--:R1:W-:Y:S01]  /*8c0f0*/  @P5 STG.E desc[UR14][R244.64], R243 ;  /* 0x000000f3f4005986 */ /* 0x0083e2000c10190e */
[----:B------:R-:W-:Y:S01]  /*8c100*/  ISETP.LT.AND P5, PT, R207, UR6, !P2 ;  /* 0x00000006cf007c0c */ /* 0x000fe2000d7a1270 */
[----:B------:R-:W-:-:S02]  /*8c110*/  ULDC UR6, c[0x0][0x22c] ;  /* 0x00008b0000067ab9 */ /* 0x000fc40000000800 */
[----:B----4-:R3:W-:Y:S01]  /*8c120*/  @P3 STG.E desc[UR14][R246.64], R220 ;  /* 0x000000dcf6003986 */ /* 0x0107e2000c10190e */
[----:B------:R-:W-:Y:S01]  /*8c130*/  ISETP.LT.AND P3, PT, R227, UR8, !P2 ;  /* 0x00000008e3007c0c */ /* 0x000fe2000d761270 */
[----:B------:R-:W-:Y:S02]  /*8c140*/  ULDC UR8, c[0x0][0x228] ;  /* 0x00008a0000087ab9 */ /* 0x000fe40000000800 */
[----:B------:R4:W-:Y:S01]  /*8c150*/  @P6 STG.E desc[UR14][R248.64], R228 ;  /* 0x000000e4f8006986 */ /* 0x0009e2000c10190e */
[----:B------:R-:W-:Y:S01]  /*8c160*/  ISETP.LT.AND P6, PT, R219, UR10, !P0 ;  /* 0x0000000adb007c0c */ /* 0x000fe2000c7c1270 */
[----:B------:R-:W-:Y:S01]  /*8c170*/  ULDC UR10, c[0x0][0x228] ;  /* 0x00008a00000a7ab9 */ /* 0x000fe20000000800 */
[----:B-1----:R-:W-:-:S04]  /*8c180*/  IMAD.WIDE R244, R0, 0x4, R210 ;  /* 0x0000000400f47825 */ /* 0x002fc800078e02d2 */
[C---:B---3--:R-:W-:Y:S02]  /*8c190*/  VIADD R220, R0.reuse, UR4 ;  /* 0x0000000400dc7c36 */ /* 0x048fe40008000000 */
[----:B------:R-:W-:Y:S01]  /*8c1a0*/  IMAD.WIDE R242, R0, 0x4, R208 ;  /* 0x0000000400f27825 */ /* 0x000fe200078e02d0 */
[----:B----4-:R-:W-:-:S03]  /*8c1b0*/  IADD3 R228, R252, 0xe, RZ ;  /* 0x0000000efce47810 */ /* 0x010fc60007ffe0ff */
[----:B------:R-:W-:Y:S01]  /*8c1c0*/  IMAD.WIDE R246, R0, 0x4, R2 ;  /* 0x0000000400f67825 */ /* 0x000fe200078e0202 */
[----:B------:R-:W-:Y:S01]  /*8c1d0*/  @P4 STG.E desc[UR14][R244.64], R251 ;  /* 0x000000fbf4004986 */ /* 0x000fe2000c10190e */
[----:B------:R-:W-:Y:S02]  /*8c1e0*/  ULDC UR4, c[0x0][0x228] ;  /* 0x00008a0000047ab9 */ /* 0x000fe40000000800 */
[----:B------:R-:W-:Y:S01]  /*8c1f0*/  IMAD.WIDE R248, R220, 0x4, R240 ;  /* 0x00000004dcf87825 */ /* 0x000fe200078e02f0 */
[----:B------:R-:W-:Y:S01]  /*8c200*/  @P5 STG.E desc[UR14][R242.64], R229 ;  /* 0x000000e5f2005986 */ /* 0x000fe2000c10190e */
[----:B------:R-:W-:Y:S01]  /*8c210*/  ISETP.GE.AND P2, PT, R228, UR6, PT ;  /* 0x00000006e4007c0c */ /* 0x000fe2000bf46270 */
[----:B------:R-:W-:Y:S02]  /*8c220*/  ULDC UR6, c[0x0][0x228] ;  /* 0x00008a0000067ab9 */ /* 0x000fe40000000800 */
[----:B------:R1:W-:Y:S01]  /*8c230*/  @P3 STG.E desc[UR14][R246.64], R221 ;  /* 0x000000ddf6003986 */ /* 0x0003e2000c10190e */
[----:B------:R-:W-:Y:S01]  /*8c240*/  ISETP.LT.AND P5, PT, R207, UR6, !P0 ;  /* 0x00000006cf007c0c */ /* 0x000fe2000c7a1270 */
[----:B------:R-:W-:-:S02]  /*8c250*/  ULDC UR6, c[0x0][0x22c] ;  /* 0x00008b0000067ab9 */ /* 0x000fc40000000800 */
[----:B------:R3:W-:Y:S01]  /*8c260*/  @P6 STG.E desc[UR14][R248.64], R250 ;  /* 0x000000faf8006986 */ /* 0x0007e2000c10190e */
[----:B------:R-:W-:Y:S01]  /*8c270*/  ISETP.LT.AND P4, PT, R215, UR4, !P0 ;  /* 0x00000004d7007c0c */ /* 0x000fe2000c781270 */
[----:B------:R-:W-:Y:S01]  /*8c280*/  ULDC UR4, c[0x0][0x248] ;  /* 0x0000920000047ab9 */ /* 0x000fe20000000800 */
[----:B------:R-:W-:Y:S02]  /*8c290*/  ISETP.LT.AND P3, PT, R227, UR8, !P0 ;  /* 0x00000008e3007c0c */ /* 0x000fe4000c761270 */
[----:B-1----:R-:W-:Y:S01]  /*8c2a0*/  IADD3 R246, R252, 0xf, RZ ;  /* 0x0000000ffcf67810 */ /* 0x002fe20007ffe0ff */
[----:B------:R-:W4:Y:S01]  /*8c2b0*/  LDL.LU R247, [R1+0x88] ;  /* 0x0000880001f77983 */ /* 0x000f220000300800 */
[----:B------:R-:W-:Y:S01]  /*8c2c0*/  ISETP.LT.AND P6, PT, R219, UR10, !P1 ;  /* 0x0000000adb007c0c */ /* 0x000fe2000cfc1270 */
[----:B------:R-:W-:Y:S01]  /*8c2d0*/  IMAD.WIDE R242, R220, 0x4, R210 ;  /* 0x00000004dcf27825 */ /* 0x000fe200078e02d2 */
[----:B------:R-:W-:Y:S01]  /*8c2e0*/  ISETP.GE.AND P0, PT, R246, UR6, PT ;  /* 0x00000006f6007c0c */ /* 0x000fe2000bf06270 */
[----:B---3--:R-:W3:Y:S01]  /*8c2f0*/  LDL.LU R248, [R1+0xb8] ;  /* 0x0000b80001f87983 */ /* 0x008ee20000300800 */
[----:B------:R-:W-:Y:S01]  /*8c300*/  ULDC UR6, c[0x0][0x228] ;  /* 0x00008a0000067ab9 */ /* 0x000fe20000000800 */
[----:B------:R-:W-:Y:S01]  /*8c310*/  IMAD.WIDE R228, R220, 0x4, R208 ;  /* 0x00000004dce47825 */ /* 0x000fe200078e02d0 */
[----:B------:R-:W-:Y:S01]  /*8c320*/  ULDC UR8, c[0x0][0x228] ;  /* 0x00008a0000087ab9 */ /* 0x000fe20000000800 */
[----:B------:R-:W2:Y:S01]  /*8c330*/  LDL.LU R249, [R1+0x98] ;  /* 0x0000980001f97983 */ /* 0x000ea20000300800 */
[----:B------:R-:W-:-:S03]  /*8c340*/  ULDC UR10, c[0x0][0x228] ;  /* 0x00008a00000a7ab9 */ /* 0x000fc60000000800 */
[----:B------:R-:W4:Y:S04]  /*8c350*/  LDL.LU R251, [R1+0x8] ;  /* 0x0000080001fb7983 */ /* 0x000f280000300800 */
[----:B------:R-:W4:Y:S04]  /*8c360*/  LDL.LU R250, [R1+0xac] ;  /* 0x0000ac0001fa7983 */ /* 0x000f280000300800 */
[----:B------:R-:W3:Y:S01]  /*8c370*/  LDL.LU R246, [R1+0xc8] ;  /* 0x0000c80001f67983 */ /* 0x000ee20000300800 */
[C---:B------:R-:W-:Y:S01]  /*8c380*/  VIADD R0, R220.reuse, UR4 ;  /* 0x00000004dc007c36 */ /* 0x040fe20008000000 */
[----:B------:R-:W-:Y:S01]  /*8c390*/  ULDC UR4, c[0x0][0x228] ;  /* 0x00008a0000047ab9 */ /* 0x000fe20000000800 */
[----:B------:R-:W-:-:S04]  /*8c3a0*/  IMAD.WIDE R220, R220, 0x4, R2 ;  /* 0x00000004dcdc7825 */ /* 0x000fc800078e0202 */
[C---:B------:R-:W-:Y:S01]  /*8c3b0*/  IMAD.WIDE R244, R0.reuse, 0x4, R240 ;  /* 0x0000000400f47825 */ /* 0x040fe200078e02f0 */
[----:B---3--:R-:W-:Y:S01]  /*8c3c0*/  @P4 STG.E desc[UR14][R242.64], R246 ;  /* 0x000000f6f2004986 */ /* 0x008fe2000c10190e */
[----:B------:R-:W-:Y:S01]  /*8c3d0*/  ISETP.LT.AND P4, PT, R215, UR4, !P1 ;  /* 0x00000004d7007c0c */ /* 0x000fe2000cf81270 */
[----:B------:R-:W-:Y:S02]  /*8c3e0*/  ULDC UR4, c[0x0][0x248] ;  /* 0x0000920000047ab9 */ /* 0x000fe40000000800 */
[----:B------:R1:W-:Y:S01]  /*8c3f0*/  @P5 STG.E desc[UR14][R228.64], R248 ;  /* 0x000000f8e4005986 */ /* 0x0003e2000c10190e */
[----:B------:R-:W-:Y:S01]  /*8c400*/  ISETP.LT.AND P5, PT, R207, UR6, !P1 ;  /* 0x00000006cf007c0c */ /* 0x000fe2000cfa1270 */
[----:B------:R-:W-:Y:S02]  /*8c410*/  ULDC UR6, c[0x0][0x22c] ;  /* 0x00008b0000067ab9 */ /* 0x000fe40000000800 */
[----:B--2---:R2:W-:Y:S04]  /*8c420*/  @P3 STG.E desc[UR14][R220.64], R249 ;  /* 0x000000f9dc003986 */ /* 0x0045e8000c10190e */
[----:B----4-:R3:W-:Y:S01]  /*8c430*/  @P6 STG.E desc[UR14][R244.64], R247 ;  /* 0x000000f7f4006986 */ /* 0x0107e2000c10190e */
[----:B-1----:R-:W-:-:S03]  /*8c440*/  IMAD.WIDE R228, R0, 0x4, R210 ;  /* 0x0000000400e47825 */ /* 0x002fc600078e02d2 */
[----:B------:R-:W4:Y:S01]  /*8c450*/  LDL.LU R248, [R1+0x9c] ;  /* 0x00009c0001f87983 */ /* 0x000f220000300800 */
[----:B--2---:R-:W-:Y:S01]  /*8c460*/  IMAD.WIDE R220, R0, 0x4, R208 ;  /* 0x0000000400dc7825 */ /* 0x004fe200078e02d0 */
[----:B------:R-:W-:Y:S02]  /*8c470*/  ISETP.LT.AND P3, PT, R227, UR8, !P1 ;  /* 0x00000008e3007c0c */ /* 0x000fe4000cf61270 */
[----:B------:R-:W2:Y:S01]  /*8c480*/  LDL.LU R249, [R1+0x8c] ;  /* 0x00008c0001f97983 */ /* 0x000ea20000300800 */
[----:B---3--:R-:W-:Y:S01]  /*8c490*/  IADD3 R247, R252, 0x10, RZ ;  /* 0x00000010fcf77810 */ /* 0x008fe20007ffe0ff */
[C---:B------:R-:W-:Y:S02]  /*8c4a0*/  VIADD R246, R0.reuse, UR4 ;  /* 0x0000000400f67c36 */ /* 0x040fe40008000000 */
[----:B------:R-:W-:Y:S01]  /*8c4b0*/  @P4 STG.E desc[UR14][R228.64], R251 ;  /* 0x000000fbe4004986 */ /* 0x000fe2000c10190e */
[----:B------:R-:W-:Y:S01]  /*8c4c0*/  ISETP.LT.AND P6, PT, R219, UR10, !P2 ;  /* 0x0000000adb007c0c */ /* 0x000fe2000d7c1270 */
[----:B------:R-:W-:Y:S01]  /*8c4d0*/  IMAD.WIDE R242, R0, 0x4, R2 ;  /* 0x0000000400f27825 */ /* 0x000fe200078e0202 */
[----:B------:R-:W-:Y:S01]  /*8c4e0*/  ISETP.GE.AND P1, PT, R247, UR6, PT ;  /* 0x00000006f7007c0c */ /* 0x000fe2000bf26270 */
[----:B------:R1:W-:Y:S01]  /*8c4f0*/  @P5 STG.E desc[UR14][R220.64], R230 ;  /* 0x000000e6dc005986 */ /* 0x0003e2000c10190e */
[----:B------:R-:W-:Y:S01]  /*8c500*/  ULDC UR4, c[0x0][0x228] ;  /* 0x00008a0000047ab9 */ /* 0x000fe20000000800 */
[----:B------:R-:W-:Y:S01]  /*8c510*/  IMAD.WIDE R244, R246, 0x4, R240 ;  /* 0x00000004f6f47825 */ /* 0x000fe200078e02f0 */
[----:B------:R-:W-:Y:S01]  /*8c520*/  ULDC UR6, c[0x0][0x228] ;  /* 0x00008a0000067ab9 */ /* 0x000fe20000000800 */
[----:B------:R-:W3:Y:S01]  /*8c530*/  LDL.LU R247, [R1+0xbc] ;  /* 0x0000bc0001f77983 */ /* 0x000ee20000300800 */
[----:B------:R-:W-:Y:S01]  /*8c540*/  ULDC UR8, c[0x0][0x228] ;  /* 0x00008a0000087ab9 */ /* 0x000fe20000000800 */
[----:B------:R-:W-:-:S02]  /*8c550*/  ULDC UR10, c[0x0][0x228] ;  /* 0x00008a00000a7ab9 */ /* 0x000fc40000000800 */
[----:B-1----:R-:W4:Y:S04]  /*8c560*/  LDL.LU R230, [R1+0xcc] ;  /* 0x0000cc0001e67983 */ /* 0x002f280000300800 */
[----:B------:R-:W2:Y:S04]  /*8c570*/  LDL.LU R251, [R1+0xc] ;  /* 0x00000c0001fb7983 */ /* 0x000ea80000300800 */
[----:B------:R-:W-:Y:S04]  /*8c580*/  @P3 STG.E desc[UR14][R242.64], R222 ;  /* 0x000000def2003986 */ /* 0x000fe8000c10190e */
[----:B------:R1:W-:Y:S04]  /*8c590*/  @P6 STG.E desc[UR14][R244.64], R250 ;  /* 0x000000faf4006986 */ /* 0x0003e8000c10190e */
[----:B-1----:R-:W2:Y:S01]  /*8c5a0*/  LDL.LU R250, [R1+0x120] ;  /* 0x0001200001fa7983 */ /* 0x002ea20000300800 */
[----:B------:R-:W-:Y:S01]  /*8c5b0*/  ISETP.LT.AND P4, PT, R215, UR4, !P2 ;  /* 0x00000004d7007c0c */ /* 0x000fe2000d781270 */
[----:B------:R-:W-:Y:S01]  /*8c5c0*/  ULDC UR4, c[0x0][0x248] ;  /* 0x0000920000047ab9 */ /* 0x000fe20000000800 */
[----:B------:R-:W-:-:S02]  /*8c5d0*/  ISETP.LT.AND P5, PT, R207, UR6, !P2 ;  /* 0x00000006cf007c0c */ /* 0x000fc4000d7a1270 */
[----:B------:R-:W-:Y:S02]  /*8c5e0*/  ISETP.LT.AND P3, PT, R227, UR8, !P2 ;  /* 0x00000008e3007c0c */ /* 0x000fe4000d761270 */
[----:B------:R-:W-:Y:S01]  /*8c5f0*/  ISETP.LT.AND P6, PT, R219, UR10, !P0 ;  /* 0x0000000adb007c0c */ /* 0x000fe2000c7c1270 */
[----:B------:R-:W-:Y:S01]  /*8c600*/  VIADD R0, R246, UR4 ;  /* 0x00000004f6007c36 */ /* 0x000fe20008000000 */
[----:B------:R-:W-:Y:S01]  /*8c610*/  IADD3 R222, R252, 0x11, RZ ;  /* 0x00000011fcde7810 */ /* 0x000fe20007ffe0ff */
[C---:B------:R-:W-:Y:S01]  /*8c620*/  IMAD.WIDE R228, R246.reuse, 0x4, R210 ;  /* 0x00000004f6e47825 */ /* 0x040fe200078e02d2 */
[----:B------:R-:W-:Y:S01]  /*8c630*/  ULDC UR6, c[0x0][0x22c] ;  /* 0x00008b0000067ab9 */ /* 0x000fe20000000800 */
[----:B------:R-:W-:Y:S02]  /*8c640*/  ULDC UR4, c[0x0][0x228] ;  /* 0x00008a0000047ab9 */ /* 0x000fe40000000800 */
[----:B------:R-:W-:Y:S01]  /*8c650*/  IMAD.WIDE R220, R246, 0x4, R208 ;  /* 0x00000004f6dc7825 */ /* 0x000fe200078e02d0 */
[----:B------:R-:W-:Y:S01]  /*8c660*/  ISETP.GE.AND P2, PT, R222, UR6, PT ;  /* 0x00000006de007c0c */ /* 0x000fe2000bf46270 */
[----:B------:R-:W-:Y:S01]  /*8c670*/  ULDC UR6, c[0x0][0x228] ;  /* 0x00008a0000067ab9 */ /* 0x000fe20000000800 */
[----:B------:R-:W-:Y:S01]  /*8c680*/  ULDC UR8, c[0x0][0x228] ;  /* 0x00008a0000087ab9 */ /* 0x000fe20000000800 */
[----:B------:R-:W-:Y:S01]  /*8c690*/  IMAD.WIDE R242, R246, 0x4, R2 ;  /* 0x00000004f6f27825 */ /* 0x000fe200078e0202 */
[----:B------:R-:W-:Y:S01]  /*8c6a0*/  ULDC UR10, c[0x0][0x228] ;  /* 0x00008a00000a7ab9 */ /* 0x000fe20000000800 */
[----:B------:R-:W2:Y:S02]  /*8c6b0*/  LDL.LU R246, [R1+0x140] ;  /* 0x0001400001f67983 */ /* 0x000ea40000300800 */
[----:B------:R-:W-:-:S02]  /*8c6c0*/  IMAD.WIDE R244, R0, 0x4, R240 ;  /* 0x0000000400f47825 */ /* 0x000fc400078e02f0 */
[----:B----4-:R1:W-:Y:S01]  /*8c6d0*/  @P4 STG.E desc[UR14][R228.64], R230 ;  /* 0x000000e6e4004986 */ /* 0x0103e2000c10190e */
[----:B------:R-:W-:Y:S01]  /*8c6e0*/  ISETP.LT.AND P4, PT, R215, UR4, !P0 ;  /* 0x00000004d7007c0c */ /* 0x000fe2000c781270 */
[----:B------:R-:W-:Y:S02]  /*8c6f0*/  ULDC UR4, c[0x0][0x248] ;  /* 0x0000920000047ab9 */ /* 0x000fe40000000800 */
[----:B---3--:R3:W-:Y:S01]  /*8c700*/  @P5 STG.E desc[UR14][R220.64], R247 ;  /* 0x000000f7dc005986 */ /* 0x0087e2000c10190e */
[----:B------:R-:W-:Y:S01]  /*8c710*/  ISETP.LT.AND P5, PT, R207, UR6, !P0 ;  /* 0x00000006cf007c0c */ /* 0x000fe2000c7a1270 */
[C---:B------:R-:W-:Y:S01]  /*8c720*/  VIADD R222, R0.reuse, UR4 ;  /* 0x0000000400de7c36 */ /* 0x040fe20008000000 */
[----:B------:R-:W-:Y:S01]  /*8c730*/  ULDC UR6, c[0x0][0x22c] ;  /* 0x00008b0000067ab9 */ /* 0x000fe20000000800 */
[----:B------:R4:W-:Y:S01]  /*8c740*/  @P3 STG.E desc[UR14][R242.64], R248 ;  /* 0x000000f8f2003986 */ /* 0x0009e2000c10190e */
[----:B------:R-:W-:Y:S01]  /*8c750*/  ISETP.LT.AND P3, PT, R227, UR8, !P0 ;  /* 0x00000008e3007c0c */ /* 0x000fe2000c761270 */
[----:B------:R-:W-:Y:S01]  /*8c760*/  ULDC UR4, c[0x0][0x228] ;  /* 0x00008a0000047ab9 */ /* 0x000fe20000000800 */
[----:B------:R-:W-:Y:S01]  /*8c770*/  ULDC UR8, c[0x0][0x228] ;  /* 0x00008a0000087ab9 */ /* 0x000fe20000000800 */
[----:B--2---:R2:W-:Y:S01]  /*8c780*/  @P6 STG.E desc[UR14][R244.64], R249 ;  /* 0x000000f9f4006986 */ /* 0x0045e2000c10190e */
[----:B------:R-:W-:Y:S01]  /*8c790*/  ISETP.LT.AND P6, PT, R219, UR10, !P1 ;  /* 0x0000000adb007c0c */ /* 0x000fe2000cfc1270 */
[----:B-1----:R-:W-:Y:S01]  /*8c7a0*/  IMAD.WIDE R228, R0, 0x4, R210 ;  /* 0x0000000400e47825 */ /* 0x002fe200078e02d2 */
[----:B------:R-:W-:Y:S01]  /*8c7b0*/  IADD3 R230, R252, 0x12, RZ ;  /* 0x00000012fce67810 */ /* 0x000fe20007ffe0ff */
[----:B---3--:R-:W3:Y:S01]  /*8c7c0*/  LDL.LU R247, [R1+0x130] ;  /* 0x0001300001f77983 */ /* 0x008ee20000300800 */
[----:B------:R-:W-:-:S03]  /*8c7d0*/  ULDC UR10, c[0x0][0x228] ;  /* 0x00008a00000a7ab9 */ /* 0x000fc60000000800 */
[----:B----4-:R-:W4:Y:S01]  /*8c7e0*/  LDL.LU R248, [R1+0x110] ;  /* 0x0001100001f87983 */ /* 0x010f220000300800 */
[----:B------:R-:W-:-:S03]  /*8c7f0*/  IMAD.WIDE R220, R0, 0x4, R208 ;  /* 0x0000000400dc7825 */ /* 0x000fc600078e02d0 */
[----:B--2---:R-:W2:Y:S01]  /*8c800*/  LDL.LU R249, [R1+0xf0] ;  /* 0x0000f00001f97983 */ /* 0x004ea20000300800 */
[----:B------:R-:W-:-:S04]  /*8c810*/  IMAD.WIDE R242, R0, 0x4, R2 ;  /* 0x0000000400f27825 */ /* 0x000fc800078e0202 */
[----:B------:R-:W-:Y:S01]  /*8c820*/  IMAD.WIDE R244, R222, 0x4, R240 ;  /* 0x00000004def47825 */ /* 0x000fe200078e02f0 */
[----:B------:R-:W-:Y:S04]  /*8c830*/  @P4 STG.E desc[UR14][R228.64], R251 ;  /* 0x000000fbe4004986 */ /* 0x000fe8000c10190e */
[----:B------:R-:W-:Y:S04]  /*8c840*/  @P5 STG.E desc[UR14][R220.64], R231 ;  /* 0x000000e7dc005986 */ /* 0x000fe8000c10190e */
[----:B------:R-:W-:Y:S04]  /*8c850*/  @P3 STG.E desc[UR14][R242.64], R223 ;  /* 0x000000dff2003986 */ /* 0x000fe8000c10190e */
[----:B------:R1:W-:Y:S04]  /*8c860*/  @P6 STG.E desc[UR14][R244.64], R250 ;  /* 0x000000faf4006986 */ /* 0x0003e8000c10190e */
[----:B-1----:R-:W2:Y:S04]  /*8c870*/  LDL.LU R244, [R1+0x100] ;  /* 0x0001000001f47983 */ /* 0x002ea80000300800 */
[----:B------:R-:W2:Y:S04]  /*8c880*/  LDL.LU R245, [R1+0xe0] ;  /* 0x0000e00001f57983 */ /* 0x000ea80000300800 */
[----:B------:R-:W2:Y:S04]  /*8c890*/  LDL.LU R251, [R1+0xd0] ;  /* 0x0000d00001fb7983 */ /* 0x000ea80000300800 */
[----:B------:R-:W2:Y:S01]  /*8c8a0*/  LDL.LU R250, [R1+0x124] ;  /* 0x0001240001fa7983 */ /* 0x000ea20000300800 */
[----:B------:R-:W-:Y:S01]  /*8c8b0*/  ISETP.GE.AND P0, PT, R230, UR6, PT ;  /* 0x00000006e6007c0c */ /* 0x000fe2000bf06270 */
[----:B------:R-:W-:Y:S01]  /*8c8c0*/  ULDC UR6, c[0x0][0x228] ;  /* 0x00008a0000067ab9 */ /* 0x000fe20000000800 */
        /* <DEDUP_REMOVED lines=12> */
[----:B------:R1:W-:Y:S01]  /*8c990*/  @P4 STG.E desc[UR14][R228.64], R246 ;  /* 0x000000f6e4004986 */ /* 0x0003e2000c10190e */
[----:B------:R-:W-:Y:S01]  /*8c9a0*/  ULDC UR6, c[0x0][0x228] ;  /* 0x00008a0000067ab9 */ /* 0x000fe20000000800 */
[----:B------:R-:W-:Y:S01]  /*8c9b0*/  IMAD.WIDE R222, R222, 0x4, R2 ;  /* 0x00000004dede7825 */ /* 0x000fe200078e0202 */
[----:B------:R-:W-:Y:S01]  /*8c9c0*/  ULDC UR8, c[0x0][0x228] ;  /* 0x00008a0000087ab9 */ /* 0x000fe20000000800 */
[----:B------:R-:W-:Y:S01]  /*8c9d0*/  ISETP.LT.AND P4, PT, R215, UR4, !P2 ;  /* 0x00000004d7007c0c */ /* 0x000fe2000d781270 */
[----:B------:R-:W-:Y:S01]  /*8c9e0*/  ULDC UR10, c[0x0][0x228] ;  /* 0x00008a00000a7ab9 */ /* 0x000fe20000000800 */
[C---:B------:R-:W-:Y:S01]  /*8c9f0*/  IMAD.WIDE R230, R0.reuse, 0x4, R240 ;  /* 0x0000000400e67825 */ /* 0x040fe200078e02f0 */
[----:B------:R-:W-:Y:S01]  /*8ca00*/  ULDC UR4, c[0x0][0x248] ;  /* 0x0000920000047ab9 */ /* 0x000fe20000000800 */
[----:B-1----:R-:W2:Y:S02]  /*8ca10*/  LDL.LU R246, [R1+0x144] ;  /* 0x0001440001f67983 */ /* 0x002ea40000300800 */
[----:B------:R-:W-:Y:S01]  /*8ca20*/  VIADD R242, R0, UR4 ;  /* 0x0000000400f27c36 */ /* 0x000fe20008000000 */
[----:B------:R-:W-:Y:S01]  /*8ca30*/  IADD3 R243, R252, 0x14, RZ ;  /* 0x00000014fcf37810 */ /* 0x000fe20007ffe0ff */
[----:B------:R-:W-:Y:S01]  /*8ca40*/  IMAD.WIDE R228, R0, 0x4, R2 ;  /* 0x0000000400e47825 */ /* 0x000fe200078e0202 */
[----:B------:R-:W-:Y:S01]  /*8ca50*/  ULDC UR4, c[0x0][0x228] ;  /* 0x00008a0000047ab9 */ /* 0x000fe20000000800 */
[----:B---3--:R1:W-:Y:S01]  /*8ca60*/  @P5 STG.E desc[UR14][R220.64], R247 ;  /* 0x000000f7dc005986 */ /* 0x0083e2000c10190e */
[----:B------:R-:W-:Y:S01]  /*8ca70*/  ISETP.LT.AND P5, PT, R207, UR6, !P2 ;  /* 0x00000006cf007c0c */ /* 0x000fe2000d7a1270 */
[----:B------:R-:W-:-:S02]  /*8ca80*/  ULDC UR6, c[0x0][0x22c] ;  /* 0x00008b0000067ab9 */ /* 0x000fc40000000800 */
[----:B----4-:R3:W-:Y:S01]  /*8ca90*/  @P3 STG.E desc[UR14][R222.64], R248 ;  /* 0x000000f8de003986 */ /* 0x0107e2000c10190e */
[----:B------:R-:W-:Y:S01]  /*8caa0*/  ISETP.LT.AND P3, PT, R227, UR8, !P2 ;  /* 0x00000008e3007c0c */ /* 0x000fe2000d761270 */
[----:B------:R-:W-:Y:S02]  /*8cab0*/  ULDC UR8, c[0x0][0x228] ;  /* 0x00008a0000087ab9 */ /* 0x000fe40000000800 */
[----:B--2---:R2:W-:Y:S01]  /*8cac0*/  @P6 STG.E desc[UR14][R230.64], R249 ;  /* 0x000000f9e6006986 */ /* 0x0045e2000c10190e */
[----:B------:R-:W-:Y:S01]  /*8cad0*/  ISETP.LT.AND P6, PT, R219, UR10, !P0 ;  /* 0x0000000adb007c0c */ /* 0x000fe2000c7c1270 */
[----:B------:R-:W-:Y:S02]  /*8cae0*/  ULDC UR10, c[0x0][0x228] ;  /* 0x00008a00000a7ab9 */ /* 0x000fe40000000800 */
[----:B-1----:R-:W4:Y:S04]  /*8caf0*/  LDL.LU R247, [R1+0x134] ;  /* 0x0001340001f77983 */ /* 0x002f280000300800 */
[----:B---3--:R-:W3:Y:S04]  /*8cb00*/  LDL.LU R248, [R1+0x114] ;  /* 0x0001140001f87983 */ /* 0x008ee80000300800 */
[----:B--2---:R-:W2:Y:S01]  /*8cb10*/  LDL.LU R249, [R1+0xf4] ;  /* 0x0000f40001f97983 */ /* 0x004ea20000300800 */
[----:B------:R-:W-:-:S04]  /*8cb20*/  IMAD.WIDE R222, R0, 0x4, R210 ;  /* 0x0000000400de7825 */ /* 0x000fc800078e02d2 */
[----:B------:R-:W-:-:S04]  /*8cb30*/  IMAD.WIDE R220, R0, 0x4, R208 ;  /* 0x0000000400dc7825 */ /* 0x000fc800078e02d0 */
[----:B------:R-:W-:Y:S01]  /*8cb40*/  IMAD.WIDE R230, R242, 0x4, R240 ;  /* 0x00000004f2e67825 */ /* 0x000fe200078e02f0 */
[----:B------:R1:W-:Y:S04]  /*8cb50*/  @P4 STG.E desc[UR14][R222.64], R244 ;  /* 0x000000f4de004986 */ /* 0x0003e8000c10190e */
[----:B------:R1:W-:Y:S04]  /*8cb60*/  @P5 STG.E desc[UR14][R220.64], R245 ;  /* 0x000000f5dc005986 */ /* 0x0003e8000c10190e */
[----:B------:R1:W-:Y:S04]  /*8cb70*/  @P3 STG.E desc[UR14][R228.64], R251 ;  /* 0x000000fbe4003986 */ /* 0x0003e8000c10190e */
[----:B-1----:R-:W2:Y:S04]  /*8cb80*/  LDL.LU R244, [R1+0x104] ;  /* 0x0001040001f47983 */ /* 0x002ea80000300800 */
[----:B------:R-:W2:Y:S04]  /*8cb90*/  LDL.LU R245, [R1+0xe4] ;  /* 0x0000e40001f57983 */ /* 0x000ea80000300800 */
[----:B------:R-:W2:Y:S04]  /*8cba0*/  LDL.LU R251, [R1+0xd4] ;  /* 0x0000d40001fb7983 */ /* 0x000ea80000300800 */
[----:B------:R1:W-:Y:S04]  /*8cbb0*/  @P6 STG.E desc[UR14][R230.64], R250 ;  /* 0x000000fae6006986 */ /* 0x0003e8000c10190e */
[----:B-1----:R-:W2:Y:S01]  /*8cbc0*/  LDL.LU R250, [R1+0x128] ;  /* 0x0001280001fa7983 */ /* 0x002ea20000300800 */
        /* <DEDUP_REMOVED lines=13> */
[----:B------:R-:W-:-:S03]  /*8cca0*/  ISETP.GE.AND P0, PT, R243, UR6, PT ;  /* 0x00000006f3007c0c */ /* 0x000fc6000bf06270 */
[----:B------:R-:W-:Y:S01]  /*8ccb0*/  IMAD.WIDE R228, R242, 0x4, R2 ;  /* 0x00000004f2e47825 */ /* 0x000fe200078e0202 */
[----:B------:R1:W-:Y:S01]  /*8ccc0*/  @P4 STG.E desc[UR14][R222.64], R246 ;  /* 0x000000f6de004986 */ /* 0x0003e2000c10190e */
[----:B------:R-:W-:Y:S01]  /*8ccd0*/  ULDC UR6, c[0x0][0x228] ;  /* 0x00008a0000067ab9 */ /* 0x000fe20000000800 */
[----:B------:R-:W-:Y:S01]  /*8cce0*/  ULDC UR8, c[0x0][0x228] ;  /* 0x00008a0000087ab9 */ /* 0x000fe20000000800 */
[C---:B------:R-:W-:Y:S01]  /*8ccf0*/  IMAD.WIDE R230, R0.reuse, 0x4, R240 ;  /* 0x0000000400e67825 */ /* 0x040fe200078e02f0 */
[----:B------:R-:W-:Y:S01]  /*8cd00*/  ISETP.LT.AND P4, PT, R215, UR4, !P1 ;  /* 0x00000004d7007c0c */ /* 0x000fe2000cf81270 */
[----:B------:R-:W-:Y:S01]  /*8cd10*/  ULDC UR10, c[0x0][0x228] ;  /* 0x00008a00000a7ab9 */ /* 0x000fe20000000800 */
[----:B------:R-:W-:Y:S01]  /*8cd20*/  ULDC UR4, c[0x0][0x248] ;  /* 0x0000920000047ab9 */ /* 0x000fe20000000800 */
[----:B-1----:R-:W2:Y:S01]  /*8cd30*/  LDL.LU R246, [R1+0x148] ;  /* 0x0001480001f67983 */ /* 0x002ea20000300800 */
[----:B------:R-:W-:Y:S01]  /*8cd40*/  VIADD R242, R0, UR4 ;  /* 0x0000000400f27c36 */ /* 0x000fe20008000000 */
[----:B------:R-:W-:Y:S01]  /*8cd50*/  IADD3 R243, R252, 0x16, RZ ;  /* 0x00000016fcf37810 */ /* 0x000fe20007ffe0ff */
[----:B------:R-:W-:Y:S01]  /*8cd60*/  IMAD.WIDE R222, R0, 0x4, R210 ;  /* 0x0000000400de7825 */ /* 0x000fe200078e02d2 */
[----:B------:R-:W-:Y:S01]  /*8cd70*/  ULDC UR4, c[0x0][0x228] ;  /* 0x00008a0000047ab9 */ /* 0x000fe20000000800 */
[----:B----4-:R1:W-:Y:S01]  /*8cd80*/  @P5 STG.E desc[UR14][R220.64], R247 ;  /* 0x000000f7dc005986 */ /* 0x0103e2000c10190e */
[----:B------:R-:W-:Y:S01]  /*8cd90*/  ISETP.LT.AND P5, PT, R207, UR6, !P1 ;  /* 0x00000006cf007c0c */ /* 0x000fe2000cfa1270 */
[----:B------:R-:W-:-:S02]  /*8cda0*/  ULDC UR6, c[0x0][0x22c] ;  /* 0x00008b0000067ab9 */ /* 0x000fc40000000800 */
[----:B---3--:R3:W-:Y:S01]  /*8cdb0*/  @P3 STG.E desc[UR14][R228.64], R248 ;  /* 0x000000f8e4003986 */ /* 0x0087e2000c10190e */
        /* <DEDUP_REMOVED lines=31> */
[C---:B------:R-:W-:Y:S01]  /*8cfb0*/  IMAD.WIDE R220, R242.reuse, 0x4, R208 ;  /* 0x00000004f2dc7825 */ /* 0x040fe200078e02d0 */
[----:B------:R-:W-:Y:S01]  /*8cfc0*/  ISETP.GE.AND P2, PT, R243, UR6, PT ;  /* 0x00000006f3007c0c */ /* 0x000fe2000bf46270 */
[----:B------:R-:W-:Y:S01]  /*8cfd0*/  ULDC UR6, c[0x0][0x228] ;  /* 0x00008a0000067ab9 */ /* 0x000fe20000000800 */
[----:B------:R-:W-:Y:S01]  /*8cfe0*/  ULDC UR8, c[0x0][0x228] ;  /* 0x00008a0000087ab9 */ /* 0x000fe20000000800 */
[----:B------:R-:W-:Y:S01]  /*8cff0*/  IMAD.WIDE R228, R242, 0x4, R2 ;  /* 0x00000004f2e47825 */ /* 0x000fe200078e0202 */
[----:B------:R1:W-:Y:S01]  /*8d000*/  @P4 STG.E desc[UR14][R222.64], R246 ;  /* 0x000000f6de004986 */ /* 0x0003e2000c10190e */
        /* <DEDUP_REMOVED lines=1074> */
[----:B------:R-:W-:Y:S04]  /*91330*/  @P4 STG.E desc[UR14][R220.64], R244 ;  /* 0x000000f4dc004986 */ /* 0x000fe8000c10190e */
[----:B------:R1:W-:Y:S04]  /*91340*/  @P5 STG.E desc[UR14][R222.64], R245 ;  /* 0x000000f5de005986 */ /* 0x0003e8000c10190e */
[----:B------:R1:W-:Y:S04]  /*91350*/  @P3 STG.E desc[UR14][R228.64], R251 ;  /* 0x000000fbe4003986 */ /* 0x0003e8000c10190e */
[----:B-1----:R-:W2:Y:S04]  /*91360*/  LDL.LU R245, [R1+0x550] ;  /* 0x0005500001f57983 */ /* 0x002ea80000300800 */
        /* <DEDUP_REMOVED lines=21> */
[----:B------:R-:W-:-:S02]  /*914c0*/  ULDC UR10, c[0x0][0x228] ;  /* 0x00008a00000a7ab9 */ /* 0x000fc40000000800 */
[C---:B------:R-:W-:Y:S01]  /*914d0*/  IMAD.WIDE R230, R0.reuse, 0x4, R240 ;  /* 0x0000000400e67825 */ /* 0x040fe200078e02f0 */
[----:B------:R-:W-:Y:S01]  /*914e0*/  ISETP.LT.AND P4, PT, R215, UR4, !P2 ;  /* 0x00000004d7007c0c */ /* 0x000fe2000d781270 */
        /* <DEDUP_REMOVED lines=23> */
[----:B------:R-:W-:Y:S04]  /*91660*/  @P3 STG.E desc[UR14][R228.64], R16 ;  /* 0x00000010e4003986 */ /* 0x000fe8000c10190e */
        /* <DEDUP_REMOVED lines=27> */
[C---:B------:R-:W-:Y:S01]  /*91820*/  VIADD R16, R0.reuse, UR4 ;  /* 0x0000000400107c36 */ /* 0x040fe20008000000 */
[----:B------:R-:W-:Y:S01]  /*91830*/  ULDC UR4, c[0x0][0x228] ;  /* 0x00008a0000047ab9 */ /* 0x000fe20000000800 */
[----:B------:R-:W-:-:S04]  /*91840*/  IMAD.WIDE R222, R0, 0x4, R210 ;  /* 0x0000000400de7825 */ /* 0x000fc800078e02d2 */
[----:B------:R-:W-:Y:S01]  /*91850*/  IMAD.WIDE R230, R16, 0x4, R240 ;  /* 0x0000000410e67825 */ /* 0x000fe200078e02f0 */
[----:B----4-:R1:W-:Y:S01]  /*91860*/  @P5 STG.E desc[UR14][R220.64], R247 ;  /* 0x000000f7dc005986 */ /* 0x0103e2000c10190e */
[----:B------:R-:W-:Y:S01]  /*91870*/  ISETP.LT.AND P5, PT, R207, UR6, !P1 ;  /* 0x00000006cf007c0c */ /* 0x000fe2000cfa1270 */
[----:B------:R-:W-:Y:S02]  /*91880*/  ULDC UR6, c[0x0][0x22c] ;  /* 0x00008b0000067ab9 */ /* 0x000fe40000000800 */
[----:B---3--:R3:W-:Y:S01]  /*91890*/  @P3 STG.E desc[UR14][R242.64], R248 ;  /* 0x000000f8f2003986 */ /* 0x0087e2000c10190e */
[----:B------:R-:W-:Y:S01]  /*918a0*/  ISETP.LT.AND P3, PT, R227, UR8, !P1 ;  /* 0x00000008e3007c0c */ /* 0x000fe2000cf61270 */
[----:B------:R-:W-:Y:S02]  /*918b0*/  ULDC UR8, c[0x0][0x228] ;  /* 0x00008a0000087ab9 */ /* 0x000fe40000000800 */
[----:B--2---:R2:W-:Y:S01]  /*918c0*/  @P6 STG.E desc[UR14][R228.64], R249 ;  /* 0x000000f9e4006986 */ /* 0x0045e2000c10190e */
[----:B------:R-:W-:Y:S01]  /*918d0*/  ISETP.LT.AND P6, PT, R219, UR10, !P2 ;  /* 0x0000000adb007c0c */ /* 0x000fe2000d7c1270 */
[----:B------:R-:W-:-:S02]  /*918e0*/  ULDC UR10, c[0x0][0x228] ;  /* 0x00008a00000a7ab9 */ /* 0x000fc40000000800 */
[----:B-1----:R-:W4:Y:S04]  /*918f0*/  LDL.LU R247, [R1+0x588] ;  /* 0x0005880001f77983 */ /* 0x002f280000300800 */
[----:B---3--:R-:W3:Y:S04]  /*91900*/  LDL.LU R248, [R1+0x568] ;  /* 0x0005680001f87983 */ /* 0x008ee80000300800 */
[----:B--2---:R-:W2:Y:S01]  /*91910*/  LDL.LU R249, [R1+0x3f8] ;  /* 0x0003f80001f97983 */ /* 0x004ea20000300800 */
        /* <DEDUP_REMOVED lines=9> */
[----:B------:R-:W-:-:S02]  /*919b0*/  IADD3 R242, R252, 0x46, RZ ;  /* 0x00000046fcf27810 */ /* 0x000fc40007ffe0ff */
[----:B------:R-:W-:Y:S01]  /*919c0*/  ISETP.LT.AND P4, PT, R215, UR4, !P2 ;  /* 0x00000004d7007c0c */ /* 0x000fe2000d781270 */
[----:B------:R-:W-:Y:S01]  /*919d0*/  ULDC UR4, c[0x0][0x248] ;  /* 0x0000920000047ab9 */ /* 0x000fe20000000800 */
[----:B------:R-:W-:Y:S01]  /*919e0*/  ISETP.GE.AND P1, PT, R242, UR6, PT ;  /* 0x00000006f2007c0c */ /* 0x000fe2000bf26270 */
[----:B------:R-:W-:Y:S01]  /*919f0*/  ULDC UR6, c[0x0][0x228] ;  /* 0x00008a0000067ab9 */ /* 0x000fe20000000800 */
[----:B------:R-:W-:Y:S02]  /*91a00*/  ISETP.LT.AND P3, PT, R227, UR8, !P2 ;  /* 0x00000008e3007c0c */ /* 0x000fe4000d761270 */
[----:B------:R-:W-:Y:S01]  /*91a10*/  ISETP.LT.AND P6, PT, R219, UR10, !P0 ;  /* 0x0000000adb007c0c */ /* 0x000fe2000c7c1270 */
[C---:B------:R-:W-:Y:S01]  /*91a20*/  VIADD R0, R16.reuse, UR4 ;  /* 0x0000000410007c36 */ /* 0x040fe20008000000 */
[----:B------:R-:W-:Y:S01]  /*91a30*/  ISETP.LT.AND P5, PT, R207, UR6, !P2 ;  /* 0x00000006cf007c0c */ /* 0x000fe2000d7a1270 */
[----:B------:R-:W-:Y:S01]  /*91a40*/  IMAD.WIDE R222, R16, 0x4, R210 ;  /* 0x0000000410de7825 */ /* 0x000fe200078e02d2 */
[----:B------:R-:W-:Y:S01]  /*91a50*/  IADD3 R230, R252, 0x47, RZ ;  /* 0x00000047fce67810 */ /* 0x000fe20007ffe0ff */
[----:B------:R-:W-:Y:S01]  /*91a60*/  ULDC UR6, c[0x0][0x22c] ;  /* 0x00008b0000067ab9 */ /* 0x000fe20000000800 */
[----:B------:R-:W-:Y:S01]  /*91a70*/  ULDC UR4, c[0x0][0x228] ;  /* 0x00008a0000047ab9 */ /* 0x000fe20000000800 */
        /* <DEDUP_REMOVED lines=9> */
[----:B------:R-:W-:Y:S02]  /*91b10*/  ULDC UR4, c[0x0][0x248] ;  /* 0x0000920000047ab9 */ /* 0x000fe40000000800 */
[----:B------:R-:W-:Y:S01]  /*91b20*/  VIADD R230, R0, UR4 ;  /* 0x0000000400e67c36 */ /* 0x000fe20008000000 */
[----:B------:R-:W-:Y:S01]  /*91b30*/  IADD3 R231, R252, 0x48, RZ ;  /* 0x00000048fce77810 */ /* 0x000fe20007ffe0ff */
[----:B------:R-:W-:Y:S01]  /*91b40*/  ULDC UR4, c[0x0][0x228] ;  /* 0x00008a0000047ab9 */ /* 0x000fe20000000800 */
[----:B-1----:R-:W2:Y:S01]  /*91b50*/  LDL.LU R246, [R1+0x59c] ;  /* 0x00059c0001f67983 */ /* 0x002ea20000300800 */
[----:B------:R-:W-:-:S03]  /*91b60*/  IMAD.WIDE R222, R0, 0x4, R2 ;  /* 0x0000000400de7825 */ /* 0x000fc600078e0202 */
        /* <DEDUP_REMOVED lines=10> */
[----:B---3--:R-:W3:Y:S01]  /*91c10*/  LDL.LU R248, [R1+0x56c] ;  /* 0x00056c0001f87983 */ /* 0x008ee20000300800 */
[----:B------:R-:W-:-:S03]  /*91c20*/  IMAD.WIDE R220, R0, 0x4, R210 ;  /* 0x0000000400dc7825 */ /* 0x000fc600078e02d2 */
[----:B--2---:R-:W2:Y:S01]  /*91c30*/  LDL.LU R249, [R1+0x3fc] ;  /* 0x0003fc0001f97983 */ /* 0x004ea20000300800 */
[----:B------:R-:W-:-:S04]  /*91c40*/  IMAD.WIDE R16, R0, 0x4, R208 ;  /* 0x0000000400107825 */ /* 0x000fc800078e02d0 */
[C---:B------:R-:W-:Y:S01]  /*91c50*/  IMAD.WIDE R228, R230.reuse, 0x4, R240 ;  /* 0x00000004e6e47825 */ /* 0x040fe200078e02f0 */
[----:B------:R-:W-:Y:S04]  /*91c60*/  @P4 STG.E desc[UR14][R220.64], R245 ;  /* 0x000000f5dc004986 */ /* 0x000fe8000c10190e */
[----:B------:R1:W-:Y:S04]  /*91c70*/  @P5 STG.E desc[UR14][R16.64], R251 ;  /* 0x000000fb10005986 */ /* 0x0003e8000c10190e */
[----:B------:R-:W-:Y:S04]  /*91c80*/  @P3 STG.E desc[UR14][R222.64], R18 ;  /* 0x00000012de003986 */ /* 0x000fe8000c10190e */
[----:B-1----:R-:W2:Y:S04]  /*91c90*/  LDL.LU R251, [R1+0x55c] ;  /* 0x00055c0001fb7983 */ /* 0x002ea80000300800 */
[----:B------:R1:W-:Y:S04]  /*91ca0*/  @P6 STG.E desc[UR14][R228.64], R250 ;  /* 0x000000fae4006986 */ /* 0x0003e8000c10190e */
[----:B-1----:R-:W2:Y:S01]  /*91cb0*/  LDL.LU R250, [R1+0x1dc] ;  /* 0x0001dc0001fa7983 */ /* 0x002ea20000300800 */
[----:B------:R-:W-:Y:S01]  /*91cc0*/  ISETP.GE.AND P0, PT, R231, UR6, PT ;  /* 0x00000006e7007c0c */ /* 0x000fe2000bf06270 */
[----:B------:R-:W-:Y:S01]  /*91cd0*/  ULDC UR6, c[0x0][0x228] ;  /* 0x00008a0000067ab9 */ /* 0x000fe20000000800 */
[----:B------:R-:W-:Y:S01]  /*91ce0*/  ISETP.LT.AND P4, PT, R215, UR4, !P1 ;  /* 0x00000004d7007c0c */ /* 0x000fe2000cf81270 */
[C---:B------:R-:W-:Y:S01]  /*91cf0*/  IMAD.WIDE R16, R230.reuse, 0x4, R210 ;  /* 0x00000004e6107825 */ /* 0x040fe200078e02d2 */
[----:B------:R-:W-:Y:S01]  /*91d00*/  ISETP.LT.AND P5, PT, R207, UR6, !P1 ;  /* 0x00000006cf007c0c */ /* 0x000fe2000cfa1270 */
[----:B------:R-:W-:Y:S01]  /*91d10*/  ULDC UR4, c[0x0][0x248] ;  /* 0x0000920000047ab9 */ /* 0x000fe20000000800 */
[----:B------:R-:W-:Y:S01]  /*91d20*/  ISETP.LT.AND P3, PT, R227, UR8, !P1 ;  /* 0x00000008e3007c0c */ /* 0x000fe2000cf61270 */
[----:B------:R-:W-:Y:S01]  /*91d30*/  IMAD.WIDE R220, R230, 0x4, R208 ;  /* 0x00000004e6dc7825 */ /* 0x000fe200078e02d0 */
[----:B------:R-:W-:Y:S01]  /*91d40*/  ISETP.LT.AND P6, PT, R219, UR10, !P2 ;  /* 0x0000000adb007c0c */ /* 0x000fe2000d7c1270 */
[----:B------:R-:W-:Y:S01]  /*91d50*/  ULDC UR6, c[0x0][0x22c] ;  /* 0x00008b0000067ab9 */ /* 0x000fe20000000800 */
[----:B------:R-:W-:Y:S01]  /*91d60*/  IADD3 R18, R252, 0x49, RZ ;  /* 0x00000049fc127810 */ /* 0x000fe20007ffe0ff */
[----:B------:R-:W-:Y:S01]  /*91d70*/  IMAD.WIDE R222, R230, 0x4, R2 ;  /* 0x00000004e6de7825 */ /* 0x000fe200078e0202 */
[----:B------:R-:W-:Y:S01]  /*91d80*/  ULDC UR8, c[0x0][0x228] ;  /* 0x00008a0000087ab9 */ /* 0x000fe20000000800 */
[----:B------:R-:W-:Y:S01]  /*91d90*/  ULDC UR10, c[0x0][0x228] ;  /* 0x00008a00000a7ab9 */ /* 0x000fe20000000800 */
[----:B------:R-:W-:Y:S01]  /*91da0*/  ISETP.GE.AND P1, PT, R18, UR6, PT ;  /* 0x0000000612007c0c */ /* 0x000fe2000bf26270 */
[----:B------:R-:W-:Y:S01]  /*91db0*/  VIADD R0, R230, UR4 ;  /* 0x00000004e6007c36 */ /* 0x000fe20008000000 */
[----:B------:R-:W-:Y:S01]  /*91dc0*/  ULDC UR4, c[0x0][0x228] ;  /* 0x00008a0000047ab9 */ /* 0x000fe20000000800 */
[----:B------:R-:W-:Y:S01]  /*91dd0*/  ULDC UR6, c[0x0][0x228] ;  /* 0x00008a0000067ab9 */ /* 0x000fe20000000800 */
[----:B------:R1:W-:Y:S01]  /*91de0*/  @P4 STG.E desc[UR14][R16.64], R246 ;  /* 0x000000f610004986 */ /* 0x0003e2000c10190e */
[----:B------:R-:W-:Y:S01]  /*91df0*/  ISETP.LT.AND P4, PT, R215, UR4, !P2 ;  /* 0x00000004d7007c0c */ /* 0x000fe2000d781270 */
[----:B------:R-:W-:Y:S01]  /*91e00*/  IMAD.WIDE R228, R0, 0x4, R240 ;  /* 0x0000000400e47825 */ /* 0x000fe200078e02f0 */
[----:B------:R-:W-:Y:S01]  /*91e10*/  IADD3 R18, R252, 0x4a, RZ ;  /* 0x0000004afc127810 */ /* 0x000fe20007ffe0ff */
[----:B------:R-:W-:-:S02]  /*91e20*/  ULDC UR4, c[0x0][0x248] ;  /* 0x0000920000047ab9 */ /* 0x000fc40000000800 */
[C---:B------:R-:W-:Y:S01]  /*91e30*/  VIADD R231, R0.reuse, UR4 ;  /* 0x0000000400e77c36 */ /* 0x040fe20008000000 */
[----:B------:R-:W-:Y:S01]  /*91e40*/  ULDC UR4, c[0x0][0x228] ;  /* 0x00008a0000047ab9 */ /* 0x000fe20000000800 */
[C---:B-1----:R-:W-:Y:S01]  /*91e50*/  IMAD.WIDE R16, R0.reuse, 0x4, R210 ;  /* 0x0000000400107825 */ /* 0x042fe200078e02d2 */
        /* <DEDUP_REMOVED lines=8> */
[----:B------:R-:W-:Y:S01]  /*91ee0*/  ULDC UR10, c[0x0][0x228] ;  /* 0x00008a00000a7ab9 */ /* 0x000fe20000000800 */
[----:B-1----:R-:W-:Y:S01]  /*91ef0*/  IMAD.WIDE R220, R0, 0x4, R208 ;  /* 0x0000000400dc7825 */ /* 0x002fe200078e02d0 */
[----:B------:R-:W-:Y:S01]  /*91f00*/  ISETP.GE.AND P2, PT, R18, UR6, PT ;  /* 0x0000000612007c0c */ /* 0x000fe2000bf46270 */
[----:B------:R-:W-:-:S02]  /*91f10*/  ULDC UR6, c[0x0][0x228] ;  /* 0x00008a0000067ab9 */ /* 0x000fc40000000800 */
[----:B---3--:R-:W-:-:S04]  /*91f20*/  IMAD.WIDE R222, R0, 0x4, R2 ;  /* 0x0000000400de7825 */ /* 0x008fc800078e0202 */
[----:B--2---:R-:W-:Y:S01]  /*91f30*/  IMAD.WIDE R228, R231, 0x4, R240 ;  /* 0x00000004e7e47825 */ /* 0x004fe200078e02f0 */
[----:B------:R-:W-:Y:S01]  /*91f40*/  IADD3 R0, R252, 0x4b, RZ ;  /* 0x0000004bfc007810 */ /* 0x000fe20007ffe0ff */
[----:B------:R1:W-:Y:S01]  /*91f50*/  @P4 STG.E desc[UR14][R16.64], R251 ;  /* 0x000000fb10004986 */ /* 0x0003e2000c10190e */
[----:B------:R-:W-:Y:S01]  /*91f60*/  ISETP.LT.AND P4, PT, R215, UR4, !P0 ;  /* 0x00000004d7007c0c */ /* 0x000fe2000c781270 */
[----:B------:R-:W-:Y:S02]  /*91f70*/  ULDC UR4, c[0x0][0x248] ;  /* 0x0000920000047ab9 */ /* 0x000fe40000000800 */
[----:B------:R2:W-:Y:S01]  /*91f80*/  @P5 STG.E desc[UR14][R220.64], R250 ;  /* 0x000000fadc005986 */ /* 0x0005e2000c10190e */
[----:B------:R-:W-:Y:S01]  /*91f90*/  ISETP.LT.AND P5, PT, R207, UR6, !P0 ;  /* 0x00000006cf007c0c */ /* 0x000fe2000c7a1270 */
[----:B-1----:R-:W-:Y:S01]  /*91fa0*/  IMAD.WIDE R16, R231, 0x4, R210 ;  /* 0x00000004e7107825 */ /* 0x002fe200078e02d2 */
[----:B------:R-:W-:Y:S01]  /*91fb0*/  ULDC UR6, c[0x0][0x22c] ;  /* 0x00008b0000067ab9 */ /* 0x000fe20000000800 */
[----:B------:R1:W-:Y:S01]  /*91fc0*/  @P3 STG.E desc[UR14][R222.64], R19 ;  /* 0x00000013de003986 */ /* 0x0003e2000c10190e */
[----:B------:R-:W-:Y:S01]  /*91fd0*/  ISETP.LT.AND P3, PT, R227, UR8, !P0 ;  /* 0x00000008e3007c0c */ /* 0x000fe2000c761270 */
[----:B------:R-:W-:-:S02]  /*91fe0*/  ULDC UR8, c[0x0][0x228] ;  /* 0x00008a0000087ab9 */ /* 0x000fc40000000800 */
[----:B------:R3:W-:Y:S01]  /*91ff0*/  @P6 STG.E desc[UR14][R228.64], R12 ;  /* 0x0000000ce4006986 */ /* 0x0007e2000c10190e */
[----:B------:R-:W-:Y:S01]  /*92000*/  ISETP.LT.AND P6, PT, R219, UR10, !P1 ;  /* 0x0000000adb007c0c */ /* 0x000fe2000cfc1270 */
[----:B------:R-:W-:Y:S01]  /*92010*/  ULDC UR10, c[0x0][0x228] ;  /* 0x00008a00000a7ab9 */ /* 0x000fe20000000800 */
[----:B--2---:R-:W-:Y:S01]  /*92020*/  IMAD.WIDE R220, R231, 0x4, R2 ;  /* 0x00000004e7dc7825 */ /* 0x004fe200078e0202 */
[----:B------:R-:W-:-:S03]  /*92030*/  ISETP.GE.AND P0, PT, R0, UR6, PT ;  /* 0x0000000600007c0c */ /* 0x000fc6000bf06270 */
[C---:B-1----:R-:W-:Y:S01]  /*92040*/  IMAD.WIDE R18, R231.reuse, 0x4, R208 ;  /* 0x00000004e7127825 */ /* 0x042fe200078e02d0 */
[----:B------:R1:W-:Y:S01]  /*92050*/  @P4 STG.E desc[UR14][R16.64], R8 ;  /* 0x0000000810004986 */ /* 0x0003e2000c10190e */
[----:B------:R-:W-:Y:S02]  /*92060*/  ULDC UR6, c[0x0][0x228] ;  /* 0x00008a0000067ab9 */ /* 0x000fe40000000800 */
[----:B---3--:R-:W-:Y:S01]  /*92070*/  VIADD R229, R231, UR4 ;  /* 0x00000004e7e57c36 */ /* 0x008fe20008000000 */
[----:B------:R-:W-:Y:S01]  /*92080*/  ULDC UR4, c[0x0][0x228] ;  /* 0x00008a0000047ab9 */ /* 0x000fe20000000800 */
[----:B------:R2:W-:Y:S01]  /*92090*/  @P5 STG.E desc[UR14][R18.64], R4 ;  /* 0x0000000412005986 */ /* 0x0005e2000c10190e */
[----:B------:R-:W-:Y:S01]  /*920a0*/  ISETP.LT.AND P4, PT, R215, UR4, !P1 ;  /* 0x00000004d7007c0c */ /* 0x000fe2000cf81270 */
[----:B------:R-:W-:Y:S01]  /*920b0*/  IMAD.WIDE R222, R229, 0x4, R240 ;  /* 0x00000004e5de7825 */ /* 0x000fe200078e02f0 */
[----:B------:R-:W-:Y:S01]  /*920c0*/  ISETP.LT.AND P5, PT, R207, UR6, !P1 ;  /* 0x00000006cf007c0c */ /* 0x000fe2000cfa1270 */
[----:B------:R3:W-:Y:S01]  /*920d0*/  @P3 STG.E desc[UR14][R220.64], R24 ;  /* 0x00000018dc003986 */ /* 0x0007e2000c10190e */
[----:B------:R-:W-:Y:S01]  /*920e0*/  ISETP.LT.AND P3, PT, R227, UR8, !P1 ;  /* 0x00000008e3007c0c */ /* 0x000fe2000cf61270 */
[----:B------:R-:W-:Y:S01]  /*920f0*/  ULDC UR4, c[0x0][0x248] ;  /* 0x0000920000047ab9 */ /* 0x000fe20000000800 */
[----:B------:R-:W-:Y:S01]  /*92100*/  IADD3 R0, R252, 0x4c, RZ ;  /* 0x0000004cfc007810 */ /* 0x000fe20007ffe0ff */
[----:B------:R4:W-:Y:S01]  /*92110*/  @P6 STG.E desc[UR14][R222.64], R20 ;  /* 0x00000014de006986 */ /* 0x0009e2000c10190e */
[----:B------:R-:W-:Y:S01]  /*92120*/  ISETP.LT.AND P6, PT, R219, UR10, !P2 ;  /* 0x0000000adb007c0c */ /* 0x000fe2000d7c1270 */
[----:B-1----:R-:W-:Y:S01]  /*92130*/  IMAD.WIDE R16, R229, 0x4, R210 ;  /* 0x00000004e5107825 */ /* 0x002fe200078e02d2 */
[----:B------:R-:W-:Y:S01]  /*92140*/  ULDC UR6, c[0x0][0x22c] ;  /* 0x00008b0000067ab9 */ /* 0x000fe20000000800 */
[----:B------:R-:W-:-:S02]  /*92150*/  ULDC UR8, c[0x0][0x228] ;  /* 0x00008a0000087ab9 */ /* 0x000fc40000000800 */
[----:B--2---:R-:W-:Y:S01]  /*92160*/  IMAD.WIDE R18, R229, 0x4, R208 ;  /* 0x00000004e5127825 */ /* 0x004fe200078e02d0 */
[----:B------:R-:W-:-:S03]  /*92170*/  ISETP.GE.AND P1, PT, R0, UR6, PT ;  /* 0x0000000600007c0c */ /* 0x000fc6000bf26270 */
[C---:B---3--:R-:W-:Y:S01]  /*92180*/  IMAD.WIDE R220, R229.reuse, 0x4, R2 ;  /* 0x00000004e5dc7825 */ /* 0x048fe200078e0202 */
[----:B------:R1:W-:Y:S01]  /*92190*/  @P4 STG.E desc[UR14][R16.64], R28 ;  /* 0x0000001c10004986 */ /* 0x0003e2000c10190e */
[----:B------:R-:W-:Y:S01]  /*921a0*/  ULDC UR6, c[0x0][0x228] ;  /* 0x00008a0000067ab9 */ /* 0x000fe20000000800 */
[----:B------:R-:W-:Y:S01]  /*921b0*/  ULDC UR10, c[0x0][0x228] ;  /* 0x00008a00000a7ab9 */ /* 0x000fe20000000800 */
[----:B------:R-:W-:Y:S01]  /*921c0*/  VIADD R231, R229, UR4 ;  /* 0x00000004e5e77c36 */ /* 0x000fe20008000000 */
[----:B------:R-:W-:Y:S01]  /*921d0*/  ULDC UR4, c[0x0][0x228] ;  /* 0x00008a0000047ab9 */ /* 0x000fe20000000800 */
[----:B------:R2:W-:Y:S01]  /*921e0*/  @P5 STG.E desc[UR14][R18.64], R44 ;  /* 0x0000002c12005986 */ /* 0x0005e2000c10190e */
[----:B------:R-:W-:Y:S01]  /*921f0*/  ISETP.LT.AND P4, PT, R215, UR4, !P2 ;  /* 0x00000004d7007c0c */ /* 0x000fe2000d781270 */
[----:B----4-:R-:W-:Y:S01]  /*92200*/  IMAD.WIDE R222, R231, 0x4, R240 ;  /* 0x00000004e7de7825 */ /* 0x010fe200078e02f0 */
[----:B------:R-:W-:Y:S01]  /*92210*/  ISETP.LT.AND P5, PT, R207, UR6, !P2 ;  /* 0x00000006cf007c0c */ /* 0x000fe2000d7a1270 */
[----:B------:R-:W-:Y:S01]  /*92220*/  @P3 STG.E desc[UR14][R220.64], R48 ;  /* 0x00000030dc003986 */ /* 0x000fe2000c10190e */
        /* <DEDUP_REMOVED lines=8> */
[C---:B--2---:R-:W-:Y:S01]  /*922b0*/  IMAD.WIDE R18, R231.reuse, 0x4, R2 ;  /* 0x00000004e7127825 */ /* 0x044fe200078e0202 */
[----:B------:R-:W-:Y:S01]  /*922c0*/  ISETP.GE.AND P2, PT, R0, UR6, PT ;  /* 0x0000000600007c0c */ /* 0x000fe2000bf46270 */
[----:B------:R-:W-:Y:S01]  /*922d0*/  ULDC UR6, c[0x0][0x228] ;  /* 0x00008a0000067ab9 */ /* 0x000fe20000000800 */
[----:B------:R-:W-:Y:S01]  /*922e0*/  ULDC UR10, c[0x0][0x228] ;  /* 0x00008a00000a7ab9 */ /* 0x000fe20000000800 */
[----:B---3--:R-:W-:-:S04]  /*922f0*/  IMAD.WIDE R12, R231, 0x4, R210 ;  /* 0x00000004e70c7825 */ /* 0x008fc800078e02d2 */
[----:B------:R-:W-:Y:S01]  /*92300*/  VIADD R223, R231, UR4 ;  /* 0x00000004e7df7c36 */ /* 0x000fe20008000000 */
[----:B------:R-:W-:Y:S01]  /*92310*/  ULDC UR4, c[0x0][0x228] ;  /* 0x00008a0000047ab9 */ /* 0x000fe20000000800 */
[----:B------:R1:W-:Y:S01]  /*92320*/  @P4 STG.E desc[UR14][R12.64], R9 ;  /* 0x000000090c004986 */ /* 0x0003e2000c10190e */
[----:B------:R-:W-:Y:S01]  /*92330*/  ISETP.LT.AND P4, PT, R215, UR4, !P0 ;  /* 0x00000004d7007c0c */ /* 0x000fe2000c781270 */
[----:B------:R-:W-:Y:S01]  /*92340*/  IMAD.WIDE R220, R223, 0x4, R240 ;  /* 0x00000004dfdc7825 */ /* 0x000fe200078e02f0 */
[----:B------:R-:W-:Y:S01]  /*92350*/  IADD3 R0, R252, 0x4e, RZ ;  /* 0x0000004efc007810 */ /* 0x000fe20007ffe0ff */
[----:B------:R2:W-:Y:S01]  /*92360*/  @P5 STG.E desc[UR14][R16.64], R5 ;  /* 0x0000000510005986 */ /* 0x0005e2000c10190e */
[----:B------:R-:W-:Y:S01]  /*92370*/  ISETP.LT.AND P5, PT, R207, UR6, !P0 ;  /* 0x00000006cf007c0c */ /* 0x000fe2000c7a1270 */
[----:B------:R-:W-:Y:S01]  /*92380*/  ULDC UR4, c[0x0][0x248] ;  /* 0x0000920000047ab9 */ /* 0x000fe20000000800 */
[----:B------:R-:W-:Y:S01]  /*92390*/  ULDC UR6, c[0x0][0x22c] ;  /* 0x00008b0000067ab9 */ /* 0x000fe20000000800 */
[----:B------:R3:W-:Y:S01]  /*923a0*/  @P3 STG.E desc[UR14][R18.64], R25 ;  /* 0x0000001912003986 */ /* 0x0007e2000c10190e */
[----:B------:R-:W-:Y:S01]  /*923b0*/  ISETP.LT.AND P3, PT, R227, UR8, !P0 ;  /* 0x00000008e3007c0c */ /* 0x000fe2000c761270 */
[----:B------:R-:W-:-:S02]  /*923c0*/  ULDC UR8, c[0x0][0x228] ;  /* 0x00008a0000087ab9 */ /* 0x000fc40000000800 */
[----:B------:R-:W-:Y:S01]  /*923d0*/  @P6 STG.E desc[UR14][R220.64], R21 ;  /* 0x00000015dc006986 */ /* 0x000fe2000c10190e */
[----:B------:R-:W-:Y:S01]  /*923e0*/  ISETP.LT.AND P6, PT, R219, UR10, !P1 ;  /* 0x0000000adb007c0c */ /* 0x000fe2000cfc1270 */
[----:B-1----:R-:W-:-:S04]  /*923f0*/  IMAD.WIDE R8, R223, 0x4, R208 ;  /* 0x00000004df087825 */ /* 0x002fc800078e02d0 */
[C---:B--2---:R-:W-:Y:S01]  /*92400*/  IMAD.WIDE R4, R223.reuse, 0x4, R210 ;  /* 0x00000004df047825 */ /* 0x044fe200078e02d2 */
[----:B------:R-:W-:Y:S01]  /*92410*/  ISETP.GE.AND P0, PT, R0, UR6, PT ;  /* 0x0000000600007c0c */ /* 0x000fe2000bf06270 */
[----:B------:R-:W-:Y:S01]  /*92420*/  ULDC UR6, c[0x0][0x228] ;  /* 0x00008a0000067ab9 */ /* 0x000fe20000000800 */
[----:B------:R-:W-:Y:S01]  /*92430*/  ULDC UR10, c[0x0][0x228] ;  /* 0x00008a00000a7ab9 */ /* 0x000fe20000000800 */
[C---:B------:R-:W-:Y:S01]  /*92440*/  IMAD.WIDE R12, R223.reuse, 0x4, R2 ;  /* 0x00000004df0c7825 */ /* 0x040fe200078e0202 */
[----:B------:R1:W-:Y:S03]  /*92450*/  @P4 STG.E desc[UR14][R4.64], R29 ;  /* 0x0000001d04004986 */ /* 0x0003e6000c10190e */
        /* <DEDUP_REMOVED lines=11> */
[----:B-1----:R-:W-:Y:S01]  /*92510*/  IMAD.WIDE R4, R19, 0x4, R210 ;  /* 0x0000000413047825 */ /* 0x002fe200078e02d2 */
[----:B------:R-:W-:Y:S01]  /*92520*/  ISETP.LT.AND P6, PT, R219, UR10, !P2 ;  /* 0x0000000adb007c0c */ /* 0x000fe2000d7c1270 */
[----:B------:R-:W-:Y:S01]  /*92530*/  ULDC UR6, c[0x0][0x22c] ;  /* 0x00008b0000067ab9 */ /* 0x000fe20000000800 */
[----:B------:R-:W-:Y:S01]  /*92540*/  ULDC UR8, c[0x0][0x228] ;  /* 0x00008a0000087ab9 */ /* 0x000fe20000000800 */
        /* <DEDUP_REMOVED lines=48> */
[----:B----4-:R-:W-:Y:S01]  /*92850*/  VIADD R17, R19, UR4 ;  /* 0x0000000413117c36 */ /* 0x010fe20008000000 */
        /* <DEDUP_REMOVED lines=9> */
[----:B------:R-:W-:Y:S01]  /*928f0*/  @P6 STG.E desc[UR14][R14.64], R23 ;  /* 0x000000170e006986 */ /* 0x000fe2000c10190e */
[----:B-1----:R-:W-:Y:S01]  /*92900*/  IMAD.WIDE R4, R17, 0x4, R210 ;  /* 0x0000000411047825 */ /* 0x002fe200078e02d2 */
[----:B------:R-:W-:Y:S01]  /*92910*/  ISETP.LT.AND P6, PT, R219, UR10, !P2 ;  /* 0x0000000adb007c0c */ /* 0x000fe2000d7c1270 */
[----:B------:R-:W-:Y:S01]  /*92920*/  ULDC UR6, c[0x0][0x22c] ;  /* 0x00008b0000067ab9 */ /* 0x000fe20000000800 */
[----:B------:R-:W-:Y:S01]  /*92930*/  ULDC UR8, c[0x0][0x228] ;  /* 0x00008a0000087ab9 */ /* 0x000fe20000000800 */
[----:B--2---:R-:W-:Y:S01]  /*92940*/  IMAD.WIDE R6, R17, 0x4, R208 ;  /* 0x0000000411067825 */ /* 0x004fe200078e02d0 */
[----:B------:R-:W-:-:S03]  /*92950*/  ISETP.GE.AND P1, PT, R0, UR6, PT ;  /* 0x0000000600007c0c */ /* 0x000fc6000bf26270 */
[C---:B------:R-:W-:Y:S01]  /*92960*/  IMAD.WIDE R8, R17.reuse, 0x4, R2 ;  /* 0x0000000411087825 */ /* 0x040fe200078e0202 */
[----:B------:R1:W-:Y:S01]  /*92970*/  @P4 STG.E desc[UR14][R4.64], R31 ;  /* 0x0000001f04004986 */ /* 0x0003e2000c10190e */
[----:B------:R-:W-:Y:S01]  /*92980*/  ULDC UR6, c[0x0][0x228] ;  /* 0x00008a0000067ab9 */ /* 0x000fe20000000800 */
[----:B------:R-:W-:Y:S01]  /*92990*/  ULDC UR10, c[0x0][0x228] ;  /* 0x00008a00000a7ab9 */ /* 0x000fe20000000800 */
        /* <DEDUP_REMOVED lines=15> */
[C---:B--2---:R-:W-:Y:S01]  /*92a90*/  IMAD.WIDE R6, R13.reuse, 0x4, R208 ;  /* 0x000000040d067825 */ /* 0x044fe200078e02d0 */
[----:B------:R-:W-:Y:S01]  /*92aa0*/  ISETP.GE.AND P2, PT, R0, UR6, PT ;  /* 0x0000000600007c0c */ /* 0x000fe2000bf46270 */
[----:B------:R-:W1:Y:S01]  /*92ab0*/  LDS.128 R20, [R203] ;  /* 0x00000000cb147984 */ /* 0x000e620000000c00 */
[----:B------:R-:W-:Y:S01]  /*92ac0*/  ULDC UR6, c[0x0][0x228] ;  /* 0x00008a0000067ab9 */ /* 0x000fe20000000800 */
[C---:B---3--:R-:W-:Y:S01]  /*92ad0*/  IMAD.WIDE R8, R13.reuse, 0x4, R2 ;  /* 0x000000040d087825 */ /* 0x048fe200078e0202 */
[----:B------:R-:W-:Y:S01]  /*92ae0*/  ULDC UR10, c[0x0][0x228] ;  /* 0x00008a00000a7ab9 */ /* 0x000fe20000000800 */
[----:B------:R2:W-:Y:S02]  /*92af0*/  @P4 STG.E desc[UR14][R4.64], R36 ;  /* 0x0000002404004986 */ /* 0x0005e4000c10190e */
        /* <DEDUP_REMOVED lines=11> */
[----:B--2---:R-:W-:Y:S01]  /*92bb0*/  IMAD.WIDE R4, R15, 0x4, R210 ;  /* 0x000000040f047825 */ /* 0x004fe200078e02d2 */
[----:B------:R-:W-:Y:S01]  /*92bc0*/  ISETP.LT.AND P6, PT, R219, UR10, !P1 ;  /* 0x0000000adb007c0c */ /* 0x000fe2000cfc1270 */
[----:B------:R-:W-:Y:S01]  /*92bd0*/  ULDC UR6, c[0x0][0x22c] ;  /* 0x00008b0000067ab9 */ /* 0x000fe20000000800 */
[----:B------:R-:W-:Y:S01]  /*92be0*/  ULDC UR8, c[0x0][0x228] ;  /* 0x00008a0000087ab9 */ /* 0x000fe20000000800 */
[C---:B---3--:R-:W-:Y:S01]  /*92bf0*/  IMAD.WIDE R6, R15.reuse, 0x4, R208 ;  /* 0x000000040f067825 */ /* 0x048fe200078e02d0 */
[----:B------:R-:W-:Y:S01]  /*92c00*/  ISETP.GE.AND P0, PT, R0, UR6, PT ;  /* 0x0000000600007c0c */ /* 0x000fe2000bf06270 */
[----:B------:R-:W2:Y:S01]  /*92c10*/  LDL.LU R203, [R1+0x2ae0] ;  /* 0x002ae00001cb7983 */ /* 0x000ea20000300800 */
[----:B------:R-:W-:Y:S01]  /*92c20*/  ULDC UR6, c[0x0][0x228] ;  /* 0x00008a0000067ab9 */ /* 0x000fe20000000800 */
[C---:B----4-:R-:W-:Y:S01]  /*92c30*/  IMAD.WIDE R8, R15.reuse, 0x4, R2 ;  /* 0x000000040f087825 */ /* 0x050fe200078e0202 */
[----:B------:R-:W-:Y:S01]  /*92c40*/  ULDC UR10, c[0x0][0x228] ;  /* 0x00008a00000a7ab9 */ /* 0x000fe20000000800 */
[----:B------:R3:W-:Y:S02]  /*92c50*/  @P4 STG.E desc[UR14][R4.64], R60 ;  /* 0x0000003c04004986 */ /* 0x0007e4000c10190e */
[----:B------:R-:W-:Y:S01]  /*92c60*/  VIADD R13, R15, UR4 ;  /* 0x000000040f0d7c36 */ /* 0x000fe20008000000 */
        /* <DEDUP_REMOVED lines=10> */
[----:B---3--:R-:W-:Y:S01]  /*92d10*/  IMAD.WIDE R4, R13, 0x4, R210 ;  /* 0x000000040d047825 */ /* 0x008fe200078e02d2 */
[----:B------:R-:W-:Y:S01]  /*92d20*/  ISETP.LT.AND P6, PT, R219, UR10, !P2 ;  /* 0x0000000adb007c0c */ /* 0x000fe2000d7c1270 */
[----:B------:R-:W-:Y:S01]  /*92d30*/  ULDC UR6, c[0x0][0x22c] ;  /* 0x00008b0000067ab9 */ /* 0x000fe20000000800 */
[----:B------:R-:W-:Y:S01]  /*92d40*/  ULDC UR8, c[0x0][0x228] ;  /* 0x00008a0000087ab9 */ /* 0x000fe20000000800 */
[----:B----4-:R-:W-:Y:S01]  /*92d50*/  IMAD.WIDE R6, R13, 0x4, R208 ;  /* 0x000000040d067825 */ /* 0x010fe200078e02d0 */
[----:B------:R-:W-:-:S03]  /*92d60*/  ISETP.GE.AND P1, PT, R0, UR6, PT ;  /* 0x0000000600007c0c */ /* 0x000fc6000bf26270 */
[C---:B-1----:R-:W-:Y:S01]  /*92d70*/  IMAD.WIDE R8, R13.reuse, 0x4, R2 ;  /* 0x000000040d087825 */ /* 0x042fe200078e0202 */
[----:B------:R1:W-:Y:S01]  /*92d80*/  @P4 STG.E desc[UR14][R4.64], R37 ;  /* 0x0000002504004986 */ /* 0x0003e2000c10190e */
[----:B------:R-:W-:Y:S01]  /*92d90*/  ULDC UR6, c[0x0][0x228] ;  /* 0x00008a0000067ab9 */ /* 0x000fe20000000800 */
[----:B------:R-:W-:Y:S01]  /*92da0*/  ULDC UR10, c[0x0][0x228] ;  /* 0x00008a00000a7ab9 */ /* 0x000fe20000000800 */
        /* <DEDUP_REMOVED lines=15> */
[----:B---3--:R-:W-:Y:S01]  /*92ea0*/  IMAD.WIDE R6, R15, 0x4, R208 ;  /* 0x000000040f067825 */ /* 0x008fe200078e02d0 */
[----:B------:R-:W-:-:S03]  /*92eb0*/  ISETP.GE.AND P2, PT, R0, UR6, PT ;  /* 0x0000000600007c0c */ /* 0x000fc6000bf46270 */
[C---:B----4-:R-:W-:Y:S01]  /*92ec0*/  IMAD.WIDE R8, R15.reuse, 0x4, R2 ;  /* 0x000000040f087825 */ /* 0x050fe200078e0202 */
        /* <DEDUP_REMOVED lines=238> */
[----:B--2---:R-:W-:Y:S01]  /*93db0*/  IMAD.WIDE R10, R15, 0x4, R240 ;  /* 0x000000040f0a7825 */ /* 0x004fe200078e02f0 */
        /* <DEDUP_REMOVED lines=12> */
[C---:B--2---:R-:W-:Y:S01]  /*93e80*/  IMAD.WIDE R8, R15.reuse, 0x4, R2 ;  /* 0x000000040f087825 */ /* 0x044fe200078e0202 */
        /* <DEDUP_REMOVED lines=222> */
[----:B-1----:R-:W-:Y:S01]  /*94c70*/  IMAD.WIDE R4, R13, 0x4, R210 ;  /* 0x000000040d047825 */ /* 0x002fe200078e02d2 */
[----:B------:R1:W-:Y:S01]  /*94c80*/  @P6 STG.E desc[UR14][R10.64], R137 ;  /* 0x000000890a006986 */ /* 0x0003e2000c10190e */
[----:B------:R-:W-:Y:S01]  /*94c90*/  ISETP.LT.AND P6, PT, R219, UR10, !P2 ;  /* 0x0000000adb007c0c */ /* 0x000fe2000d7c1270 */
[----:B------:R-:W-:Y:S01]  /*94ca0*/  ULDC UR6, c[0x0][0x22c] ;  /* 0x00008b0000067ab9 */ /* 0x000fe20000000800 */
[----:B------:R-:W-:Y:S01]  /*94cb0*/  IADD3 R0, R252, 0x6d, RZ ;  /* 0x0000006dfc007810 */ /* 0x000fe20007ffe0ff */
[----:B--2---:R-:W-:Y:S01]  /*94cc0*/  IMAD.WIDE R6, R13, 0x4, R208 ;  /* 0x000000040d067825 */ /* 0x004fe200078e02d0 */
[----:B------:R-:W-:-:S03]  /*94cd0*/  ULDC UR8, c[0x0][0x228] ;  /* 0x00008a0000087ab9 */ /* 0x000fc60000000800 */
[C---:B---3--:R-:W-:Y:S01]  /*94ce0*/  IMAD.WIDE R8, R13.reuse, 0x4, R2 ;  /* 0x000000040d087825 */ /* 0x048fe200078e0202 */
[----:B------:R2:W-:Y:S01]  /*94cf0*/  @P4 STG.E desc[UR14][R4.64], R133 ;  /* 0x0000008504004986 */ /* 0x0005e2000c10190e */
[----:B------:R-:W-:Y:S01]  /*94d00*/  ISETP.GE.AND P1, PT, R0, UR6, PT ;  /* 0x0000000600007c0c */ /* 0x000fe2000bf26270 */
[----:B------:R-:W-:Y:S01]  /*94d10*/  ULDC UR6, c[0x0][0x228] ;  /* 0x00008a0000067ab9 */ /* 0x000fe20000000800 */
[----:B------:R-:W-:Y:S01]  /*94d20*/  VIADD R15, R13, UR4 ;  /* 0x000000040d0f7c36 */ /* 0x000fe20008000000 */
[----:B------:R3:W-:Y:S01]  /*94d30*/  @P5 STG.E desc[UR14][R6.64], R129 ;  /* 0x0000008106005986 */ /* 0x0007e2000c10190e */
[----:B------:R-:W-:Y:S01]  /*94d40*/  ULDC UR4, c[0x0][0x228] ;  /* 0x00008a0000047ab9 */ /* 0x000fe20000000800 */
[----:B------:R-:W-:Y:S01]  /*94d50*/  ISETP.LT.AND P5, PT, R207, UR6, !P2 ;  /* 0x00000006cf007c0c */ /* 0x000fe2000d7a1270 */
[----:B-1----:R-:W-:Y:S01]  /*94d60*/  IMAD.WIDE R10, R15, 0x4, R240 ;  /* 0x000000040f0a7825 */ /* 0x002fe200078e02f0 */
[----:B------:R1:W-:Y:S01]  /*94d70*/  @P3 STG.E desc[UR14][R8.64], R153 ;  /* 0x0000009908003986 */ /* 0x0003e2000c10190e */
[----:B------:R-:W-:Y:S01]  /*94d80*/  ISETP.LT.AND P3, PT, R215, UR4, !P2 ;  /* 0x00000004d7007c0c */ /* 0x000fe2000d761270 */
[----:B------:R-:W-:Y:S01]  /*94d90*/  ULDC UR10, c[0x0][0x228] ;  /* 0x00008a00000a7ab9 */ /* 0x000fe20000000800 */
[----:B------:R-:W-:Y:S01]  /*94da0*/  ISETP.LT.AND P2, PT, R227, UR8, !P2 ;  /* 0x00000008e3007c0c */ /* 0x000fe2000d741270 */
[----:B------:R4:W-:Y:S01]  /*94db0*/  @P6 STG.E desc[UR14][R10.64], R149 ;  /* 0x000000950a006986 */ /* 0x0009e2000c10190e */
[----:B------:R-:W-:Y:S01]  /*94dc0*/  ISETP.LT.AND P6, PT, R219, UR10, !P0 ;  /* 0x0000000adb007c0c */ /* 0x000fe2000c7c1270 */
[C---:B--2---:R-:W-:Y:S01]  /*94dd0*/  IMAD.WIDE R4, R15.reuse, 0x4, R210 ;  /* 0x000000040f047825 */ /* 0x044fe200078e02d2 */
[----:B------:R-:W-:Y:S01]  /*94de0*/  ULDC UR4, c[0x0][0x248] ;  /* 0x0000920000047ab9 */ /* 0x000fe20000000800 */
[----:B------:R-:W-:Y:S01]  /*94df0*/  IADD3 R0, R252, 0x6e, RZ ;  /* 0x0000006efc007810 */ /* 0x000fe20007ffe0ff */
[----:B------:R-:W-:Y:S01]  /*94e00*/  ULDC UR6, c[0x0][0x22c] ;  /* 0x00008b0000067ab9 */ /* 0x000fe20000000800 */
[----:B---3--:R-:W-:Y:S01]  /*94e10*/  IMAD.WIDE R6, R15, 0x4, R208 ;  /* 0x000000040f067825 */ /* 0x008fe200078e02d0 */
[----:B------:R-:W-:Y:S01]  /*94e20*/  ULDC UR8, c[0x0][0x228] ;  /* 0x00008a0000087ab9 */ /* 0x000fe20000000800 */
[----:B------:R-:W-:-:S02]  /*94e30*/  ULDC UR10, c[0x0][0x228] ;  /* 0x00008a00000a7ab9 */ /* 0x000fc40000000800 */
[C---:B-1----:R-:W-:Y:S01]  /*94e40*/  IMAD.WIDE R8, R15.reuse, 0x4, R2 ;  /* 0x000000040f087825 */ /* 0x042fe200078e0202 */
[----:B------:R1:W-:Y:S03]  /*94e50*/  @P3 STG.E desc[UR14][R4.64], R157 ;  /* 0x0000009d04003986 */ /* 0x0003e6000c10190e */
[----:B------:R-:W-:Y:S01]  /*94e60*/  VIADD R13, R15, UR4 ;  /* 0x000000040f0d7c36 */ /* 0x000fe20008000000 */
[----:B------:R-:W-:Y:S01]  /*94e70*/  ISETP.GE.AND P4, PT, R0, UR6, PT ;  /* 0x0000000600007c0c */ /* 0x000fe2000bf86270 */
[----:B------:R2:W-:Y:S01]  /*94e80*/  @P5 STG.E desc[UR14][R6.64], R173 ;  /* 0x000000ad06005986 */ /* 0x0005e2000c10190e */
[----:B------:R-:W-:Y:S01]  /*94e90*/  ULDC UR4, c[0x0][0x228] ;  /* 0x00008a0000047ab9 */ /* 0x000fe20000000800 */
[----:B----4-:R-:W-:Y:S01]  /*94ea0*/  IMAD.WIDE R10, R13, 0x4, R240 ;  /* 0x000000040d0a7825 */ /* 0x010fe200078e02f0 */
[----:B------:R-:W-:Y:S01]  /*94eb0*/  ULDC UR6, c[0x0][0x228] ;  /* 0x00008a0000067ab9 */ /* 0x000fe20000000800 */
[----:B------:R3:W-:Y:S01]  /*94ec0*/  @P2 STG.E desc[UR14][R8.64], R177 ;  /* 0x000000b108002986 */ /* 0x0007e2000c10190e */
[----:B------:R-:W-:Y:S01]  /*94ed0*/  ISETP.LT.AND P2, PT, R215, UR4, !P0 ;  /* 0x00000004d7007c0c */ /* 0x000fe2000c741270 */
[----:B------:R-:W-:Y:S01]  /*94ee0*/  ULDC UR4, c[0x0][0x248] ;  /* 0x0000920000047ab9 */ /* 0x000fe20000000800 */
[----:B------:R-:W-:Y:S01]  /*94ef0*/  ISETP.LT.AND P5, PT, R207, UR6, !P0 ;  /* 0x00000006cf007c0c */ /* 0x000fe2000c7a1270 */
[----:B------:R4:W-:Y:S01]  /*94f00*/  @P6 STG.E desc[UR14][R10.64], R138 ;  /* 0x0000008a0a006986 */ /* 0x0009e2000c10190e */
[----:B------:R-:W-:Y:S01]  /*94f10*/  ISETP.LT.AND P0, PT, R227, UR8, !P0 ;  /* 0x00000008e3007c0c */ /* 0x000fe2000c701270 */
[----:B-1----:R-:W-:Y:S01]  /*94f20*/  IMAD.WIDE R4, R13, 0x4, R210 ;  /* 0x000000040d047825 */ /* 0x002fe200078e02d2 */
[----:B------:R-:W-:Y:S01]  /*94f30*/  ISETP.LT.AND P6, PT, R219, UR10, !P1 ;  /* 0x0000000adb007c0c */ /* 0x000fe2000cfc1270 */
[----:B------:R-:W-:Y:S01]  /*94f40*/  ULDC UR6, c[0x0][0x22c] ;  /* 0x00008b0000067ab9 */ /* 0x000fe20000000800 */
[----:B------:R-:W-:Y:S01]  /*94f50*/  IADD3 R0, R252, 0x6f, RZ ;  /* 0x0000006ffc007810 */ /* 0x000fe20007ffe0ff */
[C---:B------:R-:W-:Y:S01]  /*94f60*/  VIADD R15, R13.reuse, UR4 ;  /* 0x000000040d0f7c36 */ /* 0x040fe20008000000 */
[----:B------:R-:W-:Y:S01]  /*94f70*/  ULDC UR4, c[0x0][0x228] ;  /* 0x00008a0000047ab9 */ /* 0x000fe20000000800 */
[----:B--2---:R-:W-:-:S04]  /*94f80*/  IMAD.WIDE R6, R13, 0x4, R208 ;  /* 0x000000040d067825 */ /* 0x004fc800078e02d0 */
[----:B---3--:R-:W-:Y:S01]  /*94f90*/  IMAD.WIDE R8, R13, 0x4, R2 ;  /* 0x000000040d087825 */ /* 0x008fe200078e0202 */
[----:B------:R1:W-:Y:S01]  /*94fa0*/  @P2 STG.E desc[UR14][R4.64], R134 ;  /* 0x0000008604002986 */ /* 0x0003e2000c10190e */
[----:B------:R-:W-:Y:S01]  /*94fb0*/  ISETP.GE.AND P3, PT, R0, UR6, PT ;  /* 0x0000000600007c0c */ /* 0x000fe2000bf66270 */
[----:B------:R-:W-:Y:S01]  /*94fc0*/  ULDC UR6, c[0x0][0x228] ;  /* 0x00008a0000067ab9 */ /* 0x000fe20000000800 */
[----:B----4-:R-:W-:Y:S01]  /*94fd0*/  IMAD.WIDE R10, R15, 0x4, R240 ;  /* 0x000000040f0a7825 */ /* 0x010fe200078e02f0 */
[----:B------:R2:W-:Y:S01]  /*94fe0*/  @P5 STG.E desc[UR14][R6.64], R130 ;  /* 0x0000008206005986 */ /* 0x0005e2000c10190e */
[----:B------:R-:W-:Y:S01]  /*94ff0*/  ULDC UR8, c[0x0][0x228] ;  /* 0x00008a0000087ab9 */ /* 0x000fe20000000800 */
[----:B------:R-:W-:Y:S02]  /*95000*/  ULDC UR10, c[0x0][0x228] ;  /* 0x00008a00000a7ab9 */ /* 0x000fe40000000800 */
[----:B------:R3:W-:Y:S01]  /*95010*/  @P0 STG.E desc[UR14][R8.64], R154 ;  /* 0x0000009a08000986 */ /* 0x0007e2000c10190e */
[----:B------:R-:W-:Y:S01]  /*95020*/  ISETP.LT.AND P0, PT, R215, UR4, !P1 ;  /* 0x00000004d7007c0c */ /* 0x000fe2000cf01270 */
[----:B------:R-:W-:Y:S01]  /*95030*/  ULDC UR4, c[0x0][0x248] ;  /* 0x0000920000047ab9 */ /* 0x000fe20000000800 */
[----:B------:R-:W-:Y:S01]  /*95040*/  ISETP.LT.AND P5, PT, R207, UR6, !P1 ;  /* 0x00000006cf007c0c */ /* 0x000fe2000cfa1270 */
[----:B------:R4:W-:Y:S01]  /*95050*/  @P6 STG.E desc[UR14][R10.64], R150 ;  /* 0x000000960a006986 */ /* 0x0009e2000c10190e */
[----:B------:R-:W-:Y:S01]  /*95060*/  ISETP.LT.AND P1, PT, R227, UR8, !P1 ;  /* 0x00000008e3007c0c */ /* 0x000fe2000cf21270 */
[----:B------:R-:W-:Y:S01]  /*95070*/  VIADD R13, R15, UR4 ;  /* 0x000000040f0d7c36 */ /* 0x000fe20008000000 */
[----:B------:R-:W-:Y:S01]  /*95080*/  ISETP.LT.AND P6, PT, R219, UR10, !P4 ;  /* 0x0000000adb007c0c */ /* 0x000fe2000e7c1270 */
[C---:B-1----:R-:W-:Y:S01]  /*95090*/  IMAD.WIDE R4, R15.reuse, 0x4, R210 ;  /* 0x000000040f047825 */ /* 0x042fe200078e02d2 */
[----:B------:R-:W-:Y:S01]  /*950a0*/  IADD3 R0, R252, 0x70, RZ ;  /* 0x00000070fc007810 */ /* 0x000fe20007ffe0ff */
[----:B------:R-:W-:Y:S01]  /*950b0*/  ULDC UR6, c[0x0][0x22c] ;  /* 0x00008b0000067ab9 */ /* 0x000fe20000000800 */
[----:B------:R-:W-:Y:S01]  /*950c0*/  ULDC UR4, c[0x0][0x228] ;  /* 0x00008a0000047ab9 */ /* 0x000fe20000000800 */
[----:B--2---:R-:W-:-:S04]  /*950d0*/  IMAD.WIDE R6, R15, 0x4, R208 ;  /* 0x000000040f067825 */ /* 0x004fc800078e02d0 */
[----:B---3--:R-:W-:Y:S01]  /*950e0*/  IMAD.WIDE R8, R15, 0x4, R2 ;  /* 0x000000040f087825 */ /* 0x008fe200078e0202 */
[----:B------:R1:W-:Y:S01]  /*950f0*/  @P0 STG.E desc[UR14][R4.64], R158 ;  /* 0x0000009e04000986 */ /* 0x0003e2000c10190e */
[----:B------:R-:W-:Y:S02]  /*95100*/  ULDC UR8, c[0x0][0x228] ;  /* 0x00008a0000087ab9 */ /* 0x000fe40000000800 */
[----:B----4-:R-:W-:Y:S01]  /*95110*/  IMAD.WIDE R10, R13, 0x4, R240 ;  /* 0x000000040d0a7825 */ /* 0x010fe200078e02f0 */
[----:B------:R-:W-:Y:S01]  /*95120*/  ISETP.GE.AND P2, PT, R0, UR6, PT ;  /* 0x0000000600007c0c */ /* 0x000fe2000bf46270 */
[----:B------:R2:W-:Y:S01]  /*95130*/  @P5 STG.E desc[UR14][R6.64], R174 ;  /* 0x000000ae06005986 */ /* 0x0005e2000c10190e */
[----:B------:R-:W-:Y:S01]  /*95140*/  ULDC UR6, c[0x0][0x228] ;  /* 0x00008a0000067ab9 */ /* 0x000fe20000000800 */
[----:B------:R-:W-:Y:S01]  /*95150*/  ISETP.LT.AND P0, PT, R215, UR4, !P4 ;  /* 0x00000004d7007c0c */ /* 0x000fe2000e701270 */
[----:B------:R-:W-:Y:S01]  /*95160*/  VIADD R0, R252, 0x71 ;  /* 0x00000071fc007836 */ /* 0x000fe20000000000 */
[----:B------:R3:W-:Y:S01]  /*95170*/  @P1 STG.E desc[UR14][R8.64], R178 ;  /* 0x000000b208001986 */ /* 0x0007e2000c10190e */
[----:B------:R-:W-:Y:S01]  /*95180*/  ULDC UR4, c[0x0][0x248] ;  /* 0x0000920000047ab9 */ /* 0x000fe20000000800 */
[----:B------:R-:W-:-:S02]  /*95190*/  ULDC UR10, c[0x0][0x228] ;  /* 0x00008a00000a7ab9 */ /* 0x000fc40000000800 */
[----:B------:R4:W-:Y:S01]  /*951a0*/  @P6 STG.E desc[UR14][R10.64], R139 ;  /* 0x0000008b0a006986 */ /* 0x0009e2000c10190e */
[----:B------:R-:W-:Y:S01]  /*951b0*/  ISETP.LT.AND P6, PT, R207, UR6, !P4 ;  /* 0x00000006cf007c0c */ /* 0x000fe2000e7c1270 */
[----:B-1----:R-:W-:Y:S01]  /*951c0*/  IMAD.WIDE R4, R13, 0x4, R210 ;  /* 0x000000040d047825 */ /* 0x002fe200078e02d2 */
[----:B------:R-:W-:Y:S01]  /*951d0*/  ISETP.LT.AND P4, PT, R227, UR8, !P4 ;  /* 0x00000008e3007c0c */ /* 0x000fe2000e781270 */
[----:B------:R-:W-:Y:S02]  /*951e0*/  ULDC UR6, c[0x0][0x22c] ;  /* 0x00008b0000067ab9 */ /* 0x000fe40000000800 */
[C---:B--2---:R-:W-:Y:S01]  /*951f0*/  IMAD.WIDE R6, R13.reuse, 0x4, R208 ;  /* 0x000000040d067825 */ /* 0x044fe200078e02d0 */
[----:B------:R-:W-:-:S03]  /*95200*/  IADD3 R15, R13, UR4, RZ ;  /* 0x000000040d0f7c10 */ /* 0x000fc6000fffe0ff */
[----:B---3--:R-:W-:Y:S01]  /*95210*/  IMAD.WIDE R8, R13, 0x4, R2 ;  /* 0x000000040d087825 */ /* 0x008fe200078e0202 */
[----:B------:R-:W-:Y:S01]  /*95220*/  ISETP.GE.AND P1, PT, R0, UR6, PT ;  /* 0x0000000600007c0c */ /* 0x000fe2000bf26270 */
[----:B------:R1:W-:Y:S01]  /*95230*/  @P0 STG.E desc[UR14][R4.64], R135 ;  /* 0x0000008704000986 */ /* 0x0003e2000c10190e */
[----:B------:R-:W-:Y:S01]  /*95240*/  ULDC UR4, c[0x0][0x228] ;  /* 0x00008a0000047ab9 */ /* 0x000fe20000000800 */
[----:B------:R-:W-:Y:S01]  /*95250*/  ISETP.LT.AND P5, PT, R219, UR10, !P3 ;  /* 0x0000000adb007c0c */ /* 0x000fe2000dfa1270 */
[----:B------:R-:W-:Y:S01]  /*95260*/  ULDC UR6, c[0x0][0x228] ;  /* 0x00008a0000067ab9 */ /* 0x000fe20000000800 */
[----:B------:R2:W-:Y:S01]  /*95270*/  @P6 STG.E desc[UR14][R6.64], R131 ;  /* 0x0000008306006986 */ /* 0x0005e2000c10190e */
[----:B------:R-:W-:Y:S01]  /*95280*/  ISETP.LT.AND P0, PT, R215, UR4, !P3 ;  /* 0x00000004d7007c0c */ /* 0x000fe2000df01270 */
[----:B------:R-:W-:Y:S01]  /*95290*/  ULDC UR8, c[0x0][0x228] ;  /* 0x00008a0000087ab9 */ /* 0x000fe20000000800 */
[----:B----4-:R-:W-:Y:S01]  /*952a0*/  IMAD.WIDE R10, R15, 0x4, R240 ;  /* 0x000000040f0a7825 */ /* 0x010fe200078e02f0 */
[----:B------:R3:W-:Y:S01]  /*952b0*/  @P4 STG.E desc[UR14][R8.64], R155 ;  /* 0x0000009b08004986 */ /* 0x0007e2000c10190e */
[----:B------:R-:W-:Y:S01]  /*952c0*/  ISETP.LT.AND P4, PT, R207, UR6, !P3 ;  /* 0x00000006cf007c0c */ /* 0x000fe2000df81270 */
[----:B------:R-:W-:Y:S01]  /*952d0*/  ULDC UR10, c[0x0][0x228] ;  /* 0x00008a00000a7ab9 */ /* 0x000fe20000000800 */
[----:B------:R-:W-:Y:S01]  /*952e0*/  ISETP.LT.AND P3, PT, R227, UR8, !P3 ;  /* 0x00000008e3007c0c */ /* 0x000fe2000df61270 */
[----:B-1----:R-:W-:-:S04]  /*952f0*/  IMAD.WIDE R4, R15, 0x4, R210 ;  /* 0x000000040f047825 */ /* 0x002fc800078e02d2 */
[----:B--2---:R-:W-:Y:S01]  /*95300*/  IMAD.WIDE R6, R15, 0x4, R208 ;  /* 0x000000040f067825 */ /* 0x004fe200078e02d0 */
[----:B------:R1:W-:Y:S01]  /*95310*/  @P5 STG.E desc[UR14][R10.64], R151 ;  /* 0x000000970a005986 */ /* 0x0003e2000c10190e */
[----:B------:R-:W-:Y:S01]  /*95320*/  ISETP.LT.AND P6, PT, R215, UR12, !P2 ;  /* 0x0000000cd7007c0c */ /* 0x000fe2000d7c1270 */
[----:B------:R-:W-:Y:S01]  /*95330*/  ULDC UR6, c[0x0][0x228] ;  /* 0x00008a0000067ab9 */ /* 0x000fe20000000800 */
[----:B---3--:R-:W-:Y:S01]  /*95340*/  IMAD.WIDE R8, R15, 0x4, R2 ;  /* 0x000000040f087825 */ /* 0x008fe200078e0202 */
[----:B------:R-:W-:Y:S01]  /*95350*/  ISETP.LT.AND P5, PT, R219, UR10, !P2 ;  /* 0x0000000adb007c0c */ /* 0x000fe2000d7a1270 */
[----:B------:R2:W-:Y:S01]  /*95360*/  @P0 STG.E desc[UR14][R4.64], R159 ;  /* 0x0000009f04000986 */ /* 0x0005e2000c10190e */
[----:B------:R-:W-:Y:S01]  /*95370*/  ULDC UR4, c[0x0][0x248] ;  /* 0x0000920000047ab9 */ /* 0x000fe20000000800 */
[----:B------:R-:W-:Y:S01]  /*95380*/  IADD3 R0, R252, 0x72, RZ ;  /* 0x00000072fc007810 */ /* 0x000fe20007ffe0ff */
[----:B------:R-:W-:Y:S01]  /*95390*/  ULDC UR8, c[0x0][0x228] ;  /* 0x00008a0000087ab9 */ /* 0x000fe20000000800 */
[----:B------:R3:W-:Y:S01]  /*953a0*/  @P4 STG.E desc[UR14][R6.64], R175 ;  /* 0x000000af06004986 */ /* 0x0007e2000c10190e */
[----:B------:R-:W-:Y:S01]  /*953b0*/  VIADD R17, R15, UR4 ;  /* 0x000000040f117c36 */ /* 0x000fe20008000000 */
[----:B------:R-:W-:Y:S01]  /*953c0*/  ULDC UR4, c[0x0][0x22c] ;  /* 0x00008b0000047ab9 */ /* 0x000fe20000000800 */
[----:B------:R-:W-:Y:S01]  /*953d0*/  ULDC UR10, c[0x0][0x228] ;  /* 0x00008a00000a7ab9 */ /* 0x000fe20000000800 */
[----:B------:R4:W-:Y:S01]  /*953e0*/  @P3 STG.E desc[UR14][R8.64], R179 ;  /* 0x000000b308003986 */ /* 0x0009e2000c10190e */
[----:B------:R-:W-:Y:S01]  /*953f0*/  ISETP.LT.AND P3, PT, R207, UR6, !P2 ;  /* 0x00000006cf007c0c */ /* 0x000fe2000d761270 */
[----:B-1----:R-:W-:Y:S01]  /*95400*/  IMAD.WIDE R10, R17, 0x4, R240 ;  /* 0x00000004110a7825 */ /* 0x002fe200078e02f0 */
[----:B------:R-:W-:Y:S01]  /*95410*/  ISETP.LT.AND P2, PT, R227, UR8, !P2 ;  /* 0x00000008e3007c0c */ /* 0x000fe2000d741270 */
[----:B------:R-:W-:Y:S01]  /*95420*/  ULDC UR8, c[0x0][0x228] ;  /* 0x00008a0000087ab9 */ /* 0x000fe20000000800 */
[----:B------:R-:W-:Y:S01]  /*95430*/  ULDC UR12, c[0x0][0x228] ;  /* 0x00008a00000c7ab9 */ /* 0x000fe20000000800 */
[C---:B------:R-:W-:Y:S01]  /*95440*/  IMAD.WIDE R12, R17.reuse, 0x4, R210 ;  /* 0x00000004110c7825 */ /* 0x040fe200078e02d2 */
[----:B------:R-:W-:Y:S01]  /*95450*/  ISETP.GE.AND P0, PT, R0, UR4, PT ;  /* 0x0000000400007c0c */ /* 0x000fe2000bf06270 */
[----:B------:R1:W-:Y:S02]  /*95460*/  @P5 STG.E desc[UR14][R10.64], R168 ;  /* 0x000000a80a005986 */ /* 0x0003e4000c10190e */
[----:B--2---:R-:W-:Y:S01]  /*95470*/  IMAD.WIDE R4, R17, 0x4, R208 ;  /* 0x0000000411047825 */ /* 0x004fe200078e02d0 */
[----:B------:R-:W-:Y:S01]  /*95480*/  ISETP.LT.AND P4, PT, R219, UR10, !P1 ;  /* 0x0000000adb007c0c */ /* 0x000fe2000cf81270 */
[----:B------:R2:W-:Y:S01]  /*95490*/  @P6 STG.E desc[UR14][R12.64], R164 ;  /* 0x000000a40c006986 */ /* 0x0005e2000c10190e */
[----:B------:R-:W-:Y:S01]  /*954a0*/  ULDC UR4, c[0x0][0x248] ;  /* 0x0000920000047ab9 */ /* 0x000fe20000000800 */
[----:B------:R-:W-:Y:S01]  /*954b0*/  VIADD R0, R252, 0x73 ;  /* 0x00000073fc007836 */ /* 0x000fe20000000000 */
[----:B------:R-:W-:Y:S01]  /*954c0*/  ISETP.LT.AND P5, PT, R215, UR8, !P1 ;  /* 0x00000008d7007c0c */ /* 0x000fe2000cfa1270 */
[----:B------:R-:W-:Y:S01]  /*954d0*/  ULDC UR6, c[0x0][0x22c] ;  /* 0x00008b0000067ab9 */ /* 0x000fe20000000800 */
[----:B---3--:R-:W-:Y:S01]  /*954e0*/  IMAD.WIDE R6, R17, 0x4, R2 ;  /* 0x0000000411067825 */ /* 0x008fe200078e0202 */
[----:B------:R-:W-:Y:S01]  /*954f0*/  ISETP.LT.AND P6, PT, R207, UR12, !P1 ;  /* 0x0000000ccf007c0c */ /* 0x000fe2000cfc1270 */
[----:B------:R3:W-:Y:S01]  /*95500*/  @P3 STG.E desc[UR14][R4.64], R160 ;  /* 0x000000a004003986 */ /* 0x0007e2000c10190e */
[----:B------:R-:W-:Y:S01]  /*95510*/  IADD3 R17, R17, UR4, RZ ;  /* 0x0000000411117c10 */ /* 0x000fe2000fffe0ff */
[----:B------:R-:W-:Y:S01]  /*95520*/  ULDC UR4, c[0x0][0x22c] ;  /* 0x00008b0000047ab9 */ /* 0x000fe20000000800 */
[----:B------:R-:W-:Y:S01]  /*95530*/  ISETP.GE.AND P3, PT, R0, UR6, PT ;  /* 0x0000000600007c0c */ /* 0x000fe2000bf66270 */
[----:B------:R-:W-:Y:S01]  /*95540*/  VIADD R0, R252, 0x74 ;  /* 0x00000074fc007836 */ /* 0x000fe20000000000 */
[----:B------:R-:W-:Y:S01]  /*95550*/  @P2 STG.E desc[UR14][R6.64], R184 ;  /* 0x000000b806002986 */ /* 0x000fe2000c10190e */
[C---:B----4-:R-:W-:Y:S01]  /*95560*/  IMAD.WIDE R8, R17.reuse, 0x4, R240 ;  /* 0x0000000411087825 */ /* 0x050fe200078e02f0 */
[----:B------:R-:W-:Y:S01]  /*95570*/  ULDC UR6, c[0x0][0x228] ;  /* 0x00008a0000067ab9 */ /* 0x000fe20000000800 */
[----:B------:R-:W-:Y:S01]  /*95580*/  ULDC UR8, c[0x0][0x228] ;  /* 0x00008a0000087ab9 */ /* 0x000fe20000000800 */
[----:B------:R-:W-:Y:S01]  /*95590*/  ISETP.GE.AND P2, PT, R0, UR4, PT ;  /* 0x0000000400007c0c */ /* 0x000fe2000bf46270 */
[C---:B-1----:R-:W-:Y:S01]  /*955a0*/  IMAD.WIDE R10, R17.reuse, 0x4, R210 ;  /* 0x00000004110a7825 */ /* 0x042fe200078e02d2 */
[----:B------:R-:W-:Y:S01]  /*955b0*/  ULDC UR4, c[0x0][0x228] ;  /* 0x00008a0000047ab9 */ /* 0x000fe20000000800 */
[----:B------:R-:W-:Y:S01]  /*955c0*/  ULDC UR10, c[0x0][0x228] ;  /* 0x00008a00000a7ab9 */ /* 0x000fe20000000800 */
[----:B------:R-:W-:Y:S01]  /*955d0*/  ULDC UR12, c[0x0][0x228] ;  /* 0x00008a00000c7ab9 */ /* 0x000fe20000000800 */
[----:B--2---:R-:W-:Y:S01]  /*955e0*/  IMAD.WIDE R12, R17, 0x4, R208 ;  /* 0x00000004110c7825 */ /* 0x004fe200078e02d0 */
[----:B------:R-:W-:Y:S01]  /*955f0*/  @P4 STG.E desc[UR14][R8.64], R180 ;  /* 0x000000b408004986 */ /* 0x000fe2000c10190e */
[----:B------:R-:W-:Y:S01]  /*95600*/  ISETP.LT.AND P1, PT, R227, UR4, !P1 ;  /* 0x00000004e3007c0c */ /* 0x000fe2000cf21270 */
[----:B------:R-:W-:Y:S01]  /*95610*/  ULDC UR4, c[0x0][0x248] ;  /* 0x0000920000047ab9 */ /* 0x000fe20000000800 */
[----:B------:R-:W-:Y:S01]  /*95620*/  ISETP.LT.AND P4, PT, R219, UR6, !P0 ;  /* 0x00000006db007c0c */ /* 0x000fe2000c781270 */
[----:B------:R-:W-:Y:S01]  /*95630*/  @P5 STG.E desc[UR14][R10.64], R188 ;  /* 0x000000bc0a005986 */ /* 0x000fe2000c10190e */
[----:B------:R-:W-:Y:S01]  /*95640*/  ISETP.LT.AND P5, PT, R207, UR10, !P0 ;  /* 0x0000000acf007c0c */ /* 0x000fe2000c7a1270 */
[----:B---3--:R-:W-:Y:S01]  /*95650*/  IMAD.WIDE R4, R17, 0x4, R2 ;  /* 0x0000000411047825 */ /* 0x008fe200078e0202 */
[----:B------:R-:W-:Y:S01]  /*95660*/  ULDC UR6, c[0x0][0x228] ;  /* 0x00008a0000067ab9 */ /* 0x000fe20000000800 */
[----:B------:R1:W-:Y:S01]  /*95670*/  @P6 STG.E desc[UR14][R12.64], R192 ;  /* 0x000000c00c006986 */ /* 0x0003e2000c10190e */
[----:B------:R-:W-:Y:S01]  /*95680*/  ISETP.LT.AND P6, PT, R215, UR8, !P0 ;  /* 0x00000008d7007c0c */ /* 0x000fe2000c7c1270 */
[----:B------:R-:W-:Y:S01]  /*95690*/  ULDC UR8, c[0x0][0x228] ;  /* 0x00008a0000087ab9 */ /* 0x000fe20000000800 */
[----:B------:R-:W-:Y:S01]  /*956a0*/  ISETP.LT.AND P0, PT, R227, UR12, !P0 ;  /* 0x0000000ce3007c0c */ /* 0x000fe2000c701270 */
[----:B------:R-:W-:Y:S01]  /*956b0*/  ULDC UR10, c[0x0][0x228] ;  /* 0x00008a00000a7ab9 */ /* 0x000fe20000000800 */
[----:B------:R-:W-:Y:S01]  /*956c0*/  ULDC UR12, c[0x0][0x228] ;  /* 0x00008a00000c7ab9 */ /* 0x000fe20000000800 */
[----:B-1----:R-:W-:Y:S01]  /*956d0*/  IADD3 R13, R17, UR4, RZ ;  /* 0x00000004110d7c10 */ /* 0x002fe2000fffe0ff */
[----:B------:R-:W-:Y:S01]  /*956e0*/  ULDC UR4, c[0x0][0x248] ;  /* 0x0000920000047ab9 */ /* 0x000fe20000000800 */
[----:B------:R1:W-:Y:S03]  /*956f0*/  @P1 STG.E desc[UR14][R4.64], R196 ;  /* 0x000000c404001986 */ /* 0x0003e6000c10190e */
[----:B------:R-:W-:Y:S01]  /*95700*/  IMAD.WIDE R6, R13, 0x4, R240 ;  /* 0x000000040d067825 */ /* 0x000fe200078e02f0 */
[----:B------:R-:W-:Y:S01]  /*95710*/  ISETP.LT.AND P1, PT, R219, UR16, !P3 ;  /* 0x00000010db007c0c */ /* 0x000fe2000df21270 */
[----:B------:R-:W-:-:S02]  /*95720*/  ULDC UR16, c[0x0][0x228] ;  /* 0x00008a0000107ab9 */ /* 0x000fc40000000800 */
[C---:B------:R-:W-:Y:S01]  /*95730*/  IMAD.WIDE R8, R13.reuse, 0x4, R210 ;  /* 0x000000040d087825 */ /* 0x040fe200078e02d2 */
[----:B------:R2:W-:Y:S03]  /*95740*/  @P4 STG.E desc[UR14][R6.64], R169 ;  /* 0x000000a906004986 */ /* 0x0005e6000c10190e */
[C---:B------:R-:W-:Y:S02]  /*95750*/  VIADD R17, R13.reuse, UR4 ;  /* 0x000000040d117c36 */ /* 0x040fe40008000000 */
[----:B------:R-:W-:Y:S01]  /*95760*/  IMAD.WIDE R10, R13, 0x4, R208 ;  /* 0x000000040d0a7825 */ /* 0x000fe200078e02d0 */
[----:B------:R3:W-:Y:S01]  /*95770*/  @P6 STG.E desc[UR14][R8.64], R165 ;  /* 0x000000a508006986 */ /* 0x0007e2000c10190e */
[----:B------:R-:W-:Y:S01]  /*95780*/  ISETP.LT.AND P4, PT, R207, UR8, !P3 ;  /* 0x00000008cf007c0c */ /* 0x000fe2000df81270 */
[----:B------:R-:W-:Y:S01]  /*95790*/  ULDC UR4, c[0x0][0x248] ;  /* 0x0000920000047ab9 */ /* 0x000fe20000000800 */
[----:B------:R-:W-:Y:S01]  /*957a0*/  IMAD.WIDE R12, R13, 0x4, R2 ;  /* 0x000000040d0c7825 */ /* 0x000fe200078e0202 */
[----:B------:R-:W-:Y:S03]  /*957b0*/  @P5 STG.E desc[UR14][R10.64], R161 ;  /* 0x000000a10a005986 */ /* 0x000fe6000c10190e */
[----:B------:R-:W-:Y:S01]  /*957c0*/  IMAD.WIDE R14, R17, 0x4, R240 ;  /* 0x00000004110e7825 */ /* 0x000fe200078e02f0 */
[----:B------:R-:W-:Y:S01]  /*957d0*/  @P0 STG.E desc[UR14][R12.64], R185 ;  /* 0x000000b90c000986 */ /* 0x000fe2000c10190e */
[----:B------:R-:W-:Y:S01]  /*957e0*/  ISETP.LT.AND P0, PT, R215, UR6, !P3 ;  /* 0x00000006d7007c0c */ /* 0x000fe2000df01270 */
[----:B------:R-:W-:Y:S01]  /*957f0*/  ULDC UR6, c[0x0][0x22c] ;  /* 0x00008b0000067ab9 */ /* 0x000fe20000000800 */
[----:B------:R-:W-:Y:S01]  /*95800*/  ISETP.LT.AND P3, PT, R227, UR10, !P3 ;  /* 0x0000000ae3007c0c */ /* 0x000fe2000df61270 */
[----:B-1----:R-:W-:Y:S01]  /*95810*/  IMAD.WIDE R4, R17, 0x4, R210 ;  /* 0x0000000411047825 */ /* 0x002fe200078e02d2 */
[----:B------:R-:W-:-:S02]  /*95820*/  ISETP.LT.AND P5, PT, R219, UR12, !P2 ;  /* 0x0000000cdb007c0c */ /* 0x000fc4000d7a1270 */
[----:B------:R-:W-:Y:S01]  /*95830*/  ISETP.LT.AND P6, PT, R215, UR16, !P2 ;  /* 0x00000010d7007c0c */ /* 0x000fe2000d7c1270 */
[----:B------:R1:W-:Y:S01]  /*95840*/  @P1 STG.E desc[UR14][R14.64], R181 ;  /* 0x000000b50e001986 */ /* 0x0003e2000c10190e */
[C---:B--2---:R-:W-:Y:S01]  /*95850*/  IMAD.WIDE R6, R17.reuse, 0x4, R208 ;  /* 0x0000000411067825 */ /* 0x044fe200078e02d0 */
[----:B------:R-:W-:Y:S01]  /*95860*/  IADD3 R0, R252, 0x75, RZ ;  /* 0x00000075fc007810 */ /* 0x000fe20007ffe0ff */
[----:B------:R-:W-:Y:S01]  /*95870*/  ULDC UR8, c[0x0][0x228] ;  /* 0x00008a0000087ab9 */ /* 0x000fe20000000800 */
[----:B------:R-:W-:Y:S01]  /*95880*/  ULDC UR10, c[0x0][0x228] ;  /* 0x00008a00000a7ab9 */ /* 0x000fe20000000800 */
[C---:B---3--:R-:W-:Y:S01]  /*95890*/  IMAD.WIDE R8, R17.reuse, 0x4, R2 ;  /* 0x0000000411087825 */ /* 0x048fe200078e0202 */
[----:B------:R2:W-:Y:S01]  /*958a0*/  @P0 STG.E desc[UR14][R4.64], R189 ;  /* 0x000000bd04000986 */ /* 0x0005e2000c10190e */
[----:B------:R-:W-:Y:S01]  /*958b0*/  ISETP.GE.AND P1, PT, R0, UR6, PT ;  /* 0x0000000600007c0c */ /* 0x000fe2000bf26270 */
[----:B------:R-:W-:Y:S01]  /*958c0*/  ULDC UR6, c[0x0][0x228] ;  /* 0x00008a0000067ab9 */ /* 0x000fe20000000800 */
[----:B------:R-:W-:Y:S01]  /*958d0*/  ULDC UR12, c[0x0][0x228] ;  /* 0x00008a00000c7ab9 */ /* 0x000fe20000000800 */
[----:B-1----:R-:W-:Y:S01]  /*958e0*/  VIADD R15, R17, UR4 ;  /* 0x00000004110f7c36 */ /* 0x002fe20008000000 */
[----:B------:R1:W-:Y:S01]  /*958f0*/  @P4 STG.E desc[UR14][R6.64], R193 ;  /* 0x000000c106004986 */ /* 0x0003e2000c10190e */
[----:B------:R-:W-:-:S02]  /*95900*/  ULDC UR4, c[0x0][0x228] ;  /* 0x00008a0000047ab9 */ /* 0x000fc40000000800 */
[----:B------:R-:W-:Y:S01]  /*95910*/  IMAD.WIDE R10, R15, 0x4, R240 ;  /* 0x000000040f0a7825 */ /* 0x000fe200078e02f0 */
[----:B------:R3:W-:Y:S01]  /*95920*/  @P3 STG.E desc[UR14][R8.64], R197 ;  /* 0x000000c508003986 */ /* 0x0007e2000c10190e */
[----:B------:R-:W-:Y:S01]  /*95930*/  ISETP.LT.AND P3, PT, R207, UR4, !P2 ;  /* 0x00000004cf007c0c */ /* 0x000fe2000d761270 */
[----:B------:R-:W-:Y:S01]  /*95940*/  ULDC UR4, c[0x0][0x248] ;  /* 0x0000920000047ab9 */ /* 0x000fe20000000800 */
[----:B------:R-:W-:Y:S01]  /*95950*/  IMAD.WIDE R12, R15, 0x4, R210 ;  /* 0x000000040f0c7825 */ /* 0x000fe200078e02d2 */
[----:B------:R-:W-:Y:S01]  /*95960*/  ISETP.LT.AND P2, PT, R227, UR6, !P2 ;  /* 0x00000006e3007c0c */ /* 0x000fe2000d741270 */
[----:B------:R4:W-:Y:S01]  /*95970*/  @P5 STG.E desc[UR14][R10.64], R170 ;  /* 0x000000aa0a005986 */ /* 0x0009e2000c10190e */
[----:B------:R-:W-:Y:S01]  /*95980*/  ISETP.LT.AND P4, PT, R219, UR8, !P1 ;  /* 0x00000008db007c0c */ /* 0x000fe2000cf81270 */
[----:B------:R-:W-:Y:S01]  /*95990*/  VIADD R17, R15, UR4 ;  /* 0x000000040f117c36 */ /* 0x000fe20008000000 */
[----:B------:R-:W-:Y:S01]  /*959a0*/  ISETP.LT.AND P5, PT, R215, UR10, !P1 ;  /* 0x0000000ad7007c0c */ /* 0x000fe2000cfa1270 */
[----:B------:R4:W-:Y:S01]  /*959b0*/  @P6 STG.E desc[UR14][R12.64], R166 ;  /* 0x000000a60c006986 */ /* 0x0009e2000c10190e */
[----:B------:R-:W-:-:S02]  /*959c0*/  ISETP.LT.AND P6, PT, R207, UR12, !P1 ;  /* 0x0000000ccf007c0c */ /* 0x000fc4000cfc1270 */
[----:B------:R-:W-:Y:S01]  /*959d0*/  IADD3 R0, R252, 0x76, RZ ;  /* 0x00000076fc007810 */ /* 0x000fe20007ffe0ff */
[C---:B--2---:R-:W-:Y:S01]  /*959e0*/  IMAD.WIDE R4, R15.reuse, 0x4, R208 ;  /* 0x000000040f047825 */ /* 0x044fe200078e02d0 */
[----:B------:R-:W-:Y:S01]  /*959f0*/  ULDC UR6, c[0x0][0x228] ;  /* 0x00008a0000067ab9 */ /* 0x000fe20000000800 */
[----:B------:R-:W-:Y:S01]  /*95a00*/  ULDC UR4, c[0x0][0x248] ;  /* 0x0000920000047ab9 */ /* 0x000fe20000000800 */
[----:B------:R-:W-:Y:S01]  /*95a10*/  ISETP.GE.AND P0, PT, R0, UR5, PT ;  /* 0x0000000500007c0c */ /* 0x000fe2000bf06270 */
[----:B-1----:R-:W-:Y:S01]  /*95a20*/  IMAD.WIDE R6, R15, 0x4, R2 ;  /* 0x000000040f067825 */ /* 0x002fe200078e0202 */
[----:B------:R-:W-:Y:S01]  /*95a30*/  IADD3 R0, R252, 0x77, RZ ;  /* 0x00000077fc007810 */ /* 0x000fe20007ffe0ff */
[----:B------:R-:W-:Y:S01]  /*95a40*/  ULDC UR5, c[0x0][0x228] ;  /* 0x00008a0000057ab9 */ /* 0x000fe20000000800 */
[----:B------:R-:W-:Y:S01]  /*95a50*/  ULDC UR8, c[0x0][0x228] ;  /* 0x00008a0000087ab9 */ /* 0x000fe20000000800 */
[----:B---3--:R-:W-:Y:S01]  /*95a60*/  IMAD.WIDE R8, R17, 0x4, R240 ;  /* 0x0000000411087825 */ /* 0x008fe200078e02f0 */
[----:B------:R1:W-:Y:S01]  /*95a70*/  @P3 STG.E desc[UR14][R4.64], R162 ;  /* 0x000000a204003986 */ /* 0x0003e2000c10190e */
[----:B------:R-:W-:Y:S01]  /*95a80*/  ISETP.LT.AND P1, PT, R227, UR5, !P1 ;  /* 0x00000005e3007c0c */ /* 0x000fe2000cf21270 */
[----:B------:R-:W-:Y:S01]  /*95a90*/  ULDC UR5, c[0x0][0x228] ;  /* 0x00008a0000057ab9 */ /* 0x000fe20000000800 */
[C---:B----4-:R-:W-:Y:S01]  /*95aa0*/  IMAD.WIDE R10, R17.reuse, 0x4, R210 ;  /* 0x00000004110a7825 */ /* 0x050fe200078e02d2 */
[----:B------:R2:W-:Y:S03]  /*95ab0*/  @P2 STG.E desc[UR14][R6.64], R186 ;  /* 0x000000ba06002986 */ /* 0x0005e6000c10190e */
[----:B------:R-:W-:Y:S01]  /*95ac0*/  IMAD.WIDE R12, R17, 0x4, R208 ;  /* 0x00000004110c7825 */ /* 0x000fe200078e02d0 */
[----:B------:R-:W-:Y:S01]  /*95ad0*/  ISETP.GE.AND P3, PT, R0, UR7, PT ;  /* 0x0000000700007c0c */ /* 0x000fe2000bf66270 */
[----:B------:R3:W-:Y:S01]  /*95ae0*/  @P4 STG.E desc[UR14][R8.64], R182 ;  /* 0x000000b608004986 */ /* 0x0007e2000c10190e */
[----:B------:R-:W-:Y:S01]  /*95af0*/  ULDC UR7, c[0x0][0x228] ;  /* 0x00008a0000077ab9 */ /* 0x000fe20000000800 */
[----:B------:R-:W-:Y:S01]  /*95b00*/  ISETP.LT.AND P4, PT, R219, UR5, !P0 ;  /* 0x00000005db007c0c */ /* 0x000fe2000c781270 */
[----:B-1----:R-:W-:Y:S01]  /*95b10*/  IMAD.WIDE R4, R17, 0x4, R2 ;  /* 0x0000000411047825 */ /* 0x002fe200078e0202 */
[----:B------:R1:W-:Y:S01]  /*95b20*/  @P5 STG.E desc[UR14][R10.64], R190 ;  /* 0x000000be0a005986 */ /* 0x0003e2000c10190e */
[----:B------:R-:W-:Y:S01]  /*95b30*/  ISETP.LT.AND P5, PT, R215, UR6, !P0 ;  /* 0x00000006d7007c0c */ /* 0x000fe2000c7a1270 */
[----:B------:R-:W-:Y:S01]  /*95b40*/  ULDC UR5, c[0x0][0x228] ;  /* 0x00008a0000057ab9 */ /* 0x000fe20000000800 */
[----:B------:R-:W-:Y:S01]  /*95b50*/  IADD3 R17, R17, UR4, RZ ;  /* 0x0000000411117c10 */ /* 0x000fe2000fffe0ff */
[----:B------:R4:W-:Y:S01]  /*95b60*/  @P6 STG.E desc[UR14][R12.64], R194 ;  /* 0x000000c20c006986 */ /* 0x0009e2000c10190e */
[----:B------:R-:W-:Y:S01]  /*95b70*/  ISETP.LT.AND P6, PT, R207, UR7, !P0 ;  /* 0x00000007cf007c0c */ /* 0x000fe2000c7c1270 */
[----:B------:R-:W-:Y:S01]  /*95b80*/  ULDC UR4, c[0x0][0x228] ;  /* 0x00008a0000047ab9 */ /* 0x000fe20000000800 */
[----:B------:R-:W-:Y:S01]  /*95b90*/  ISETP.LT.AND P0, PT, R227, UR8, !P0 ;  /* 0x00000008e3007c0c */ /* 0x000fe2000c701270 */
[C---:B--2---:R-:W-:Y:S01]  /*95ba0*/  IMAD.WIDE R6, R17.reuse, 0x4, R240 ;  /* 0x0000000411067825 */ /* 0x044fe200078e02f0 */
[----:B------:R2:W-:Y:S01]  /*95bb0*/  @P1 STG.E desc[UR14][R4.64], R198 ;  /* 0x000000c604001986 */ /* 0x0005e2000c10190e */
[----:B------:R-:W-:Y:S01]  /*95bc0*/  ULDC UR6, c[0x0][0x228] ;  /* 0x00008a0000067ab9 */ /* 0x000fe20000000800 */
[----:B------:R-:W-:Y:S01]  /*95bd0*/  ULDC UR7, c[0x0][0x228] ;  /* 0x00008a0000077ab9 */ /* 0x000fe20000000800 */
[----:B---3--:R-:W-:Y:S01]  /*95be0*/  IMAD.WIDE R8, R17, 0x4, R210 ;  /* 0x0000000411087825 */ /* 0x008fe200078e02d2 */
[----:B------:R3:W-:Y:S01]  /*95bf0*/  @P4 STG.E desc[UR14][R6.64], R171 ;  /* 0x000000ab06004986 */ /* 0x0007e2000c10190e */
[----:B------:R-:W-:-:S02]  /*95c00*/  ULDC UR8, c[0x0][0x228] ;  /* 0x00008a0000087ab9 */ /* 0x000fc40000000800 */
[C---:B-1----:R-:W-:Y:S01]  /*95c10*/  IMAD.WIDE R10, R17.reuse, 0x4, R208 ;  /* 0x00000004110a7825 */ /* 0x042fe200078e02d0 */
[----:B------:R1:W-:Y:S03]  /*95c20*/  @P5 STG.E desc[UR14][R8.64], R167 ;  /* 0x000000a708005986 */ /* 0x0003e6000c10190e */
[----:B----4-:R-:W-:Y:S01]  /*95c30*/  IMAD.WIDE R12, R17, 0x4, R2 ;  /* 0x00000004110c7825 */ /* 0x010fe200078e0202 */
[----:B------:R4:W-:Y:S04]  /*95c40*/  @P6 STG.E desc[UR14][R10.64], R163 ;  /* 0x000000a30a006986 */ /* 0x0009e8000c10190e */
[----:B------:R4:W-:Y:S01]  /*95c50*/  @P0 STG.E desc[UR14][R12.64], R187 ;  /* 0x000000bb0c000986 */ /* 0x0009e2000c10190e */
[----:B------:R-:W-:Y:S01]  /*95c60*/  ISETP.LT.AND P0, PT, R219, UR4, !P3 ;  /* 0x00000004db007c0c */ /* 0x000fe2000df01270 */
[----:B------:R-:W-:-:S02]  /*95c70*/  ULDC UR4, c[0x0][0x248] ;  /* 0x0000920000047ab9 */ /* 0x000fc40000000800 */
[----:B------:R-:W-:Y:S01]  /*95c80*/  IADD3 R17, R17, UR4, RZ ;  /* 0x0000000411117c10 */ /* 0x000fe2000fffe0ff */
[----:B------:R-:W-:Y:S01]  /*95c90*/  ULDC UR4, c[0x0][0x228] ;  /* 0x00008a0000047ab9 */ /* 0x000fe20000000800 */
[----:B------:R-:W-:Y:S01]  /*95ca0*/  ISETP.LT.AND P4, PT, R215, UR5, !P3 ;  /* 0x00000005d7007c0c */ /* 0x000fe2000df81270 */
[----:B------:R-:W-:Y:S01]  /*95cb0*/  VIADD R0, R252, 0x78 ;  /* 0x00000078fc007836 */ /* 0x000fe20000000000 */
[----:B------:R-:W-:Y:S01]  /*95cc0*/  ISETP.LT.AND P5, PT, R207, UR4, !P3 ;  /* 0x00000004cf007c0c */ /* 0x000fe2000dfa1270 */
[----:B--2---:R-:W-:Y:S01]  /*95cd0*/  IMAD.WIDE R4, R17, 0x4, R240 ;  /* 0x0000000411047825 */ /* 0x004fe200078e02f0 */
[----:B------:R-:W-:Y:S01]  /*95ce0*/  ISETP.LT.AND P3, PT, R227, UR6, !P3 ;  /* 0x00000006e3007c0c */ /* 0x000fe2000df61270 */
[----:B------:R-:W-:Y:S01]  /*95cf0*/  ULDC UR4, c[0x0][0x248] ;  /* 0x0000920000047ab9 */ /* 0x000fe20000000800 */
[----:B------:R-:W-:Y:S01]  /*95d00*/  ISETP.GE.AND P2, PT, R0, UR9, PT ;  /* 0x0000000900007c0c */ /* 0x000fe2000bf46270 */
[----:B---3--:R-:W-:Y:S01]  /*95d10*/  IMAD.WIDE R6, R17, 0x4, R210 ;  /* 0x0000000411067825 */ /* 0x008fe200078e02d2 */
[----:B------:R2:W-:Y:S01]  /*95d20*/  @P0 STG.E desc[UR14][R4.64], R183 ;  /* 0x000000b704000986 */ /* 0x0005e2000c10190e */
[----:B------:R-:W-:-:S02]  /*95d30*/  ULDC UR5, c[0x0][0x228] ;  /* 0x00008a0000057ab9 */ /* 0x000fc40000000800 */
[----:B-1----:R-:W-:Y:S01]  /*95d40*/  IMAD.WIDE R8, R17, 0x4, R208 ;  /* 0x0000000411087825 */ /* 0x002fe200078e02d0 */
[----:B------:R-:W-:-:S03]  /*95d50*/  ISETP.LT.AND P6, PT, R219, UR7, !P2 ;  /* 0x00000007db007c0c */ /* 0x000fc6000d7c1270 */
[C---:B----4-:R-:W-:Y:S01]  /*95d60*/  IMAD.WIDE R10, R17.reuse, 0x4, R2 ;  /* 0x00000004110a7825 */ /* 0x050fe200078e0202 */
[----:B------:R1:W-:Y:S01]  /*95d70*/  @P4 STG.E desc[UR14][R6.64], R191 ;  /* 0x000000bf06004986 */ /* 0x0003e2000c10190e */
[----:B------:R-:W-:Y:S01]  /*95d80*/  ULDC UR6, c[0x0][0x228] ;  /* 0x00008a0000067ab9 */ /* 0x000fe20000000800 */
[----:B------:R-:W-:Y:S01]  /*95d90*/  ULDC UR7, c[0x0][0x228] ;  /* 0x00008a0000077ab9 */ /* 0x000fe20000000800 */
[----:B------:R-:W-:Y:S01]  /*95da0*/  VIADD R15, R17, UR4 ;  /* 0x00000004110f7c36 */ /* 0x000fe20008000000 */
[----:B------:R3:W-:Y:S01]  /*95db0*/  @P5 STG.E desc[UR14][R8.64], R195 ;  /* 0x000000c308005986 */ /* 0x0007e2000c10190e */
[----:B------:R-:W-:Y:S01]  /*95dc0*/  ULDC UR4, c[0x0][0x228] ;  /* 0x00008a0000047ab9 */ /* 0x000fe20000000800 */
[----:B------:R-:W-:Y:S02]  /*95dd0*/  VIADD R0, R252, 0x79 ;  /* 0x00000079fc007836 */ /* 0x000fe40000000000 */
[----:B------:R-:W-:Y:S01]  /*95de0*/  @P3 STG.E desc[UR14][R10.64], R199 ;  /* 0x000000c70a003986 */ /* 0x000fe2000c10190e */
[----:B------:R-:W-:-:S02]  /*95df0*/  ISETP.LT.AND P3, PT, R215, UR4, !P2 ;  /* 0x00000004d7007c0c */ /* 0x000fc4000d761270 */
[----:B------:R-:W-:Y:S01]  /*95e00*/  ISETP.LT.AND P4, PT, R207, UR5, !P2 ;  /* 0x00000005cf007c0c */ /* 0x000fe2000d781270 */
[C---:B------:R-:W-:Y:S01]  /*95e10*/  IMAD.WIDE R12, R15.reuse, 0x4, R240 ;  /* 0x000000040f0c7825 */ /* 0x040fe200078e02f0 */
[----:B------:R-:W-:Y:S01]  /*95e20*/  ISETP.GE.AND P1, PT, R0, UR19, PT ;  /* 0x0000001300007c0c */ /* 0x000fe2000bf26270 */
[----:B------:R-:W-:Y:S01]  /*95e30*/  ULDC UR4, c[0x0][0x228] ;  /* 0x00008a0000047ab9 */ /* 0x000fe20000000800 */
[----:B------:R-:W-:Y:S01]  /*95e40*/  ULDC UR5, c[0x0][0x228] ;  /* 0x00008a0000057ab9 */ /* 0x000fe20000000800 */
[----:B--2---:R-:W-:Y:S01]  /*95e50*/  IMAD.WIDE R4, R15, 0x4, R210 ;  /* 0x000000040f047825 */ /* 0x004fe200078e02d2 */
[----:B------:R2:W-:Y:S01]  /*95e60*/  @P6 STG.E desc[UR14][R12.64], R200 ;  /* 0x000000c80c006986 */ /* 0x0005e2000c10190e */
[----:B------:R-:W-:Y:S01]  /*95e70*/  ISETP.LT.AND P6, PT, R227, UR4, !P2 ;  /* 0x00000004e3007c0c */ /* 0x000fe2000d7c1270 */
[----:B------:R-:W-:Y:S01]  /*95e80*/  ULDC UR4, c[0x0][0x248] ;  /* 0x0000920000047ab9 */ /* 0x000fe20000000800 */
[----:B-1----:R-:W-:Y:S01]  /*95e90*/  IMAD.WIDE R6, R15, 0x4, R208 ;  /* 0x000000040f067825 */ /* 0x002fe200078e02d0 */
[----:B------:R-:W-:Y:S01]  /*95ea0*/  ISETP.LT.AND P5, PT, R219, UR5, !P1 ;  /* 0x00000005db007c0c */ /* 0x000fe2000cfa1270 */
[----:B------:R1:W-:Y:S01]  /*95eb0*/  @P3 STG.E desc[UR14][R4.64], R204 ;  /* 0x000000cc04003986 */ /* 0x0003e2000c10190e */
[----:B------:R-:W-:Y:S01]  /*95ec0*/  IADD3 R0, R252, 0x7a, RZ ;  /* 0x0000007afc007810 */ /* 0x000fe20007ffe0ff */
[C---:B---3--:R-:W-:Y:S01]  /*95ed0*/  IMAD.WIDE R8, R15.reuse, 0x4, R2 ;  /* 0x000000040f087825 */ /* 0x048fe200078e0202 */
[----:B------:R-:W-:Y:S01]  /*95ee0*/  ULDC UR5, c[0x0][0x228] ;  /* 0x00008a0000057ab9 */ /* 0x000fe20000000800 */
[----:B------:R3:W-:Y:S01]  /*95ef0*/  @P4 STG.E desc[UR14][R6.64], R212 ;  /* 0x000000d406004986 */ /* 0x0007e2000c10190e */
[----:B--2---:R-:W-:Y:S01]  /*95f00*/  IADD3 R13, R15, UR4, RZ ;  /* 0x000000040f0d7c10 */ /* 0x004fe2000fffe0ff */
[----:B------:R-:W-:-:S02]  /*95f10*/  ULDC UR4, c[0x0][0x228] ;  /* 0x00008a0000047ab9 */ /* 0x000fc40000000800 */
[----:B------:R-:W-:Y:S01]  /*95f20*/  ISETP.LT.AND P4, PT, R215, UR4, !P1 ;  /* 0x00000004d7007c0c */ /* 0x000fe2000cf81270 */
[----:B------:R-:W-:Y:S01]  /*95f30*/  ULDC UR4, c[0x0][0x228] ;  /* 0x00008a0000047ab9 */ /* 0x000fe20000000800 */
[----:B------:R-:W-:Y:S01]  /*95f40*/  IMAD.WIDE R10, R13, 0x4, R240 ;  /* 0x000000040d0a7825 */ /* 0x000fe200078e02f0 */
[----:B------:R-:W-:Y:S02]  /*95f50*/  ISETP.LT.AND P3, PT, R207, UR4, !P1 ;  /* 0x00000004cf007c0c */ /* 0x000fe4000cf61270 */
[----:B------:R-:W-:Y:S01]  /*95f60*/  ISETP.GE.AND P0, PT, R0, UR17, PT ;  /* 0x0000001100007c0c */ /* 0x000fe2000bf06270 */
[----:B------:R2:W-:Y:S01]  /*95f70*/  @P6 STG.E desc[UR14][R8.64], R216 ;  /* 0x000000d808006986 */ /* 0x0005e2000c10190e */
[----:B------:R-:W-:Y:S01]  /*95f80*/  ISETP.LT.AND P1, PT, R227, UR5, !P1 ;  /* 0x00000005e3007c0c */ /* 0x000fe2000cf21270 */
[----:B-1----:R-:W-:Y:S01]  /*95f90*/  IMAD.WIDE R4, R13, 0x4, R210 ;  /* 0x000000040d047825 */ /* 0x002fe200078e02d2 */
[----:B------:R-:W-:Y:S01]  /*95fa0*/  ISETP.LT.AND P6, PT, R219, UR6, !P0 ;  /* 0x00000006db007c0c */ /* 0x000fe2000c7c1270 */
[----:B------:R1:W-:Y:S01]  /*95fb0*/  @P5 STG.E desc[UR14][R10.64], R224 ;  /* 0x000000e00a005986 */ /* 0x0003e2000c10190e */
[----:B------:R-:W-:Y:S01]  /*95fc0*/  ISETP.LT.AND P5, PT, R215, UR7, !P0 ;  /* 0x00000007d7007c0c */ /* 0x000fe2000c7a1270 */
[----:B------:R-:W-:Y:S01]  /*95fd0*/  ULDC UR4, c[0x0][0x248] ;  /* 0x0000920000047ab9 */ /* 0x000fe20000000800 */
[----:B------:R-:W-:-:S02]  /*95fe0*/  VIADD R0, R252, 0x7b ;  /* 0x0000007bfc007836 */ /* 0x000fc40000000000 */
[C---:B---3--:R-:W-:Y:S01]  /*95ff0*/  IMAD.WIDE R6, R13.reuse, 0x4, R208 ;  /* 0x000000040d067825 */ /* 0x048fe200078e02d0 */
[----:B------:R3:W-:Y:S01]  /*96000*/  @P4 STG.E desc[UR14][R4.64], R232 ;  /* 0x000000e804004986 */ /* 0x0007e2000c10190e */
[----:B------:R-:W-:Y:S01]  /*96010*/  ULDC UR5, c[0x0][0x228] ;  /* 0x00008a0000057ab9 */ /* 0x000fe20000000800 */
[----:B------:R-:W-:Y:S01]  /*96020*/  ULDC UR6, c[0x0][0x228] ;  /* 0x00008a0000067ab9 */ /* 0x000fe20000000800 */
[C---:B------:R-:W-:Y:S02]  /*96030*/  VIADD R15, R13.reuse, UR4 ;  /* 0x000000040d0f7c36 */ /* 0x040fe40008000000 */
[----:B--2---:R-:W-:Y:S01]  /*96040*/  IMAD.WIDE R8, R13, 0x4, R2 ;  /* 0x000000040d087825 */ /* 0x004fe200078e0202 */
[----:B------:R-:W-:Y:S01]  /*96050*/  ISETP.GE.AND P2, PT, R0, UR13, PT ;  /* 0x0000000d00007c0c */ /* 0x000fe2000bf46270 */
[----:B------:R2:W-:Y:S01]  /*96060*/  @P3 STG.E desc[UR14][R6.64], R236 ;  /* 0x000000ec06003986 */ /* 0x0005e2000c10190e */
[----:B------:R-:W-:Y:S01]  /*96070*/  ULDC UR4, c[0x0][0x228] ;  /* 0x00008a0000047ab9 */ /* 0x000fe20000000800 */
[----:B-1----:R-:W-:Y:S01]  /*96080*/  IMAD.WIDE R10, R15, 0x4, R240 ;  /* 0x000000040f0a7825 */ /* 0x002fe200078e02f0 */
        /* <DEDUP_REMOVED lines=8> */
[----:B------:R-:W-:Y:S01]  /*96110*/  ISETP.LT.AND P6, PT, R215, UR7, !P2 ;  /* 0x00000007d7007c0c */ /* 0x000fe2000d7c1270 */
[----:B------:R4:W-:Y:S01]  /*96120*/  @P5 STG.E desc[UR14][R12.64], R205 ;  /* 0x000000cd0c005986 */ /* 0x0009e2000c10190e */
[----:B------:R-:W-:Y:S01]  /*96130*/  ISETP.LT.AND P5, PT, R207, UR8, !P2 ;  /* 0x00000008cf007c0c */ /* 0x000fe2000d7a1270 */
[C---:B---3--:R-:W-:Y:S01]  /*96140*/  IMAD.WIDE R4, R15.reuse, 0x4, R208 ;  /* 0x000000040f047825 */ /* 0x048fe200078e02d0 */
[C---:B------:R-:W-:Y:S01]  /*96150*/  IADD3 R17, R15.reuse, UR4, RZ ;  /* 0x000000040f117c10 */ /* 0x040fe2000fffe0ff */
[----:B------:R-:W-:Y:S01]  /*96160*/  ULDC UR5, c[0x0][0x228] ;  /* 0x00008a0000057ab9 */ /* 0x000fe20000000800 */
[----:B------:R-:W-:Y:S01]  /*96170*/  IADD3 R0, R252, 0x7c, RZ ;  /* 0x0000007cfc007810 */ /* 0x000fe20007ffe0ff */
[----:B--2---:R-:W-:Y:S01]  /*96180*/  IMAD.WIDE R6, R15, 0x4, R2 ;  /* 0x000000040f067825 */ /* 0x004fe200078e0202 */
[----:B------:R2:W-:Y:S01]  /*96190*/  @P1 STG.E desc[UR14][R4.64], R213 ;  /* 0x000000d504001986 */ /* 0x0005e2000c10190e */
[----:B------:R-:W-:Y:S01]  /*961a0*/  ULDC UR4, c[0x0][0x228] ;  /* 0x00008a0000047ab9 */ /* 0x000fe20000000800 */
[----:B------:R-:W-:Y:S01]  /*961b0*/  ULDC UR6, c[0x0][0x228] ;  /* 0x00008a0000067ab9 */ /* 0x000fe20000000800 */
[C---:B-1----:R-:W-:Y:S01]  /*961c0*/  IMAD.WIDE R8, R17.reuse, 0x4, R240 ;  /* 0x0000000411087825 */ /* 0x042fe200078e02f0 */
[----:B------:R-:W-:Y:S01]  /*961d0*/  ISETP.GE.AND P4, PT, R0, UR11, PT ;  /* 0x0000000b00007c0c */ /* 0x000fe2000bf86270 */
[----:B------:R1:W-:Y:S01]  /*961e0*/  @P0 STG.E desc[UR14][R6.64], R217 ;  /* 0x000000d906000986 */ /* 0x0003e2000c10190e */
[----:B------:R-:W-:Y:S01]  /*961f0*/  ULDC UR7, c[0x0][0x228] ;  /* 0x00008a0000077ab9 */ /* 0x000fe20000000800 */
[----:B----4-:R-:W-:-:S02]  /*96200*/  IMAD.WIDE R10, R17, 0x4, R210 ;  /* 0x00000004110a7825 */ /* 0x010fc400078e02d2 */
[----:B------:R3:W-:Y:S02]  /*96210*/  @P3 STG.E desc[UR14][R8.64], R225 ;  /* 0x000000e108003986 */ /* 0x0007e4000c10190e */
[----:B------:R-:W-:Y:S01]  /*96220*/  IMAD.WIDE R12, R17, 0x4, R208 ;  /* 0x00000004110c7825 */ /* 0x000fe200078e02d0 */
[----:B------:R-:W-:Y:S01]  /*96230*/  ISETP.LT.AND P3, PT, R219, UR5, !P4 ;  /* 0x00000005db007c0c */ /* 0x000fe2000e761270 */
[----:B------:R4:W-:Y:S01]  /*96240*/  @P6 STG.E desc[UR14][R10.64], R233 ;  /* 0x000000e90a006986 */ /* 0x0009e2000c10190e */
[----:B------:R-:W-:Y:S01]  /*96250*/  ISETP.LT.AND P2, PT, R227, UR4, !P2 ;  /* 0x00000004e3007c0c */ /* 0x000fe2000d741270 */
[----:B------:R-:W-:Y:S01]  /*96260*/  ULDC UR5, c[0x0][0x228] ;  /* 0x00008a0000057ab9 */ /* 0x000fe20000000800 */
[----:B------:R-:W-:Y:S01]  /*96270*/  ULDC UR4, c[0x0][0x248] ;  /* 0x0000920000047ab9 */ /* 0x000fe20000000800 */
[----:B------:R4:W-:Y:S01]  /*96280*/  @P5 STG.E desc[UR14][R12.64], R237 ;  /* 0x000000ed0c005986 */ /* 0x0009e2000c10190e */
[----:B------:R-:W-:Y:S02]  /*96290*/  ISETP.LT.AND P5, PT, R215, UR5, !P4 ;  /* 0x00000005d7007c0c */ /* 0x000fe4000e7a1270 */
[----:B------:R-:W-:Y:S01]  /*962a0*/  ISETP.LT.AND P6, PT, R207, UR6, !P4 ;  /* 0x00000006cf007c0c */ /* 0x000fe2000e7c1270 */
[----:B------:R-:W-:Y:S01]  /*962b0*/  VIADD R0, R252, 0x7d ;  /* 0x0000007dfc007836 */ /* 0x000fe20000000000 */
[C---:B------:R-:W-:Y:S01]  /*962c0*/  IADD3 R15, R17.reuse, UR4, RZ ;  /* 0x00000004110f7c10 */ /* 0x040fe2000fffe0ff */
[----:B--2---:R-:W-:Y:S01]  /*962d0*/  IMAD.WIDE R4, R17, 0x4, R2 ;  /* 0x0000000411047825 */ /* 0x004fe200078e0202 */
[----:B------:R-:W-:Y:S01]  /*962e0*/  ISETP.LT.AND P4, PT, R227, UR7, !P4 ;  /* 0x00000007e3007c0c */ /* 0x000fe2000e781270 */
[----:B------:R-:W-:Y:S01]  /*962f0*/  ULDC UR4, c[0x0][0x248] ;  /* 0x0000920000047ab9 */ /* 0x000fe20000000800 */
[----:B------:R-:W-:Y:S01]  /*96300*/  ISETP.GE.AND P1, PT, R0, UR25, PT ;  /* 0x0000001900007c0c */ /* 0x000fe2000bf26270 */
[C---:B-1----:R-:W-:Y:S01]  /*96310*/  IMAD.WIDE R6, R15.reuse, 0x4, R240 ;  /* 0x000000040f067825 */ /* 0x042fe200078e02f0 */
[----:B------:R1:W-:Y:S03]  /*96320*/  @P2 STG.E desc[UR14][R4.64], R21 ;  /* 0x0000001504002986 */ /* 0x0003e6000c10190e */
[----:B---3--:R-:W-:Y:S01]  /*96330*/  IMAD.WIDE R8, R15, 0x4, R210 ;  /* 0x000000040f087825 */ /* 0x008fe200078e02d2 */
[----:B------:R2:W-:Y:S03]  /*96340*/  @P3 STG.E desc[UR14][R6.64], R202 ;  /* 0x000000ca06003986 */ /* 0x0005e6000c10190e */
[----:B------:R-:W-:-:S02]  /*96350*/  VIADD R0, R252, 0x7e ;  /* 0x0000007efc007836 */ /* 0x000fc40000000000 */
[C---:B----4-:R-:W-:Y:S01]  /*96360*/  IMAD.WIDE R10, R15.reuse, 0x4, R208 ;  /* 0x000000040f0a7825 */ /* 0x050fe200078e02d0 */
[----:B------:R3:W-:Y:S03]  /*96370*/  @P5 STG.E desc[UR14][R8.64], R206 ;  /* 0x000000ce08005986 */ /* 0x0007e6000c10190e */
[----:B------:R-:W-:Y:S01]  /*96380*/  IMAD.WIDE R12, R15, 0x4, R2 ;  /* 0x000000040f0c7825 */ /* 0x000fe200078e0202 */
[----:B------:R-:W-:Y:S01]  /*96390*/  ISETP.GE.AND P0, PT, R0, UR23, PT ;  /* 0x0000001700007c0c */ /* 0x000fe2000bf06270 */
[----:B------:R4:W-:Y:S01]  /*963a0*/  @P6 STG.E desc[UR14][R10.64], R214 ;  /* 0x000000d60a006986 */ /* 0x0009e2000c10190e */
[----:B------:R-:W-:Y:S02]  /*963b0*/  ISETP.LT.AND P3, PT, R219, UR7, !P1 ;  /* 0x00000007db007c0c */ /* 0x000fe4000cf61270 */
[----:B------:R-:W-:Y:S01]  /*963c0*/  ISETP.LT.AND P5, PT, R215, UR7, !P1 ;  /* 0x00000007d7007c0c */ /* 0x000fe2000cfa1270 */
[----:B------:R4:W-:Y:S01]  /*963d0*/  @P4 STG.E desc[UR14][R12.64], R218 ;  /* 0x000000da0c004986 */ /* 0x0009e2000c10190e */
[----:B------:R-:W-:-:S02]  /*963e0*/  ISETP.LT.AND P4, PT, R207, UR7, !P1 ;  /* 0x00000007cf007c0c */ /* 0x000fc4000cf81270 */
[----:B------:R-:W-:Y:S01]  /*963f0*/  IADD3 R15, R15, UR4, RZ ;  /* 0x000000040f0f7c10 */ /* 0x000fe2000fffe0ff */
[----:B------:R-:W-:Y:S01]  /*96400*/  ULDC UR4, c[0x0][0x248] ;  /* 0x0000920000047ab9 */ /* 0x000fe20000000800 */
[----:B------:R-:W-:Y:S02]  /*96410*/  ISETP.LT.AND P1, PT, R227, UR7, !P1 ;  /* 0x00000007e3007c0c */ /* 0x000fe4000cf21270 */
[----:B------:R-:W-:Y:S01]  /*96420*/  ISETP.LT.AND P6, PT, R219, UR7, !P0 ;  /* 0x00000007db007c0c */ /* 0x000fe2000c7c1270 */
[----:B------:R-:W-:Y:S02]  /*96430*/  VIADD R252, R252, 0x7f ;  /* 0x0000007ffcfc7836 */ /* 0x000fe40000000000 */
[----:B-1----:R-:W-:-:S04]  /*96440*/  IMAD.WIDE R4, R15, 0x4, R240 ;  /* 0x000000040f047825 */ /* 0x002fc800078e02f0 */
[C---:B------:R-:W-:Y:S02]  /*96450*/  VIADD R17, R15.reuse, UR4 ;  /* 0x000000040f117c36 */ /* 0x040fe40008000000 */
[----:B--2---:R-:W-:Y:S01]  /*96460*/  IMAD.WIDE R6, R15, 0x4, R210 ;  /* 0x000000040f067825 */ /* 0x004fe200078e02d2 */
[----:B------:R-:W-:-:S03]  /*96470*/  ISETP.GE.AND P2, PT, R252, UR21, PT ;  /* 0x00000015fc007c0c */ /* 0x000fc6000bf46270 */
[C---:B---3--:R-:W-:Y:S01]  /*96480*/  IMAD.WIDE R8, R15.reuse, 0x4, R208 ;  /* 0x000000040f087825 */ /* 0x048fe200078e02d0 */
[----:B------:R1:W-:Y:S01]  /*96490*/  @P3 STG.E desc[UR14][R4.64], R226 ;  /* 0x000000e204003986 */ /* 0x0003e2000c10190e */
[----:B------:R-:W-:Y:S02]  /*964a0*/  ULDC UR4, c[0x0][0x248] ;  /* 0x0000920000047ab9 */ /* 0x000fe40000000800 */
[----:B----4-:R-:W-:Y:S01]  /*964b0*/  IMAD.WIDE R10, R15, 0x4, R2 ;  /* 0x000000040f0a7825 */ /* 0x010fe200078e0202 */
[----:B------:R2:W-:Y:S03]  /*964c0*/  @P5 STG.E desc[UR14][R6.64], R234 ;  /* 0x000000ea06005986 */ /* 0x0005e6000c10190e */
[----:B------:R-:W-:Y:S01]  /*964d0*/  IMAD.WIDE R12, R17, 0x4, R240 ;  /* 0x00000004110c7825 */ /* 0x000fe200078e02f0 */
[----:B------:R3:W-:Y:S01]  /*964e0*/  @P4 STG.E desc[UR14][R8.64], R238 ;  /* 0x000000ee08004986 */ /* 0x0007e2000c10190e */
[----:B------:R-:W-:-:S02]  /*964f0*/  ISETP.LT.AND P3, PT, R219, UR7, !P2 ;  /* 0x00000007db007c0c */ /* 0x000fc4000d761270 */
[C---:B------:R-:W-:Y:S01]  /*96500*/  ISETP.LT.AND P5, PT, R215.reuse, UR7, !P2 ;  /* 0x00000007d7007c0c */ /* 0x040fe2000d7a1270 */
[----:B------:R4:W-:Y:S01]  /*96510*/  @P1 STG.E desc[UR14][R10.64], R22 ;  /* 0x000000160a001986 */ /* 0x0009e2000c10190e */
[----:B------:R-:W-:Y:S02]  /*96520*/  ISETP.LT.AND P4, PT, R215, UR7, !P0 ;  /* 0x00000007d7007c0c */ /* 0x000fe4000c781270 */
[C---:B------:R-:W-:Y:S01]  /*96530*/  ISETP.LT.AND P1, PT, R207.reuse, UR7, !P0 ;  /* 0x00000007cf007c0c */ /* 0x040fe2000c721270 */
[----:B------:R-:W4:Y:S04]  /*96540*/  LDL.LU R219, [R1+0x2adc] ;  /* 0x002adc0001db7983 */ /* 0x000f280000300800 */
[----:B------:R1:W-:Y:S01]  /*96550*/  @P6 STG.E desc[UR14][R12.64], R203 ;  /* 0x000000cb0c006986 */ /* 0x0003e2000c10190e */
[----:B------:R-:W-:-:S03]  /*96560*/  ISETP.LT.AND P6, PT, R207, UR7, !P2 ;  /* 0x00000007cf007c0c */ /* 0x000fc6000d7c1270 */
[----:B------:R-:W4:Y:S01]  /*96570*/  LDL.LU R215, [R1+0x2ad8] ;  /* 0x002ad80001d77983 */ /* 0x000f220000300800 */
[----:B------:R-:W-:-:S03]  /*96580*/  ISETP.LT.AND P0, PT, R227, UR7, !P0 ;  /* 0x00000007e3007c0c */ /* 0x000fc6000c701270 */
[----:B------:R-:W4:Y:S01]  /*96590*/  LDL.LU R207, [R1+0x2ad4] ;  /* 0x002ad40001cf7983 */ /* 0x000f220000300800 */
[----:B------:R-:W-:-:S03]  /*965a0*/  ISETP.LT.AND P2, PT, R227, UR7, !P2 ;  /* 0x00000007e3007c0c */ /* 0x000fc6000d741270 */
[----:B------:R-:W4:Y:S01]  /*965b0*/  LDL.LU R227, [R1+0x2ad0] ;  /* 0x002ad00001e37983 */ /* 0x000f220000300800 */
[C---:B------:R-:W-:Y:S01]  /*965c0*/  IADD3 R15, R17.reuse, UR4, RZ ;  /* 0x00000004110f7c10 */ /* 0x040fe2000fffe0ff */
[----:B-1----:R-:W-:-:S04]  /*965d0*/  IMAD.WIDE R4, R17, 0x4, R210 ;  /* 0x0000000411047825 */ /* 0x002fc800078e02d2 */
[----:B--2---:R-:W-:-:S04]  /*965e0*/  IMAD.WIDE R6, R17, 0x4, R208 ;  /* 0x0000000411067825 */ /* 0x004fc800078e02d0 */
[----:B---3--:R-:W-:-:S04]  /*965f0*/  IMAD.WIDE R8, R17, 0x4, R2 ;  /* 0x0000000411087825 */ /* 0x008fc800078e0202 */
[----:B------:R-:W-:-:S04]  /*96600*/  IMAD.WIDE R240, R15, 0x4, R240 ;  /* 0x000000040ff07825 */ /* 0x000fc800078e02f0 */
[----:B------:R-:W-:-:S04]  /*96610*/  IMAD.WIDE R210, R15, 0x4, R210 ;  /* 0x000000040fd27825 */ /* 0x000fc800078e02d2 */
[----:B------:R-:W-:-:S04]  /*96620*/  IMAD.WIDE R208, R15, 0x4, R208 ;  /* 0x000000040fd07825 */ /* 0x000fc800078e02d0 */
[----:B------:R-:W-:Y:S01]  /*96630*/  IMAD.WIDE R2, R15, 0x4, R2 ;  /* 0x000000040f027825 */ /* 0x000fe200078e0202 */
[----:B----4-:R1:W-:Y:S04]  /*96640*/  @P4 STG.E desc[UR14][R4.64], R207 ;  /* 0x000000cf04004986 */ /* 0x0103e8000c10190e */
[----:B------:R1:W-:Y:S04]  /*96650*/  @P1 STG.E desc[UR14][R6.64], R215 ;  /* 0x000000d706001986 */ /* 0x0003e8000c10190e */
[----:B------:R1:W-:Y:S04]  /*96660*/  @P0 STG.E desc[UR14][R8.64], R219 ;  /* 0x000000db08000986 */ /* 0x0003e8000c10190e */
[----:B------:R1:W-:Y:S04]  /*96670*/  @P3 STG.E desc[UR14][R240.64], R227 ;  /* 0x000000e3f0003986 */ /* 0x0003e8000c10190e */
[----:B------:R1:W-:Y:S04]  /*96680*/  @P5 STG.E desc[UR14][R210.64], R235 ;  /* 0x000000ebd2005986 */ /* 0x0003e8000c10190e */
[----:B------:R1:W-:Y:S01]  /*96690*/  @P6 STG.E desc[UR14][R208.64], R239 ;  /* 0x000000efd0006986 */ /* 0x0003e2000c10190e */
[----:B------:R-:W-:Y:S05]  /*966a0*/  @!P2 EXIT ;  /* 0x000000000000a94d */ /* 0x000fea0003800000 */
[----:B------:R-:W-:Y:S01]  /*966b0*/  STG.E desc[UR14][R2.64], R23 ;  /* 0x0000001702007986 */ /* 0x000fe2000c10190e */
[----:B------:R-:W-:Y:S05]  /*966c0*/  EXIT ;  /* 0x000000000000794d */ /* 0x000fea0003800000 */
.L_x_2:
[----:B------:R-:W-:-:S00]  /*966d0*/  BRA `(.L_x_2) ;  /* 0xfffffffc00fc7947 */ /* 0x000fc0000383ffff */
[----:B------:R-:W-:-:S00]  /*966e0*/  NOP ;  /* 0x0000000000007918 */ /* 0x000fc00000000000 */
        /* <DEDUP_REMOVED lines=9> */
.L_x_3:


//--------------------- .nv.shared.matmul_kernel  --------------------------
	.section	.nv.shared.matmul_kernel,"aw",@nobits
	.sectionflags	@""
	.align	16
	.zero		1024


//--------------------- .nv.shared.reserved.0     --------------------------
	.section	.nv.shared.reserved.0,"aw",@nobits
	.weak		__nv_reservedSMEM_offset_0_alias
	.size		__nv_reservedSMEM_offset_0_alias, 0, 0
	.other		__nv_reservedSMEM_offset_0_alias,@"STO_CUDA_RESERVED_SHARED STV_DEFAULT"
__nv_reservedSMEM_offset_0_alias:
	.zero		0


//--------------------- .nv.constant0.matmul_kernel --------------------------
	.section	.nv.constant0.matmul_kernel,"a",@progbits
	.sectionflags	@""
	.align	4
.nv.constant0.matmul_kernel:
	.zero		608


//--------------------- SYMBOLS --------------------------

	.type		.nv.reservedSmem.offset0,@object
	.size		.nv.reservedSmem.offset0,0x4
